	.target	sm_100a

	.elftype	@"ET_EXEC"


//--------------------- .note.nv.tkinfo           --------------------------
	.section	.note.nv.tkinfo,"",@"SHT_NOTE"
	.sectionflags	@"SHF_NOTE_NV_TKINFO"
	.tkinfo
        /*0018*/ 	.word	0x00000002
        /*0030*/ 	.string	""
        /*0030*/ 	.string	"ptxas"
        /*0030*/ 	.string	"Cuda compilation tools, release 13.0, V13.0.88"
        /*0030*/ 	.string	"Build cuda_13.0.r13.0/compiler.36424714_0"
        /*0030*/ 	.string	"-arch sm_100a -m 64 "



//--------------------- .note.nv.cuinfo           --------------------------
	.section	.note.nv.cuinfo,"",@"SHT_NOTE"
	.sectionflags	@"SHF_NOTE_NV_CUINFO"
        /*0018*/ 	.short	0x0002
        /*001a*/ 	.short	0x0064
        /*001c*/ 	.short	0x0082
	.zero		2


//--------------------- .nv.info                  --------------------------
	.section	.nv.info,"",@"SHT_CUDA_INFO"
	.align	4


	//----- nvinfo : EIATTR_REGCOUNT
	.align		4
        /*0000*/ 	.byte	0x04, 0x2f
        /*0002*/ 	.short	(.L_19 - .L_18)
	.align		4
.L_18:
        /*0004*/ 	.word	index@(_ZN7cutlass13device_kernelINS_4gemm6kernel13GemmUniversalIN4cute5tupleIJiiiiEEENS1_10collective13CollectiveMmaINS1_46MainloopSm100TmaUmmaWarpSpecializedBlockScaledILi27ELi2ELi2ENS5_IJNS4_1CILi2EEESB_NSA_ILi1EEEEEEEENS5_IJNSA_ILi256EEENSA_ILi128EEENSA_ILi64EEEEEENS5_IJNS_12float_e2m1_tENS_13float_ue4m3_tEEEENS5_IJNS5_IJlSC_lEEENS4_6LayoutINS5_IJNS5_IJNS5_IJNSA_ILi32EEENSA_ILi4EEEEEEiEEENS5_IJNS5_IJNSA_ILi16EEESP_EEEiEEENS5_IJSC_iEEEEEENS5_IJSU_NS5_IJNS5_IJNSA_ILi0EEESC_EEENSA_ILi512EEEEEENS5_IJSX_iEEEEEEEEEEESL_S14_NS4_8TiledMMAINS4_8MMA_AtomIJNS4_23SM100_MMA_MXF4_2x1SM_SSISJ_SJ_fSK_Li256ELi128ELi16ELNS4_4UMMA5MajorE0ELS19_0ELNS18_7ScaleInE0ELS1A_0EEEEEENSN_INS5_IJSC_SC_SC_EEENS5_IJSX_SX_SX_EEEEENS5_IJNS4_10UnderscoreES1G_S1G_EEEEENS5_IJNS4_28SM100_TMA_2SM_LOAD_MULTICASTES1J_EEENS5_IJNS4_14ComposedLayoutINS4_7SwizzleILi1ELi4ELi3EEENS4_18smem_ptr_flag_bitsILi4EEENSN_INS5_IJNSA_ILi8EEESH_EEENS5_IJSH_SC_EEEEEEENSN_INS5_IJNS5_IJNS5_IJSQ_SC_EEEST_EEESC_NS5_IJSC_SC_EEEEEENS5_IJNS5_IJNS5_IJST_SZ_EEESY_EEESX_NS5_IJSP_SZ_EEEEEEEEEEEvNS4_8identityENS5_IJNS4_18SM100_TMA_2SM_LOADES1J_EEES24_vS25_EENS_8epilogue10collective18CollectiveEpilogueINS29_23Sm100TmaWarpSpecializedILi4ELi2ELi32ELb1ELb0EEEJNS5_IJSG_SG_SH_EEENS5_IJNSN_ISG_SC_EENSN_ISO_SC_EEEEENS_10bfloat16_tESM_S2I_SM_NS29_6fusion15FusionCallbacksIS2D_NS2J_17LinearCombinationIS2I_fS2I_fLNS_15FloatRoundStyleE2EEES2E_S2H_JEEENS4_5SM1004TMEM4LOAD26SM100_TMEM_LOAD_32dp32b32xENS4_13SM90_TMA_LOADENS1L_INS1M_ILi2ELi4ELi3EEENS1O_ILi16EEENSN_INS5_IJS1Q_SO_EEENS5_IJSO_SC_EEEEEEENS4_39AutoVectorizingCopyWithAssumedAlignmentILi128EEENS4_14SM90_TMA_STOREES2Z_S31_S31_EEEvvEEEEvNT_6ParamsE)
        /*0008*/ 	.word	0x00000076


	//----- nvinfo : EIATTR_FRAME_SIZE
	.align		4
.L_19:
        /*000c*/ 	.byte	0x04, 0x11
        /*000e*/ 	.short	(.L_21 - .L_20)
	.align		4
.L_20:
        /*0010*/ 	.word	index@($__internal_2_$__cuda_sm10x_tcgen05_guardrail_trap_unallocated_columns_being_dealloced)
        /*0014*/ 	.word	0x00000000


	//----- nvinfo : EIATTR_FRAME_SIZE
	.align		4
.L_21:
        /*0018*/ 	.byte	0x04, 0x11
        /*001a*/ 	.short	(.L_23 - .L_22)
	.align		4
.L_22:
        /*001c*/ 	.word	index@($__internal_1_$__cuda_sm10x_tcgen05_guardrail_trap_phase_invalid_during_alloc)
        /*0020*/ 	.word	0x00000000


	//----- nvinfo : EIATTR_FRAME_SIZE
	.align		4
.L_23:
        /*0024*/ 	.byte	0x04, 0x11
        /*0026*/ 	.short	(.L_25 - .L_24)
	.align		4
.L_24:
        /*0028*/ 	.word	index@($__internal_0_$__cuda_sm10x_tcgen05_guardrail_trap_col_being_dealloced_not_returned_by_alloc)
        /*002c*/ 	.word	0x00000000


	//----- nvinfo : EIATTR_FRAME_SIZE
	.align		4
.L_25:
        /*0030*/ 	.byte	0x04, 0x11
        /*0032*/ 	.short	(.L_27 - .L_26)
	.align		4
.L_26:
        /*0034*/ 	.word	index@(_ZN7cutlass13device_kernelINS_4gemm6kernel13GemmUniversalIN4cute5tupleIJiiiiEEENS1_10collective13CollectiveMmaINS1_46MainloopSm100TmaUmmaWarpSpecializedBlockScaledILi27ELi2ELi2ENS5_IJNS4_1CILi2EEESB_NSA_ILi1EEEEEEEENS5_IJNSA_ILi256EEENSA_ILi128EEENSA_ILi64EEEEEENS5_IJNS_12float_e2m1_tENS_13float_ue4m3_tEEEENS5_IJNS5_IJlSC_lEEENS4_6LayoutINS5_IJNS5_IJNS5_IJNSA_ILi32EEENSA_ILi4EEEEEEiEEENS5_IJNS5_IJNSA_ILi16EEESP_EEEiEEENS5_IJSC_iEEEEEENS5_IJSU_NS5_IJNS5_IJNSA_ILi0EEESC_EEENSA_ILi512EEEEEENS5_IJSX_iEEEEEEEEEEESL_S14_NS4_8TiledMMAINS4_8MMA_AtomIJNS4_23SM100_MMA_MXF4_2x1SM_SSISJ_SJ_fSK_Li256ELi128ELi16ELNS4_4UMMA5MajorE0ELS19_0ELNS18_7ScaleInE0ELS1A_0EEEEEENSN_INS5_IJSC_SC_SC_EEENS5_IJSX_SX_SX_EEEEENS5_IJNS4_10UnderscoreES1G_S1G_EEEEENS5_IJNS4_28SM100_TMA_2SM_LOAD_MULTICASTES1J_EEENS5_IJNS4_14ComposedLayoutINS4_7SwizzleILi1ELi4ELi3EEENS4_18smem_ptr_flag_bitsILi4EEENSN_INS5_IJNSA_ILi8EEESH_EEENS5_IJSH_SC_EEEEEEENSN_INS5_IJNS5_IJNS5_IJSQ_SC_EEEST_EEESC_NS5_IJSC_SC_EEEEEENS5_IJNS5_IJNS5_IJST_SZ_EEESY_EEESX_NS5_IJSP_SZ_EEEEEEEEEEEvNS4_8identityENS5_IJNS4_18SM100_TMA_2SM_LOADES1J_EEES24_vS25_EENS_8epilogue10collective18CollectiveEpilogueINS29_23Sm100TmaWarpSpecializedILi4ELi2ELi32ELb1ELb0EEEJNS5_IJSG_SG_SH_EEENS5_IJNSN_ISG_SC_EENSN_ISO_SC_EEEEENS_10bfloat16_tESM_S2I_SM_NS29_6fusion15FusionCallbacksIS2D_NS2J_17LinearCombinationIS2I_fS2I_fLNS_15FloatRoundStyleE2EEES2E_S2H_JEEENS4_5SM1004TMEM4LOAD26SM100_TMEM_LOAD_32dp32b32xENS4_13SM90_TMA_LOADENS1L_INS1M_ILi2ELi4ELi3EEENS1O_ILi16EEENSN_INS5_IJS1Q_SO_EEENS5_IJSO_SC_EEEEEEENS4_39AutoVectorizingCopyWithAssumedAlignmentILi128EEENS4_14SM90_TMA_STOREES2Z_S31_S31_EEEvvEEEEvNT_6ParamsE)
        /*0038*/ 	.word	0x00000000


	//----- nvinfo : EIATTR_MIN_STACK_SIZE
	.align		4
.L_27:
        /*003c*/ 	.byte	0x04, 0x12
        /*003e*/ 	.short	(.L_29 - .L_28)
	.align		4
.L_28:
        /*0040*/ 	.word	index@(_ZN7cutlass13device_kernelINS_4gemm6kernel13GemmUniversalIN4cute5tupleIJiiiiEEENS1_10collective13CollectiveMmaINS1_46MainloopSm100TmaUmmaWarpSpecializedBlockScaledILi27ELi2ELi2ENS5_IJNS4_1CILi2EEESB_NSA_ILi1EEEEEEEENS5_IJNSA_ILi256EEENSA_ILi128EEENSA_ILi64EEEEEENS5_IJNS_12float_e2m1_tENS_13float_ue4m3_tEEEENS5_IJNS5_IJlSC_lEEENS4_6LayoutINS5_IJNS5_IJNS5_IJNSA_ILi32EEENSA_ILi4EEEEEEiEEENS5_IJNS5_IJNSA_ILi16EEESP_EEEiEEENS5_IJSC_iEEEEEENS5_IJSU_NS5_IJNS5_IJNSA_ILi0EEESC_EEENSA_ILi512EEEEEENS5_IJSX_iEEEEEEEEEEESL_S14_NS4_8TiledMMAINS4_8MMA_AtomIJNS4_23SM100_MMA_MXF4_2x1SM_SSISJ_SJ_fSK_Li256ELi128ELi16ELNS4_4UMMA5MajorE0ELS19_0ELNS18_7ScaleInE0ELS1A_0EEEEEENSN_INS5_IJSC_SC_SC_EEENS5_IJSX_SX_SX_EEEEENS5_IJNS4_10UnderscoreES1G_S1G_EEEEENS5_IJNS4_28SM100_TMA_2SM_LOAD_MULTICASTES1J_EEENS5_IJNS4_14ComposedLayoutINS4_7SwizzleILi1ELi4ELi3EEENS4_18smem_ptr_flag_bitsILi4EEENSN_INS5_IJNSA_ILi8EEESH_EEENS5_IJSH_SC_EEEEEEENSN_INS5_IJNS5_IJNS5_IJSQ_SC_EEEST_EEESC_NS5_IJSC_SC_EEEEEENS5_IJNS5_IJNS5_IJST_SZ_EEESY_EEESX_NS5_IJSP_SZ_EEEEEEEEEEEvNS4_8identityENS5_IJNS4_18SM100_TMA_2SM_LOADES1J_EEES24_vS25_EENS_8epilogue10collective18CollectiveEpilogueINS29_23Sm100TmaWarpSpecializedILi4ELi2ELi32ELb1ELb0EEEJNS5_IJSG_SG_SH_EEENS5_IJNSN_ISG_SC_EENSN_ISO_SC_EEEEENS_10bfloat16_tESM_S2I_SM_NS29_6fusion15FusionCallbacksIS2D_NS2J_17LinearCombinationIS2I_fS2I_fLNS_15FloatRoundStyleE2EEES2E_S2H_JEEENS4_5SM1004TMEM4LOAD26SM100_TMEM_LOAD_32dp32b32xENS4_13SM90_TMA_LOADENS1L_INS1M_ILi2ELi4ELi3EEENS1O_ILi16EEENSN_INS5_IJS1Q_SO_EEENS5_IJSO_SC_EEEEEEENS4_39AutoVectorizingCopyWithAssumedAlignmentILi128EEENS4_14SM90_TMA_STOREES2Z_S31_S31_EEEvvEEEEvNT_6ParamsE)
        /*0044*/ 	.word	0x00000000
.L_29:


//--------------------- .nv.compat                --------------------------
	.section	.nv.compat,"",@"SHT_CUDA_COMPAT_INFO"
	.align	4
        /*0000*/ 	.byte	0x02, 0x09, 0x01, 0x00, 0x02, 0x02, 0x02, 0x00, 0x02, 0x05, 0x05, 0x00, 0x03, 0x07, 0x01, 0x01
        /*0010*/ 	.byte	0x02, 0x03, 0x01, 0x00, 0x02, 0x06, 0x01, 0x00, 0x04, 0x0b, 0x08, 0x00, 0x09, 0x00, 0x00, 0x00
        /*0020*/ 	.byte	0x00, 0x00, 0x00, 0x00


//--------------------- .nv.info._ZN7cutlass13device_kernelINS_4gemm6kernel13GemmUniversalIN4cute5tupleIJiiiiEEENS1_10collective13CollectiveMmaINS1_46MainloopSm100TmaUmmaWarpSpecializedBlockScaledILi27ELi2ELi2ENS5_IJNS4_1CILi2EEESB_NSA_ILi1EEEEEEEENS5_IJNSA_ILi256EEENSA_ILi128EEENSA_ILi64EEEEEENS5_IJNS_12float_e2m1_tENS_13float_ue4m3_tEEEENS5_IJNS5_IJlSC_lEEENS4_6LayoutINS5_IJNS5_IJNS5_IJNSA_ILi32EEENSA_ILi4EEEEEEiEEENS5_IJNS5_IJNSA_ILi16EEESP_EEEiEEENS5_IJSC_iEEEEEENS5_IJSU_NS5_IJNS5_IJNSA_ILi0EEESC_EEENSA_ILi512EEEEEENS5_IJSX_iEEEEEEEEEEESL_S14_NS4_8TiledMMAINS4_8MMA_AtomIJNS4_23SM100_MMA_MXF4_2x1SM_SSISJ_SJ_fSK_Li256ELi128ELi16ELNS4_4UMMA5MajorE0ELS19_0ELNS18_7ScaleInE0ELS1A_0EEEEEENSN_INS5_IJSC_SC_SC_EEENS5_IJSX_SX_SX_EEEEENS5_IJNS4_10UnderscoreES1G_S1G_EEEEENS5_IJNS4_28SM100_TMA_2SM_LOAD_MULTICASTES1J_EEENS5_IJNS4_14ComposedLayoutINS4_7SwizzleILi1ELi4ELi3EEENS4_18smem_ptr_flag_bitsILi4EEENSN_INS5_IJNSA_ILi8EEESH_EEENS5_IJSH_SC_EEEEEEENSN_INS5_IJNS5_IJNS5_IJSQ_SC_EEEST_EEESC_NS5_IJSC_SC_EEEEEENS5_IJNS5_IJNS5_IJST_SZ_EEESY_EEESX_NS5_IJSP_SZ_EEEEEEEEEEEvNS4_8identityENS5_IJNS4_18SM100_TMA_2SM_LOADES1J_EEES24_vS25_EENS_8epilogue10collective18CollectiveEpilogueINS29_23Sm100TmaWarpSpecializedILi4ELi2ELi32ELb1ELb0EEEJNS5_IJSG_SG_SH_EEENS5_IJNSN_ISG_SC_EENSN_ISO_SC_EEEEENS_10bfloat16_tESM_S2I_SM_NS29_6fusion15FusionCallbacksIS2D_NS2J_17LinearCombinationIS2I_fS2I_fLNS_15FloatRoundStyleE2EEES2E_S2H_JEEENS4_5SM1004TMEM4LOAD26SM100_TMEM_LOAD_32dp32b32xENS4_13SM90_TMA_LOADENS1L_INS1M_ILi2ELi4ELi3EEENS1O_ILi16EEENSN_INS5_IJS1Q_SO_EEENS5_IJSO_SC_EEEEEEENS4_39AutoVectorizingCopyWithAssumedAlignmentILi128EEENS4_14SM90_TMA_STOREES2Z_S31_S31_EEEvvEEEEvNT_6ParamsE --------------------------
	.section	.nv.info._ZN7cutlass13device_kernelINS_4gemm6kernel13GemmUniversalIN4cute5tupleIJiiiiEEENS1_10collective13CollectiveMmaINS1_46MainloopSm100TmaUmmaWarpSpecializedBlockScaledILi27ELi2ELi2ENS5_IJNS4_1CILi2EEESB_NSA_ILi1EEEEEEEENS5_IJNSA_ILi256EEENSA_ILi128EEENSA_ILi64EEEEEENS5_IJNS_12float_e2m1_tENS_13float_ue4m3_tEEEENS5_IJNS5_IJlSC_lEEENS4_6LayoutINS5_IJNS5_IJNS5_IJNSA_ILi32EEENSA_ILi4EEEEEEiEEENS5_IJNS5_IJNSA_ILi16EEESP_EEEiEEENS5_IJSC_iEEEEEENS5_IJSU_NS5_IJNS5_IJNSA_ILi0EEESC_EEENSA_ILi512EEEEEENS5_IJSX_iEEEEEEEEEEESL_S14_NS4_8TiledMMAINS4_8MMA_AtomIJNS4_23SM100_MMA_MXF4_2x1SM_SSISJ_SJ_fSK_Li256ELi128ELi16ELNS4_4UMMA5MajorE0ELS19_0ELNS18_7ScaleInE0ELS1A_0EEEEEENSN_INS5_IJSC_SC_SC_EEENS5_IJSX_SX_SX_EEEEENS5_IJNS4_10UnderscoreES1G_S1G_EEEEENS5_IJNS4_28SM100_TMA_2SM_LOAD_MULTICASTES1J_EEENS5_IJNS4_14ComposedLayoutINS4_7SwizzleILi1ELi4ELi3EEENS4_18smem_ptr_flag_bitsILi4EEENSN_INS5_IJNSA_ILi8EEESH_EEENS5_IJSH_SC_EEEEEEENSN_INS5_IJNS5_IJNS5_IJSQ_SC_EEEST_EEESC_NS5_IJSC_SC_EEEEEENS5_IJNS5_IJNS5_IJST_SZ_EEESY_EEESX_NS5_IJSP_SZ_EEEEEEEEEEEvNS4_8identityENS5_IJNS4_18SM100_TMA_2SM_LOADES1J_EEES24_vS25_EENS_8epilogue10collective18CollectiveEpilogueINS29_23Sm100TmaWarpSpecializedILi4ELi2ELi32ELb1ELb0EEEJNS5_IJSG_SG_SH_EEENS5_IJNSN_ISG_SC_EENSN_ISO_SC_EEEEENS_10bfloat16_tESM_S2I_SM_NS29_6fusion15FusionCallbacksIS2D_NS2J_17LinearCombinationIS2I_fS2I_fLNS_15FloatRoundStyleE2EEES2E_S2H_JEEENS4_5SM1004TMEM4LOAD26SM100_TMEM_LOAD_32dp32b32xENS4_13SM90_TMA_LOADENS1L_INS1M_ILi2ELi4ELi3EEENS1O_ILi16EEENSN_INS5_IJS1Q_SO_EEENS5_IJSO_SC_EEEEEEENS4_39AutoVectorizingCopyWithAssumedAlignmentILi128EEENS4_14SM90_TMA_STOREES2Z_S31_S31_EEEvvEEEEvNT_6ParamsE,"",@"SHT_CUDA_INFO"
	.sectionflags	@""
	.align	4


	//----- nvinfo : EIATTR_CUDA_API_VERSION
	.align		4
        /*0000*/ 	.byte	0x04, 0x37
        /*0002*/ 	.short	(.L_31 - .L_30)
.L_30:
        /*0004*/ 	.word	0x00000082


	//----- nvinfo : EIATTR_KPARAM_INFO
	.align		4
.L_31:
        /*0008*/ 	.byte	0x04, 0x17
        /*000a*/ 	.short	(.L_33 - .L_32)
.L_32:
        /*000c*/ 	.word	0x00000000
        /*0010*/ 	.short	0x0000
        /*0012*/ 	.short	0x0000
        /*0014*/ 	.byte	0x00, 0xf0, 0x01, 0x30


	//----- nvinfo : EIATTR_AT_ENTRY_FRAGMENTS
	.align		4
.L_33:
        /*0018*/ 	.byte	0x04, 0x4f
        /*001a*/ 	.short	(.L_35 - .L_34)


	//   ....[0]....
.L_34:
        /*001c*/ 	.word	0x00000007


	//----- nvinfo : EIATTR_RESERVED_SMEM_USED
	.align		4
.L_35:
        /*0020*/ 	.byte	0x01, 0x41
	.zero		2


	//----- nvinfo : EIATTR_SPARSE_MMA_MASK
	.align		4
        /*0024*/ 	.byte	0x03, 0x50
        /*0026*/ 	.short	0x0000


	//----- nvinfo : EIATTR_TCGEN05_2CTA_USED
	.align		4
        /*0028*/ 	.byte	0x01, 0x52
	.zero		2


	//----- nvinfo : EIATTR_MAXREG_COUNT
	.align		4
        /*002c*/ 	.byte	0x03, 0x1b
        /*002e*/ 	.short	0x00ff


	//----- nvinfo : EIATTR_NUM_BARRIERS
	.align		4
        /*0030*/ 	.byte	0x02, 0x4c
        /*0032*/ 	.byte	0x07
	.zero		1


	//----- nvinfo : EIATTR_EXTERNS
	.align		4
        /*0034*/ 	.byte	0x04, 0x0f
        /*0036*/ 	.short	(.L_37 - .L_36)


	//   ....[0]....
	.align		4
.L_36:
        /*0038*/ 	.word	index@(__assertfail)


	//----- nvinfo : EIATTR_MERCURY_ISA_VERSION
	.align		4
.L_37:
        /*003c*/ 	.byte	0x03, 0x5f
        /*003e*/ 	.short	0x0101


	//----- nvinfo : EIATTR_INT_WARP_WIDE_INSTR_OFFSETS
	.align		4
        /*0040*/ 	.byte	0x04, 0x31
        /*0042*/ 	.short	(.L_39 - .L_38)


	//   ....[0]....
.L_38:
        /*0044*/ 	.word	0x000010a0


	//   ....[1]....
        /*0048*/ 	.word	0x00001140


	//   ....[2]....
        /*004c*/ 	.word	0x000055c0


	//   ....[3]....
        /*0050*/ 	.word	0x000055e0


	//   ....[4]....
        /*0054*/ 	.word	0x00005610


	//   ....[5]....
        /*0058*/ 	.word	0x00006150


	//   ....[6]....
        /*005c*/ 	.word	0x000061c0


	//   ....[7]....
        /*0060*/ 	.word	0x000062b0


	//   ....[8]....
        /*0064*/ 	.word	0x00006330


	//   ....[9]....
        /*0068*/ 	.word	0x00006430


	//   ....[10]....
        /*006c*/ 	.word	0x000064b0


	//   ....[11]....
        /*0070*/ 	.word	0x000065a0


	//   ....[12]....
        /*0074*/ 	.word	0x00006650


	//----- nvinfo : EIATTR_COOP_GROUP_MASK_REGIDS
	.align		4
.L_39:
        /*0078*/ 	.byte	0x04, 0x29
        /*007a*/ 	.short	(.L_41 - .L_40)


	//   ....[0]....
.L_40:
        /*007c*/ 	.word	0xffffffff


	//   ....[1]....
        /*0080*/ 	.word	0xffffffff


	//   ....[2]....
        /*0084*/ 	.word	0xffffffff


	//   ....[3]....
        /*0088*/ 	.word	0xffffffff


	//   ....[4]....
        /*008c*/ 	.word	0xffffffff


	//   ....[5]....
        /*0090*/ 	.word	0xffffffff


	//   ....[6]....
        /*0094*/ 	.word	0xffffffff


	//   ....[7]....
        /*0098*/ 	.word	0xffffffff


	//   ....[8]....
        /*009c*/ 	.word	0xffffffff


	//   ....[9]....
        /*00a0*/ 	.word	0xffffffff


	//   ....[10]....
        /*00a4*/ 	.word	0xffffffff


	//   ....[11]....
        /*00a8*/ 	.word	0xffffffff


	//   ....[12]....
        /*00ac*/ 	.word	0xffffffff


	//   ....[13]....
        /*00b0*/ 	.word	0xffffffff


	//----- nvinfo : EIATTR_COOP_GROUP_INSTR_OFFSETS
	.align		4
.L_41:
        /*00b4*/ 	.byte	0x04, 0x28
        /*00b6*/ 	.short	(.L_43 - .L_42)


	//   ....[0]....
.L_42:
        /*00b8*/ 	.word	0x000000b0


	//   ....[1]....
        /*00bc*/ 	.word	0x00000580


	//   ....[2]....
        /*00c0*/ 	.word	0x00000a50


	//   ....[3]....
        /*00c4*/ 	.word	0x00000be0


	//   ....[4]....
        /*00c8*/ 	.word	0x00000cd0


	//   ....[5]....
        /*00cc*/ 	.word	0x00000e30


	//   ....[6]....
        /*00d0*/ 	.word	0x00000f80


	//   ....[7]....
        /*00d4*/ 	.word	0x000011c0


	//   ....[8]....
        /*00d8*/ 	.word	0x00002900


	//   ....[9]....
        /*00dc*/ 	.word	0x000044a0


	//   ....[10]....
        /*00e0*/ 	.word	0x00004970


	//   ....[11]....
        /*00e4*/ 	.word	0x000049a0


	//   ....[12]....
        /*00e8*/ 	.word	0x000054c0


	//   ....[13]....
        /*00ec*/ 	.word	0x000056d0


	//----- nvinfo : EIATTR_VRC_CTA_INIT_COUNT
	.align		4
.L_43:
        /*00f0*/ 	.byte	0x02, 0x4a
        /*00f2*/ 	.byte	0x80
	.zero		1


	//----- nvinfo : EIATTR_SYSCALL_OFFSETS
	.align		4
        /*00f4*/ 	.byte	0x04, 0x46
        /*00f6*/ 	.short	(.L_45 - .L_44)


	//   ....[0]....
.L_44:
        /*00f8*/ 	.word	0x000072a0


	//   ....[1]....
        /*00fc*/ 	.word	0x00007390


	//   ....[2]....
        /*0100*/ 	.word	0x00007b60


	//   ....[3]....
        /*0104*/ 	.word	0x000087e0


	//   ....[4]....
        /*0108*/ 	.word	0x00009440


	//   ....[5]....
        /*010c*/ 	.word	0x0000a0a0


	//----- nvinfo : EIATTR_MBARRIER_INSTR_OFFSETS
	.align		4
.L_45:
        /*0110*/ 	.byte	0x04, 0x39
        /*0112*/ 	.short	(.L_47 - .L_46)


	//   ....[0]....
.L_46:
        /*0114*/ 	.word	0x000006d0
        /*0118*/ 	.word	0x000000ff
        /*011c*/ 	.word	0x00000000
        /*0120*/ 	.short	0x0100
        /*0122*/ 	.byte	0x04
	.zero		1


	//   ....[1]....
        /*0124*/ 	.word	0x000006e0
        /*0128*/ 	.word	0x000000ff
        /*012c*/ 	.word	0x000000d8
        /*0130*/ 	.short	0x0100
        /*0132*/ 	.byte	0x04
	.zero		1


	//   ....[2]....
        /*0134*/ 	.word	0x000006f0
        /*0138*/ 	.word	0x000000ff
        /*013c*/ 	.word	0x00000008
        /*0140*/ 	.short	0x0100
        /*0142*/ 	.byte	0x04
	.zero		1


	//   ....[3]....
        /*0144*/ 	.word	0x00000700
        /*0148*/ 	.word	0x000000ff
        /*014c*/ 	.word	0x000000e0
        /*0150*/ 	.short	0x0100
        /*0152*/ 	.byte	0x04
	.zero		1


	//   ....[4]....
        /*0154*/ 	.word	0x00000710
        /*0158*/ 	.word	0x000000ff
        /*015c*/ 	.word	0x00000010
        /*0160*/ 	.short	0x0100
        /*0162*/ 	.byte	0x04
	.zero		1


	//   ....[5]....
        /*0164*/ 	.word	0x00000720
        /*0168*/ 	.word	0x000000ff
        /*016c*/ 	.word	0x000000e8
        /*0170*/ 	.short	0x0100
        /*0172*/ 	.byte	0x04
	.zero		1


	//   ....[6]....
        /*0174*/ 	.word	0x00000730
        /*0178*/ 	.word	0x000000ff
        /*017c*/ 	.word	0x00000018
        /*0180*/ 	.short	0x0100
        /*0182*/ 	.byte	0x04
	.zero		1


	//   ....[7]....
        /*0184*/ 	.word	0x00000740
        /*0188*/ 	.word	0x000000ff
        /*018c*/ 	.word	0x000000f0
        /*0190*/ 	.short	0x0100
        /*0192*/ 	.byte	0x04
	.zero		1


	//   ....[8]....
        /*0194*/ 	.word	0x00000750
        /*0198*/ 	.word	0x000000ff
        /*019c*/ 	.word	0x00000020
        /*01a0*/ 	.short	0x0100
        /*01a2*/ 	.byte	0x04
	.zero		1


	//   ....[9]....
        /*01a4*/ 	.word	0x00000760
        /*01a8*/ 	.word	0x000000ff
        /*01ac*/ 	.word	0x000000f8
        /*01b0*/ 	.short	0x0100
        /*01b2*/ 	.byte	0x04
	.zero		1


	//   ....[10]....
        /*01b4*/ 	.word	0x00000770
        /*01b8*/ 	.word	0x000000ff
        /*01bc*/ 	.word	0x00000028
        /*01c0*/ 	.short	0x0100
        /*01c2*/ 	.byte	0x04
	.zero		1


	//   ....[11]....
        /*01c4*/ 	.word	0x00000780
        /*01c8*/ 	.word	0x000000ff
        /*01cc*/ 	.word	0x00000100
        /*01d0*/ 	.short	0x0100
        /*01d2*/ 	.byte	0x04
	.zero		1


	//   ....[12]....
        /*01d4*/ 	.word	0x00000790
        /*01d8*/ 	.word	0x000000ff
        /*01dc*/ 	.word	0x00000030
        /*01e0*/ 	.short	0x0100
        /*01e2*/ 	.byte	0x04
	.zero		1


	//   ....[13]....
        /*01e4*/ 	.word	0x000007a0
        /*01e8*/ 	.word	0x000000ff
        /*01ec*/ 	.word	0x00000108
        /*01f0*/ 	.short	0x0100
        /*01f2*/ 	.byte	0x04
	.zero		1


	//   ....[14]....
        /*01f4*/ 	.word	0x000007b0
        /*01f8*/ 	.word	0x000000ff
        /*01fc*/ 	.word	0x00000038
        /*0200*/ 	.short	0x0100
        /*0202*/ 	.byte	0x04
	.zero		1


	//   ....[15]....
        /*0204*/ 	.word	0x000007c0
        /*0208*/ 	.word	0x000000ff
        /*020c*/ 	.word	0x00000110
        /*0210*/ 	.short	0x0100
        /*0212*/ 	.byte	0x04
	.zero		1


	//   ....[16]....
        /*0214*/ 	.word	0x000007d0
        /*0218*/ 	.word	0x000000ff
        /*021c*/ 	.word	0x00000040
        /*0220*/ 	.short	0x0100
        /*0222*/ 	.byte	0x04
	.zero		1


	//   ....[17]....
        /*0224*/ 	.word	0x000007e0
        /*0228*/ 	.word	0x000000ff
        /*022c*/ 	.word	0x00000118
        /*0230*/ 	.short	0x0100
        /*0232*/ 	.byte	0x04
	.zero		1


	//   ....[18]....
        /*0234*/ 	.word	0x000007f0
        /*0238*/ 	.word	0x000000ff
        /*023c*/ 	.word	0x00000048
        /*0240*/ 	.short	0x0100
        /*0242*/ 	.byte	0x04
	.zero		1


	//   ....[19]....
        /*0244*/ 	.word	0x00000800
        /*0248*/ 	.word	0x000000ff
        /*024c*/ 	.word	0x00000120
        /*0250*/ 	.short	0x0100
        /*0252*/ 	.byte	0x04
	.zero		1


	//   ....[20]....
        /*0254*/ 	.word	0x00000810
        /*0258*/ 	.word	0x000000ff
        /*025c*/ 	.word	0x00000050
        /*0260*/ 	.short	0x0100
        /*0262*/ 	.byte	0x04
	.zero		1


	//   ....[21]....
        /*0264*/ 	.word	0x00000820
        /*0268*/ 	.word	0x000000ff
        /*026c*/ 	.word	0x00000128
        /*0270*/ 	.short	0x0100
        /*0272*/ 	.byte	0x04
	.zero		1


	//   ....[22]....
        /*0274*/ 	.word	0x00000830
        /*0278*/ 	.word	0x000000ff
        /*027c*/ 	.word	0x00000058
        /*0280*/ 	.short	0x0100
        /*0282*/ 	.byte	0x04
	.zero		1


	//   ....[23]....
        /*0284*/ 	.word	0x00000840
        /*0288*/ 	.word	0x000000ff
        /*028c*/ 	.word	0x00000130
        /*0290*/ 	.short	0x0100
        /*0292*/ 	.byte	0x04
	.zero		1


	//   ....[24]....
        /*0294*/ 	.word	0x00000850
        /*0298*/ 	.word	0x000000ff
        /*029c*/ 	.word	0x00000060
        /*02a0*/ 	.short	0x0100
        /*02a2*/ 	.byte	0x04
	.zero		1


	//   ....[25]....
        /*02a4*/ 	.word	0x00000860
        /*02a8*/ 	.word	0x000000ff
        /*02ac*/ 	.word	0x00000138
        /*02b0*/ 	.short	0x0100
        /*02b2*/ 	.byte	0x04
	.zero		1


	//   ....[26]....
        /*02b4*/ 	.word	0x00000870
        /*02b8*/ 	.word	0x000000ff
        /*02bc*/ 	.word	0x00000068
        /*02c0*/ 	.short	0x0100
        /*02c2*/ 	.byte	0x04
	.zero		1


	//   ....[27]....
        /*02c4*/ 	.word	0x00000880
        /*02c8*/ 	.word	0x000000ff
        /*02cc*/ 	.word	0x00000140
        /*02d0*/ 	.short	0x0100
        /*02d2*/ 	.byte	0x04
	.zero		1


	//   ....[28]....
        /*02d4*/ 	.word	0x00000890
        /*02d8*/ 	.word	0x000000ff
        /*02dc*/ 	.word	0x00000070
        /*02e0*/ 	.short	0x0100
        /*02e2*/ 	.byte	0x04
	.zero		1


	//   ....[29]....
        /*02e4*/ 	.word	0x000008a0
        /*02e8*/ 	.word	0x000000ff
        /*02ec*/ 	.word	0x00000148
        /*02f0*/ 	.short	0x0100
        /*02f2*/ 	.byte	0x04
	.zero		1


	//   ....[30]....
        /*02f4*/ 	.word	0x000008b0
        /*02f8*/ 	.word	0x000000ff
        /*02fc*/ 	.word	0x00000078
        /*0300*/ 	.short	0x0100
        /*0302*/ 	.byte	0x04
	.zero		1


	//   ....[31]....
        /*0304*/ 	.word	0x000008c0
        /*0308*/ 	.word	0x000000ff
        /*030c*/ 	.word	0x00000150
        /*0310*/ 	.short	0x0100
        /*0312*/ 	.byte	0x04
	.zero		1


	//   ....[32]....
        /*0314*/ 	.word	0x000008d0
        /*0318*/ 	.word	0x000000ff
        /*031c*/ 	.word	0x00000080
        /*0320*/ 	.short	0x0100
        /*0322*/ 	.byte	0x04
	.zero		1


	//   ....[33]....
        /*0324*/ 	.word	0x000008e0
        /*0328*/ 	.word	0x000000ff
        /*032c*/ 	.word	0x00000158
        /*0330*/ 	.short	0x0100
        /*0332*/ 	.byte	0x04
	.zero		1


	//   ....[34]....
        /*0334*/ 	.word	0x000008f0
        /*0338*/ 	.word	0x000000ff
        /*033c*/ 	.word	0x00000088
        /*0340*/ 	.short	0x0100
        /*0342*/ 	.byte	0x04
	.zero		1


	//   ....[35]....
        /*0344*/ 	.word	0x00000900
        /*0348*/ 	.word	0x000000ff
        /*034c*/ 	.word	0x00000160
        /*0350*/ 	.short	0x0100
        /*0352*/ 	.byte	0x04
	.zero		1


	//   ....[36]....
        /*0354*/ 	.word	0x00000910
        /*0358*/ 	.word	0x000000ff
        /*035c*/ 	.word	0x00000090
        /*0360*/ 	.short	0x0100
        /*0362*/ 	.byte	0x04
	.zero		1


	//   ....[37]....
        /*0364*/ 	.word	0x00000920
        /*0368*/ 	.word	0x000000ff
        /*036c*/ 	.word	0x00000168
        /*0370*/ 	.short	0x0100
        /*0372*/ 	.byte	0x04
	.zero		1


	//   ....[38]....
        /*0374*/ 	.word	0x00000930
        /*0378*/ 	.word	0x000000ff
        /*037c*/ 	.word	0x00000098
        /*0380*/ 	.short	0x0100
        /*0382*/ 	.byte	0x04
	.zero		1


	//   ....[39]....
        /*0384*/ 	.word	0x00000940
        /*0388*/ 	.word	0x000000ff
        /*038c*/ 	.word	0x00000170
        /*0390*/ 	.short	0x0100
        /*0392*/ 	.byte	0x04
	.zero		1


	//   ....[40]....
        /*0394*/ 	.word	0x00000950
        /*0398*/ 	.word	0x000000ff
        /*039c*/ 	.word	0x000000a0
        /*03a0*/ 	.short	0x0100
        /*03a2*/ 	.byte	0x04
	.zero		1


	//   ....[41]....
        /*03a4*/ 	.word	0x00000960
        /*03a8*/ 	.word	0x000000ff
        /*03ac*/ 	.word	0x00000178
        /*03b0*/ 	.short	0x0100
        /*03b2*/ 	.byte	0x04
	.zero		1


	//   ....[42]....
        /*03b4*/ 	.word	0x00000970
        /*03b8*/ 	.word	0x000000ff
        /*03bc*/ 	.word	0x000000a8
        /*03c0*/ 	.short	0x0100
        /*03c2*/ 	.byte	0x04
	.zero		1


	//   ....[43]....
        /*03c4*/ 	.word	0x00000980
        /*03c8*/ 	.word	0x000000ff
        /*03cc*/ 	.word	0x00000180
        /*03d0*/ 	.short	0x0100
        /*03d2*/ 	.byte	0x04
	.zero		1


	//   ....[44]....
        /*03d4*/ 	.word	0x00000990
        /*03d8*/ 	.word	0x000000ff
        /*03dc*/ 	.word	0x000000b0
        /*03e0*/ 	.short	0x0100
        /*03e2*/ 	.byte	0x04
	.zero		1


	//   ....[45]....
        /*03e4*/ 	.word	0x000009a0
        /*03e8*/ 	.word	0x000000ff
        /*03ec*/ 	.word	0x00000188
        /*03f0*/ 	.short	0x0100
        /*03f2*/ 	.byte	0x04
	.zero		1


	//   ....[46]....
        /*03f4*/ 	.word	0x000009b0
        /*03f8*/ 	.word	0x000000ff
        /*03fc*/ 	.word	0x000000b8
        /*0400*/ 	.short	0x0100
        /*0402*/ 	.byte	0x04
	.zero		1


	//   ....[47]....
        /*0404*/ 	.word	0x000009c0
        /*0408*/ 	.word	0x000000ff
        /*040c*/ 	.word	0x00000190
        /*0410*/ 	.short	0x0100
        /*0412*/ 	.byte	0x04
	.zero		1


	//   ....[48]....
        /*0414*/ 	.word	0x000009d0
        /*0418*/ 	.word	0x000000ff
        /*041c*/ 	.word	0x000000c0
        /*0420*/ 	.short	0x0100
        /*0422*/ 	.byte	0x04
	.zero		1


	//   ....[49]....
        /*0424*/ 	.word	0x000009e0
        /*0428*/ 	.word	0x000000ff
        /*042c*/ 	.word	0x00000198
        /*0430*/ 	.short	0x0100
        /*0432*/ 	.byte	0x04
	.zero		1


	//   ....[50]....
        /*0434*/ 	.word	0x000009f0
        /*0438*/ 	.word	0x000000ff
        /*043c*/ 	.word	0x000000c8
        /*0440*/ 	.short	0x0100
        /*0442*/ 	.byte	0x04
	.zero		1


	//   ....[51]....
        /*0444*/ 	.word	0x00000a00
        /*0448*/ 	.word	0x000000ff
        /*044c*/ 	.word	0x000001a0
        /*0450*/ 	.short	0x0100
        /*0452*/ 	.byte	0x04
	.zero		1


	//   ....[52]....
        /*0454*/ 	.word	0x00000a10
        /*0458*/ 	.word	0x000000ff
        /*045c*/ 	.word	0x000000d0
        /*0460*/ 	.short	0x0100
        /*0462*/ 	.byte	0x04
	.zero		1


	//   ....[53]....
        /*0464*/ 	.word	0x00000a20
        /*0468*/ 	.word	0x000000ff
        /*046c*/ 	.word	0x000001a8
        /*0470*/ 	.short	0x0100
        /*0472*/ 	.byte	0x04
	.zero		1


	//   ....[54]....
        /*0474*/ 	.word	0x00000b50
        /*0478*/ 	.word	0x000000ff
        /*047c*/ 	.word	0x000001b0
        /*0480*/ 	.short	0x0100
        /*0482*/ 	.byte	0x04
	.zero		1


	//   ....[55]....
        /*0484*/ 	.word	0x00000b60
        /*0488*/ 	.word	0x000000ff
        /*048c*/ 	.word	0x000001d0
        /*0490*/ 	.short	0x0100
        /*0492*/ 	.byte	0x04
	.zero		1


	//   ....[56]....
        /*0494*/ 	.word	0x00000b70
        /*0498*/ 	.word	0x000000ff
        /*049c*/ 	.word	0x000001b8
        /*04a0*/ 	.short	0x0100
        /*04a2*/ 	.byte	0x04
	.zero		1


	//   ....[57]....
        /*04a4*/ 	.word	0x00000b80
        /*04a8*/ 	.word	0x000000ff
        /*04ac*/ 	.word	0x000001d8
        /*04b0*/ 	.short	0x0100
        /*04b2*/ 	.byte	0x04
	.zero		1


	//   ....[58]....
        /*04b4*/ 	.word	0x00000b90
        /*04b8*/ 	.word	0x000000ff
        /*04bc*/ 	.word	0x000001c0
        /*04c0*/ 	.short	0x0100
        /*04c2*/ 	.byte	0x04
	.zero		1


	//   ....[59]....
        /*04c4*/ 	.word	0x00000ba0
        /*04c8*/ 	.word	0x000000ff
        /*04cc*/ 	.word	0x000001e0
        /*04d0*/ 	.short	0x0100
        /*04d2*/ 	.byte	0x04
	.zero		1


	//   ....[60]....
        /*04d4*/ 	.word	0x00000bb0
        /*04d8*/ 	.word	0x000000ff
        /*04dc*/ 	.word	0x000001c8
        /*04e0*/ 	.short	0x0100
        /*04e2*/ 	.byte	0x04
	.zero		1


	//   ....[61]....
        /*04e4*/ 	.word	0x00000bc0
        /*04e8*/ 	.word	0x000000ff
        /*04ec*/ 	.word	0x000001e8
        /*04f0*/ 	.short	0x0100
        /*04f2*/ 	.byte	0x04
	.zero		1


	//   ....[62]....
        /*04f4*/ 	.word	0x00000ca0
        /*04f8*/ 	.word	0x000000ff
        /*04fc*/ 	.word	0x000001f0
        /*0500*/ 	.short	0x0100
        /*0502*/ 	.byte	0x06
	.zero		1


	//   ....[63]....
        /*0504*/ 	.word	0x00000cb0
        /*0508*/ 	.word	0x000000ff
        /*050c*/ 	.word	0x000001f8
        /*0510*/ 	.short	0x0100
        /*0512*/ 	.byte	0x06
	.zero		1


	//   ....[64]....
        /*0514*/ 	.word	0x00000de0
        /*0518*/ 	.word	0x000000ff
        /*051c*/ 	.word	0x00000200
        /*0520*/ 	.short	0x0100
        /*0522*/ 	.byte	0x06
	.zero		1


	//   ....[65]....
        /*0524*/ 	.word	0x00000df0
        /*0528*/ 	.word	0x000000ff
        /*052c*/ 	.word	0x00000210
        /*0530*/ 	.short	0x0100
        /*0532*/ 	.byte	0x06
	.zero		1


	//   ....[66]....
        /*0534*/ 	.word	0x00000e00
        /*0538*/ 	.word	0x000000ff
        /*053c*/ 	.word	0x00000208
        /*0540*/ 	.short	0x0100
        /*0542*/ 	.byte	0x06
	.zero		1


	//   ....[67]....
        /*0544*/ 	.word	0x00000e10
        /*0548*/ 	.word	0x000000ff
        /*054c*/ 	.word	0x00000218
        /*0550*/ 	.short	0x0100
        /*0552*/ 	.byte	0x06
	.zero		1


	//   ....[68]....
        /*0554*/ 	.word	0x00000f30
        /*0558*/ 	.word	0x000000ff
        /*055c*/ 	.word	0x00000220
        /*0560*/ 	.short	0x0100
        /*0562*/ 	.byte	0x04
	.zero		1


	//   ....[69]....
        /*0564*/ 	.word	0x00000f40
        /*0568*/ 	.word	0x000000ff
        /*056c*/ 	.word	0x00000230
        /*0570*/ 	.short	0x0100
        /*0572*/ 	.byte	0x04
	.zero		1


	//   ....[70]....
        /*0574*/ 	.word	0x00000f50
        /*0578*/ 	.word	0x000000ff
        /*057c*/ 	.word	0x00000228
        /*0580*/ 	.short	0x0100
        /*0582*/ 	.byte	0x04
	.zero		1


	//   ....[71]....
        /*0584*/ 	.word	0x00000f60
        /*0588*/ 	.word	0x000000ff
        /*058c*/ 	.word	0x00000238
        /*0590*/ 	.short	0x0100
        /*0592*/ 	.byte	0x04
	.zero		1


	//   ....[72]....
        /*0594*/ 	.word	0x00001050
        /*0598*/ 	.word	0x000000ff
        /*059c*/ 	.word	0x00000240
        /*05a0*/ 	.short	0x0100
        /*05a2*/ 	.byte	0x04
	.zero		1


	//   ....[73]....
        /*05a4*/ 	.word	0x00001060
        /*05a8*/ 	.word	0x000000ff
        /*05ac*/ 	.word	0x00000250
        /*05b0*/ 	.short	0x0100
        /*05b2*/ 	.byte	0x04
	.zero		1


	//   ....[74]....
        /*05b4*/ 	.word	0x00001070
        /*05b8*/ 	.word	0x000000ff
        /*05bc*/ 	.word	0x00000248
        /*05c0*/ 	.short	0x0100
        /*05c2*/ 	.byte	0x04
	.zero		1


	//   ....[75]....
        /*05c4*/ 	.word	0x00001080
        /*05c8*/ 	.word	0x000000ff
        /*05cc*/ 	.word	0x00000258
        /*05d0*/ 	.short	0x0100
        /*05d2*/ 	.byte	0x04
	.zero		1


	//   ....[76]....
        /*05d4*/ 	.word	0x00001180
        /*05d8*/ 	.word	0x000000ff
        /*05dc*/ 	.word	0x00000260
        /*05e0*/ 	.short	0x0100
        /*05e2*/ 	.byte	0x06
	.zero		1


	//   ....[77]....
        /*05e4*/ 	.word	0x00001e10
        /*05e8*/ 	.word	0x00000003
        /*05ec*/ 	.word	0x00000250
        /*05f0*/ 	.short	0x010a
        /*05f2*/ 	.byte	0xff
	.zero		1


	//   ....[78]....
        /*05f4*/ 	.word	0x00001e40
        /*05f8*/ 	.word	0x00000003
        /*05fc*/ 	.word	0x00000240
        /*0600*/ 	.short	0x0101
        /*0602*/ 	.byte	0xff
	.zero		1


	//   ....[79]....
        /*0604*/ 	.word	0x00001f10
        /*0608*/ 	.word	0x000000ff
        /*060c*/ 	.word	0x000000d8
        /*0610*/ 	.short	0x010a
        /*0612*/ 	.byte	0x04
	.zero		1


	//   ....[80]....
        /*0614*/ 	.word	0x00002010
        /*0618*/ 	.word	0x000000ff
        /*061c*/ 	.word	0x000000d8
        /*0620*/ 	.short	0x010a
        /*0622*/ 	.byte	0x06
	.zero		1


	//   ....[81]....
        /*0624*/ 	.word	0x00002180
        /*0628*/ 	.word	0x000000ff
        /*062c*/ 	.word	0x000000d8
        /*0630*/ 	.short	0x010a
        /*0632*/ 	.byte	0x07
	.zero		1


	//   ....[82]....
        /*0634*/ 	.word	0x00002440
        /*0638*/ 	.word	0x000000ff
        /*063c*/ 	.word	0x000001f8
        /*0640*/ 	.short	0x0101
        /*0642*/ 	.byte	0x05
	.zero		1


	//   ....[83]....
        /*0644*/ 	.word	0x00002460
        /*0648*/ 	.word	0x000000ff
        /*064c*/ 	.word	0x000000d8
        /*0650*/ 	.short	0x010a
        /*0652*/ 	.byte	0x04
	.zero		1


	//   ....[84]....
        /*0654*/ 	.word	0x000024e0
        /*0658*/ 	.word	0x000000ff
        /*065c*/ 	.word	0x000000d8
        /*0660*/ 	.short	0x010a
        /*0662*/ 	.byte	0x07
	.zero		1


	//   ....[85]....
        /*0664*/ 	.word	0x00002620
        /*0668*/ 	.word	0x000000ff
        /*066c*/ 	.word	0x000000d8
        /*0670*/ 	.short	0x010a
        /*0672*/ 	.byte	0x06
	.zero		1


	//   ....[86]....
        /*0674*/ 	.word	0x00002930
        /*0678*/ 	.word	0x00000003
        /*067c*/ 	.word	0x00000200
        /*0680*/ 	.short	0x010a
        /*0682*/ 	.byte	0xff
	.zero		1


	//   ....[87]....
        /*0684*/ 	.word	0x00002a80
        /*0688*/ 	.word	0x00000000
        /*068c*/ 	.word	0x00000000
        /*0690*/ 	.short	0x0101
        /*0692*/ 	.byte	0xff
	.zero		1


	//   ....[88]....
        /*0694*/ 	.word	0x00003030
        /*0698*/ 	.word	0x000000ff
        /*069c*/ 	.word	0x00000000
        /*06a0*/ 	.short	0x010a
        /*06a2*/ 	.byte	0x04
	.zero		1


	//   ....[89]....
        /*06a4*/ 	.word	0x000030c0
        /*06a8*/ 	.word	0x000000ff
        /*06ac*/ 	.word	0x00000000
        /*06b0*/ 	.short	0x010a
        /*06b2*/ 	.byte	0x05
	.zero		1


	//   ....[90]....
        /*06b4*/ 	.word	0x00003150
        /*06b8*/ 	.word	0x000000ff
        /*06bc*/ 	.word	0x00000000
        /*06c0*/ 	.short	0x010a
        /*06c2*/ 	.byte	0x05
	.zero		1


	//   ....[91]....
        /*06c4*/ 	.word	0x000031e0
        /*06c8*/ 	.word	0x000000ff
        /*06cc*/ 	.word	0x00000000
        /*06d0*/ 	.short	0x010a
        /*06d2*/ 	.byte	0x05
	.zero		1


	//   ....[92]....
        /*06d4*/ 	.word	0x00003270
        /*06d8*/ 	.word	0x000000ff
        /*06dc*/ 	.word	0x00000000
        /*06e0*/ 	.short	0x010a
        /*06e2*/ 	.byte	0x05
	.zero		1


	//   ....[93]....
        /*06e4*/ 	.word	0x00003300
        /*06e8*/ 	.word	0x000000ff
        /*06ec*/ 	.word	0x00000000
        /*06f0*/ 	.short	0x010a
        /*06f2*/ 	.byte	0x05
	.zero		1


	//   ....[94]....
        /*06f4*/ 	.word	0x00003390
        /*06f8*/ 	.word	0x000000ff
        /*06fc*/ 	.word	0x00000000
        /*0700*/ 	.short	0x010a
        /*0702*/ 	.byte	0x05
	.zero		1


	//   ....[95]....
        /*0704*/ 	.word	0x00003420
        /*0708*/ 	.word	0x000000ff
        /*070c*/ 	.word	0x00000000
        /*0710*/ 	.short	0x010a
        /*0712*/ 	.byte	0x05
	.zero		1


	//   ....[96]....
        /*0714*/ 	.word	0x000034b0
        /*0718*/ 	.word	0x000000ff
        /*071c*/ 	.word	0x00000000
        /*0720*/ 	.short	0x010a
        /*0722*/ 	.byte	0x05
	.zero		1


	//   ....[97]....
        /*0724*/ 	.word	0x00003540
        /*0728*/ 	.word	0x000000ff
        /*072c*/ 	.word	0x00000000
        /*0730*/ 	.short	0x010a
        /*0732*/ 	.byte	0x05
	.zero		1


	//   ....[98]....
        /*0734*/ 	.word	0x000035d0
        /*0738*/ 	.word	0x000000ff
        /*073c*/ 	.word	0x00000000
        /*0740*/ 	.short	0x010a
        /*0742*/ 	.byte	0x05
	.zero		1


	//   ....[99]....
        /*0744*/ 	.word	0x00003660
        /*0748*/ 	.word	0x000000ff
        /*074c*/ 	.word	0x00000000
        /*0750*/ 	.short	0x010a
        /*0752*/ 	.byte	0x05
	.zero		1


	//   ....[100]....
        /*0754*/ 	.word	0x000036f0
        /*0758*/ 	.word	0x000000ff
        /*075c*/ 	.word	0x00000000
        /*0760*/ 	.short	0x010a
        /*0762*/ 	.byte	0x05
	.zero		1


	//   ....[101]....
        /*0764*/ 	.word	0x00003780
        /*0768*/ 	.word	0x000000ff
        /*076c*/ 	.word	0x00000000
        /*0770*/ 	.short	0x010a
        /*0772*/ 	.byte	0x05
	.zero		1


	//   ....[102]....
        /*0774*/ 	.word	0x00003810
        /*0778*/ 	.word	0x000000ff
        /*077c*/ 	.word	0x00000000
        /*0780*/ 	.short	0x010a
        /*0782*/ 	.byte	0x05
	.zero		1


	//   ....[103]....
        /*0784*/ 	.word	0x000038a0
        /*0788*/ 	.word	0x000000ff
        /*078c*/ 	.word	0x00000000
        /*0790*/ 	.short	0x010a
        /*0792*/ 	.byte	0x05
	.zero		1


	//   ....[104]....
        /*0794*/ 	.word	0x00003930
        /*0798*/ 	.word	0x000000ff
        /*079c*/ 	.word	0x00000000
        /*07a0*/ 	.short	0x010a
        /*07a2*/ 	.byte	0x05
	.zero		1


	//   ....[105]....
        /*07a4*/ 	.word	0x000039c0
        /*07a8*/ 	.word	0x000000ff
        /*07ac*/ 	.word	0x00000000
        /*07b0*/ 	.short	0x010a
        /*07b2*/ 	.byte	0x05
	.zero		1


	//   ....[106]....
        /*07b4*/ 	.word	0x00003a50
        /*07b8*/ 	.word	0x000000ff
        /*07bc*/ 	.word	0x00000000
        /*07c0*/ 	.short	0x010a
        /*07c2*/ 	.byte	0x05
	.zero		1


	//   ....[107]....
        /*07c4*/ 	.word	0x00003ae0
        /*07c8*/ 	.word	0x000000ff
        /*07cc*/ 	.word	0x00000000
        /*07d0*/ 	.short	0x010a
        /*07d2*/ 	.byte	0x05
	.zero		1


	//   ....[108]....
        /*07d4*/ 	.word	0x00003b70
        /*07d8*/ 	.word	0x000000ff
        /*07dc*/ 	.word	0x00000000
        /*07e0*/ 	.short	0x010a
        /*07e2*/ 	.byte	0x05
	.zero		1


	//   ....[109]....
        /*07e4*/ 	.word	0x00003c00
        /*07e8*/ 	.word	0x000000ff
        /*07ec*/ 	.word	0x00000000
        /*07f0*/ 	.short	0x010a
        /*07f2*/ 	.byte	0x05
	.zero		1


	//   ....[110]....
        /*07f4*/ 	.word	0x00003c90
        /*07f8*/ 	.word	0x000000ff
        /*07fc*/ 	.word	0x00000000
        /*0800*/ 	.short	0x010a
        /*0802*/ 	.byte	0x05
	.zero		1


	//   ....[111]....
        /*0804*/ 	.word	0x00003d20
        /*0808*/ 	.word	0x000000ff
        /*080c*/ 	.word	0x00000000
        /*0810*/ 	.short	0x010a
        /*0812*/ 	.byte	0x05
	.zero		1


	//   ....[112]....
        /*0814*/ 	.word	0x00003db0
        /*0818*/ 	.word	0x000000ff
        /*081c*/ 	.word	0x00000000
        /*0820*/ 	.short	0x010a
        /*0822*/ 	.byte	0x05
	.zero		1


	//   ....[113]....
        /*0824*/ 	.word	0x00003e40
        /*0828*/ 	.word	0x000000ff
        /*082c*/ 	.word	0x00000000
        /*0830*/ 	.short	0x010a
        /*0832*/ 	.byte	0x05
	.zero		1


	//   ....[114]....
        /*0834*/ 	.word	0x00003ee0
        /*0838*/ 	.word	0x00000000
        /*083c*/ 	.word	0x00000000
        /*0840*/ 	.short	0x010a
        /*0842*/ 	.byte	0xff
	.zero		1


	//   ....[115]....
        /*0844*/ 	.word	0x00004000
        /*0848*/ 	.word	0x00000002
        /*084c*/ 	.word	0x00000240
        /*0850*/ 	.short	0x010a
        /*0852*/ 	.byte	0xff
	.zero		1


	//   ....[116]....
        /*0854*/ 	.word	0x00004060
        /*0858*/ 	.word	0x00000004
        /*085c*/ 	.word	0x00000000
        /*0860*/ 	.short	0x0101
        /*0862*/ 	.byte	0xff
	.zero		1


	//   ....[117]....
        /*0864*/ 	.word	0x00004080
        /*0868*/ 	.word	0x000000ff
        /*086c*/ 	.word	0x00000210
        /*0870*/ 	.short	0x010a
        /*0872*/ 	.byte	0x04
	.zero		1


	//   ....[118]....
        /*0874*/ 	.word	0x000041a0
        /*0878*/ 	.word	0x00000002
        /*087c*/ 	.word	0x00000200
        /*0880*/ 	.short	0x010a
        /*0882*/ 	.byte	0xff
	.zero		1


	//   ....[119]....
        /*0884*/ 	.word	0x000042b0
        /*0888*/ 	.word	0x00000002
        /*088c*/ 	.word	0x00000000
        /*0890*/ 	.short	0x0101
        /*0892*/ 	.byte	0xff
	.zero		1


	//   ....[120]....
        /*0894*/ 	.word	0x00004340
        /*0898*/ 	.word	0x000000ff
        /*089c*/ 	.word	0x00000210
        /*08a0*/ 	.short	0x0106
        /*08a2*/ 	.byte	0x04
	.zero		1


	//   ....[121]....
        /*08a4*/ 	.word	0x00004360
        /*08a8*/ 	.word	0x000000ff
        /*08ac*/ 	.word	0x00000210
        /*08b0*/ 	.short	0x010a
        /*08b2*/ 	.byte	0x04
	.zero		1


	//   ....[122]....
        /*08b4*/ 	.word	0x000043f0
        /*08b8*/ 	.word	0x000000ff
        /*08bc*/ 	.word	0x00000210
        /*08c0*/ 	.short	0x0106
        /*08c2*/ 	.byte	0x07
	.zero		1


	//   ....[123]....
        /*08c4*/ 	.word	0x00004430
        /*08c8*/ 	.word	0x00000000
        /*08cc*/ 	.word	0x00000210
        /*08d0*/ 	.short	0x010a
        /*08d2*/ 	.byte	0xff
	.zero		1


	//   ....[124]....
        /*08d4*/ 	.word	0x00004670
        /*08d8*/ 	.word	0x000000ff
        /*08dc*/ 	.word	0x00000008
        /*08e0*/ 	.short	0x010a
        /*08e2*/ 	.byte	0x05
	.zero		1


	//   ....[125]....
        /*08e4*/ 	.word	0x00004690
        /*08e8*/ 	.word	0x000000ff
        /*08ec*/ 	.word	0x00000008
        /*08f0*/ 	.short	0x010a
        /*08f2*/ 	.byte	0x05
	.zero		1


	//   ....[126]....
        /*08f4*/ 	.word	0x00004820
        /*08f8*/ 	.word	0x000000ff
        /*08fc*/ 	.word	0x00000008
        /*0900*/ 	.short	0x010a
        /*0902*/ 	.byte	0x05
	.zero		1


	//   ....[127]....
        /*0904*/ 	.word	0x00004840
        /*0908*/ 	.word	0x000000ff
        /*090c*/ 	.word	0x00000008
        /*0910*/ 	.short	0x010a
        /*0912*/ 	.byte	0x05
	.zero		1


	//   ....[128]....
        /*0914*/ 	.word	0x00004900
        /*0918*/ 	.word	0x000000ff
        /*091c*/ 	.word	0x00000000
        /*0920*/ 	.short	0x0101
        /*0922*/ 	.byte	0x04
	.zero		1


	//   ....[129]....
        /*0924*/ 	.word	0x00004ce0
        /*0928*/ 	.word	0x00000000
        /*092c*/ 	.word	0x00000200
        /*0930*/ 	.short	0x010a
        /*0932*/ 	.byte	0xff
	.zero		1


	//   ....[130]....
        /*0934*/ 	.word	0x00004da0
        /*0938*/ 	.word	0x00000000
        /*093c*/ 	.word	0x00000000
        /*0940*/ 	.short	0x0101
        /*0942*/ 	.byte	0xff
	.zero		1


	//   ....[131]....
        /*0944*/ 	.word	0x00004e50
        /*0948*/ 	.word	0x000000ff
        /*094c*/ 	.word	0x00000000
        /*0950*/ 	.short	0x010a
        /*0952*/ 	.byte	0x04
	.zero		1


	//   ....[132]....
        /*0954*/ 	.word	0x00004e60
        /*0958*/ 	.word	0x000000ff
        /*095c*/ 	.word	0x00000230
        /*0960*/ 	.short	0x010a
        /*0962*/ 	.byte	0x1f
	.zero		1


	//   ....[133]....
        /*0964*/ 	.word	0x00004f20
        /*0968*/ 	.word	0x000000ff
        /*096c*/ 	.word	0x00000000
        /*0970*/ 	.short	0x010a
        /*0972*/ 	.byte	0x07
	.zero		1


	//   ....[134]....
        /*0974*/ 	.word	0x00005060
        /*0978*/ 	.word	0x000000ff
        /*097c*/ 	.word	0x00000000
        /*0980*/ 	.short	0x010a
        /*0982*/ 	.byte	0x04
	.zero		1


	//   ....[135]....
        /*0984*/ 	.word	0x000052d0
        /*0988*/ 	.word	0x000000ff
        /*098c*/ 	.word	0x00000000
        /*0990*/ 	.short	0x010a
        /*0992*/ 	.byte	0x04
	.zero		1


	//   ....[136]....
        /*0994*/ 	.word	0x00005370
        /*0998*/ 	.word	0x00000000
        /*099c*/ 	.word	0x00000000
        /*09a0*/ 	.short	0x010a
        /*09a2*/ 	.byte	0xff
	.zero		1


	//   ....[137]....
        /*09a4*/ 	.word	0x000053b0
        /*09a8*/ 	.word	0x00000000
        /*09ac*/ 	.word	0x00000000
        /*09b0*/ 	.short	0x010a
        /*09b2*/ 	.byte	0xff
	.zero		1


	//   ....[138]....
        /*09b4*/ 	.word	0x00005420
        /*09b8*/ 	.word	0x000000ff
        /*09bc*/ 	.word	0x00000000
        /*09c0*/ 	.short	0x0101
        /*09c2*/ 	.byte	0x04
	.zero		1


	//   ....[139]....
        /*09c4*/ 	.word	0x00005460
        /*09c8*/ 	.word	0x000000ff
        /*09cc*/ 	.word	0x00000260
        /*09d0*/ 	.short	0x010a
        /*09d2*/ 	.byte	0x12
	.zero		1


	//   ....[140]....
        /*09d4*/ 	.word	0x000054b0
        /*09d8*/ 	.word	0x000000ff
        /*09dc*/ 	.word	0x00000000
        /*09e0*/ 	.short	0x0101
        /*09e2*/ 	.byte	0x04
	.zero		1


	//   ....[141]....
        /*09e4*/ 	.word	0x00005950
        /*09e8*/ 	.word	0x0000000c
        /*09ec*/ 	.word	0x00000200
        /*09f0*/ 	.short	0x010a
        /*09f2*/ 	.byte	0xff
	.zero		1


	//   ....[142]....
        /*09f4*/ 	.word	0x00005ac0
        /*09f8*/ 	.word	0x00000000
        /*09fc*/ 	.word	0x00000000
        /*0a00*/ 	.short	0x0101
        /*0a02*/ 	.byte	0xff
	.zero		1


	//   ....[143]....
        /*0a04*/ 	.word	0x00005f50
        /*0a08*/ 	.word	0x000000ff
        /*0a0c*/ 	.word	0x000001f8
        /*0a10*/ 	.short	0x010a
        /*0a12*/ 	.byte	0x15
	.zero		1


	//   ....[144]....
        /*0a14*/ 	.word	0x000060d0
        /*0a18*/ 	.word	0x000000ff
        /*0a1c*/ 	.word	0x000001d0
        /*0a20*/ 	.short	0x010a
        /*0a22*/ 	.byte	0x15
	.zero		1


	//   ....[145]....
        /*0a24*/ 	.word	0x00006260
        /*0a28*/ 	.word	0x000000ff
        /*0a2c*/ 	.word	0x000001b0
        /*0a30*/ 	.short	0x010b
        /*0a32*/ 	.byte	0x15
	.zero		1


	//   ....[146]....
        /*0a34*/ 	.word	0x00006270
        /*0a38*/ 	.word	0x000000ff
        /*0a3c*/ 	.word	0x00000000
        /*0a40*/ 	.short	0x0101
        /*0a42*/ 	.byte	0x06
	.zero		1


	//   ....[147]....
        /*0a44*/ 	.word	0x00006280
        /*0a48*/ 	.word	0x000000ff
        /*0a4c*/ 	.word	0x000001d8
        /*0a50*/ 	.short	0x010a
        /*0a52*/ 	.byte	0x15
	.zero		1


	//   ....[148]....
        /*0a54*/ 	.word	0x000063e0
        /*0a58*/ 	.word	0x000000ff
        /*0a5c*/ 	.word	0x000001b8
        /*0a60*/ 	.short	0x010b
        /*0a62*/ 	.byte	0x15
	.zero		1


	//   ....[149]....
        /*0a64*/ 	.word	0x000063f0
        /*0a68*/ 	.word	0x000000ff
        /*0a6c*/ 	.word	0x00000000
        /*0a70*/ 	.short	0x0101
        /*0a72*/ 	.byte	0x06
	.zero		1


	//   ....[150]....
        /*0a74*/ 	.word	0x00006400
        /*0a78*/ 	.word	0x000000ff
        /*0a7c*/ 	.word	0x000001e0
        /*0a80*/ 	.short	0x010a
        /*0a82*/ 	.byte	0x15
	.zero		1


	//   ....[151]....
        /*0a84*/ 	.word	0x00006550
        /*0a88*/ 	.word	0x000000ff
        /*0a8c*/ 	.word	0x000001c0
        /*0a90*/ 	.short	0x010b
        /*0a92*/ 	.byte	0x15
	.zero		1


	//   ....[152]....
        /*0a94*/ 	.word	0x00006560
        /*0a98*/ 	.word	0x000000ff
        /*0a9c*/ 	.word	0x00000000
        /*0aa0*/ 	.short	0x0101
        /*0aa2*/ 	.byte	0x06
	.zero		1


	//   ....[153]....
        /*0aa4*/ 	.word	0x00006570
        /*0aa8*/ 	.word	0x000000ff
        /*0aac*/ 	.word	0x000001e8
        /*0ab0*/ 	.short	0x010a
        /*0ab2*/ 	.byte	0x15
	.zero		1


	//   ....[154]....
        /*0ab4*/ 	.word	0x00006750
        /*0ab8*/ 	.word	0x000000ff
        /*0abc*/ 	.word	0x000001c8
        /*0ac0*/ 	.short	0x010b
        /*0ac2*/ 	.byte	0x15
	.zero		1


	//   ....[155]....
        /*0ac4*/ 	.word	0x00006760
        /*0ac8*/ 	.word	0x000000ff
        /*0acc*/ 	.word	0x00000000
        /*0ad0*/ 	.short	0x0101
        /*0ad2*/ 	.byte	0x2e
	.zero		1


	//   ....[156]....
        /*0ad4*/ 	.word	0x000067a0
        /*0ad8*/ 	.word	0x000000ff
        /*0adc*/ 	.word	0x000001d0
        /*0ae0*/ 	.short	0x010a
        /*0ae2*/ 	.byte	0x15
	.zero		1


	//   ....[157]....
        /*0ae4*/ 	.word	0x000067c0
        /*0ae8*/ 	.word	0x000000ff
        /*0aec*/ 	.word	0x000001d8
        /*0af0*/ 	.short	0x010a
        /*0af2*/ 	.byte	0x15
	.zero		1


	//   ....[158]....
        /*0af4*/ 	.word	0x000067e0
        /*0af8*/ 	.word	0x000000ff
        /*0afc*/ 	.word	0x000001e0
        /*0b00*/ 	.short	0x010a
        /*0b02*/ 	.byte	0x15
	.zero		1


	//   ....[159]....
        /*0b04*/ 	.word	0x00006820
        /*0b08*/ 	.word	0x00000000
        /*0b0c*/ 	.word	0x000001e8
        /*0b10*/ 	.short	0x010a
        /*0b12*/ 	.byte	0xff
	.zero		1


	//   ....[160]....
        /*0b14*/ 	.word	0x00006b30
        /*0b18*/ 	.word	0x00000003
        /*0b1c*/ 	.word	0x00000200
        /*0b20*/ 	.short	0x010a
        /*0b22*/ 	.byte	0xff
	.zero		1


	//   ....[161]....
        /*0b24*/ 	.word	0x00006cb0
        /*0b28*/ 	.word	0x00000000
        /*0b2c*/ 	.word	0x00000000
        /*0b30*/ 	.short	0x0101
        /*0b32*/ 	.byte	0xff
	.zero		1


	//   ....[162]....
        /*0b34*/ 	.word	0x00007820
        /*0b38*/ 	.word	0x000000ff
        /*0b3c*/ 	.word	0x000001b0
        /*0b40*/ 	.short	0x010a
        /*0b42*/ 	.byte	0x2b
	.zero		1


	//   ....[163]....
        /*0b44*/ 	.word	0x00007860
        /*0b48*/ 	.word	0x00000063
        /*0b4c*/ 	.word	0x00000220
        /*0b50*/ 	.short	0x010a
        /*0b52*/ 	.byte	0xff
	.zero		1


	//   ....[164]....
        /*0b54*/ 	.word	0x00007950
        /*0b58*/ 	.word	0x000000ff
        /*0b5c*/ 	.word	0x000001b0
        /*0b60*/ 	.short	0x010a
        /*0b62*/ 	.byte	0x2b
	.zero		1


	//   ....[165]....
        /*0b64*/ 	.word	0x00007a40
        /*0b68*/ 	.word	0x00000063
        /*0b6c*/ 	.word	0x00000220
        /*0b70*/ 	.short	0x010a
        /*0b72*/ 	.byte	0xff
	.zero		1


	//   ....[166]....
        /*0b74*/ 	.word	0x00008510
        /*0b78*/ 	.word	0x00000000
        /*0b7c*/ 	.word	0x00000000
        /*0b80*/ 	.short	0x0101
        /*0b82*/ 	.byte	0xff
	.zero		1


	//   ....[167]....
        /*0b84*/ 	.word	0x00008520
        /*0b88*/ 	.word	0x00000003
        /*0b8c*/ 	.word	0x000001b0
        /*0b90*/ 	.short	0x010a
        /*0b92*/ 	.byte	0xff
	.zero		1


	//   ....[168]....
        /*0b94*/ 	.word	0x00008600
        /*0b98*/ 	.word	0x00000003
        /*0b9c*/ 	.word	0x000001b0
        /*0ba0*/ 	.short	0x010a
        /*0ba2*/ 	.byte	0xff
	.zero		1


	//   ....[169]....
        /*0ba4*/ 	.word	0x00009170
        /*0ba8*/ 	.word	0x0000003d
        /*0bac*/ 	.word	0x00000000
        /*0bb0*/ 	.short	0x0101
        /*0bb2*/ 	.byte	0xff
	.zero		1


	//   ....[170]....
        /*0bb4*/ 	.word	0x00009190
        /*0bb8*/ 	.word	0x0000003e
        /*0bbc*/ 	.word	0x000001b0
        /*0bc0*/ 	.short	0x010a
        /*0bc2*/ 	.byte	0xff
	.zero		1


	//   ....[171]....
        /*0bc4*/ 	.word	0x00009260
        /*0bc8*/ 	.word	0x0000003e
        /*0bcc*/ 	.word	0x000001b0
        /*0bd0*/ 	.short	0x010a
        /*0bd2*/ 	.byte	0xff
	.zero		1


	//   ....[172]....
        /*0bd4*/ 	.word	0x00009dd0
        /*0bd8*/ 	.word	0x0000003d
        /*0bdc*/ 	.word	0x00000000
        /*0be0*/ 	.short	0x0101
        /*0be2*/ 	.byte	0xff
	.zero		1


	//   ....[173]....
        /*0be4*/ 	.word	0x00009df0
        /*0be8*/ 	.word	0x0000003e
        /*0bec*/ 	.word	0x000001b0
        /*0bf0*/ 	.short	0x010a
        /*0bf2*/ 	.byte	0xff
	.zero		1


	//   ....[174]....
        /*0bf4*/ 	.word	0x00009ec0
        /*0bf8*/ 	.word	0x0000003e
        /*0bfc*/ 	.word	0x000001b0
        /*0c00*/ 	.short	0x010a
        /*0c02*/ 	.byte	0xff
	.zero		1


	//   ....[175]....
        /*0c04*/ 	.word	0x0000a2b0
        /*0c08*/ 	.word	0x00000063
        /*0c0c*/ 	.word	0x00000000
        /*0c10*/ 	.short	0x0101
        /*0c12*/ 	.byte	0xff
	.zero		1


	//   ....[176]....
        /*0c14*/ 	.word	0x0000aa80
        /*0c18*/ 	.word	0x00000002
        /*0c1c*/ 	.word	0x00000000
        /*0c20*/ 	.short	0x0101
        /*0c22*/ 	.byte	0xff
	.zero		1


	//   ....[177]....
        /*0c24*/ 	.word	0x0000ad10
        /*0c28*/ 	.word	0x000000ff
        /*0c2c*/ 	.word	0x00000000
        /*0c30*/ 	.short	0x0101
        /*0c32*/ 	.byte	0x04
	.zero		1


	//   ....[178]....
        /*0c34*/ 	.word	0x0000ad30
        /*0c38*/ 	.word	0x00000003
        /*0c3c*/ 	.word	0x00000250
        /*0c40*/ 	.short	0x010a
        /*0c42*/ 	.byte	0xff
	.zero		1


	//   ....[179]....
        /*0c44*/ 	.word	0x0000ad90
        /*0c48*/ 	.word	0x00000000
        /*0c4c*/ 	.word	0x000000d8
        /*0c50*/ 	.short	0x010a
        /*0c52*/ 	.byte	0xff
	.zero		1


	//   ....[180]....
        /*0c54*/ 	.word	0x0000adf0
        /*0c58*/ 	.word	0x00000000
        /*0c5c*/ 	.word	0x000000d8
        /*0c60*/ 	.short	0x010a
        /*0c62*/ 	.byte	0xff
	.zero		1


	//   ....[181]....
        /*0c64*/ 	.word	0x0000ae40
        /*0c68*/ 	.word	0x00000003
        /*0c6c*/ 	.word	0x00000200
        /*0c70*/ 	.short	0x010a
        /*0c72*/ 	.byte	0xff
	.zero		1


	//   ....[182]....
        /*0c74*/ 	.word	0x0000aea0
        /*0c78*/ 	.word	0x00000000
        /*0c7c*/ 	.word	0x00000000
        /*0c80*/ 	.short	0x010a
        /*0c82*/ 	.byte	0xff
	.zero		1


	//   ....[183]....
        /*0c84*/ 	.word	0x0000af00
        /*0c88*/ 	.word	0x00000000
        /*0c8c*/ 	.word	0x00000000
        /*0c90*/ 	.short	0x010a
        /*0c92*/ 	.byte	0xff
	.zero		1


	//   ....[184]....
        /*0c94*/ 	.word	0x0000af60
        /*0c98*/ 	.word	0x00000000
        /*0c9c*/ 	.word	0x00000000
        /*0ca0*/ 	.short	0x010a
        /*0ca2*/ 	.byte	0xff
	.zero		1


	//   ....[185]....
        /*0ca4*/ 	.word	0x0000afc0
        /*0ca8*/ 	.word	0x00000000
        /*0cac*/ 	.word	0x00000000
        /*0cb0*/ 	.short	0x010a
        /*0cb2*/ 	.byte	0xff
	.zero		1


	//   ....[186]....
        /*0cb4*/ 	.word	0x0000b020
        /*0cb8*/ 	.word	0x00000000
        /*0cbc*/ 	.word	0x00000000
        /*0cc0*/ 	.short	0x010a
        /*0cc2*/ 	.byte	0xff
	.zero		1


	//   ....[187]....
        /*0cc4*/ 	.word	0x0000b080
        /*0cc8*/ 	.word	0x00000000
        /*0ccc*/ 	.word	0x00000000
        /*0cd0*/ 	.short	0x010a
        /*0cd2*/ 	.byte	0xff
	.zero		1


	//   ....[188]....
        /*0cd4*/ 	.word	0x0000b0e0
        /*0cd8*/ 	.word	0x00000000
        /*0cdc*/ 	.word	0x00000000
        /*0ce0*/ 	.short	0x010a
        /*0ce2*/ 	.byte	0xff
	.zero		1


	//   ....[189]....
        /*0ce4*/ 	.word	0x0000b140
        /*0ce8*/ 	.word	0x00000000
        /*0cec*/ 	.word	0x00000000
        /*0cf0*/ 	.short	0x010a
        /*0cf2*/ 	.byte	0xff
	.zero		1


	//   ....[190]....
        /*0cf4*/ 	.word	0x0000b1a0
        /*0cf8*/ 	.word	0x00000000
        /*0cfc*/ 	.word	0x00000000
        /*0d00*/ 	.short	0x010a
        /*0d02*/ 	.byte	0xff
	.zero		1


	//   ....[191]....
        /*0d04*/ 	.word	0x0000b200
        /*0d08*/ 	.word	0x00000000
        /*0d0c*/ 	.word	0x00000000
        /*0d10*/ 	.short	0x010a
        /*0d12*/ 	.byte	0xff
	.zero		1


	//   ....[192]....
        /*0d14*/ 	.word	0x0000b260
        /*0d18*/ 	.word	0x00000000
        /*0d1c*/ 	.word	0x00000000
        /*0d20*/ 	.short	0x010a
        /*0d22*/ 	.byte	0xff
	.zero		1


	//   ....[193]....
        /*0d24*/ 	.word	0x0000b2c0
        /*0d28*/ 	.word	0x00000000
        /*0d2c*/ 	.word	0x00000000
        /*0d30*/ 	.short	0x010a
        /*0d32*/ 	.byte	0xff
	.zero		1


	//   ....[194]....
        /*0d34*/ 	.word	0x0000b320
        /*0d38*/ 	.word	0x00000000
        /*0d3c*/ 	.word	0x00000000
        /*0d40*/ 	.short	0x010a
        /*0d42*/ 	.byte	0xff
	.zero		1


	//   ....[195]....
        /*0d44*/ 	.word	0x0000b380
        /*0d48*/ 	.word	0x00000000
        /*0d4c*/ 	.word	0x00000000
        /*0d50*/ 	.short	0x010a
        /*0d52*/ 	.byte	0xff
	.zero		1


	//   ....[196]....
        /*0d54*/ 	.word	0x0000b3e0
        /*0d58*/ 	.word	0x00000000
        /*0d5c*/ 	.word	0x00000000
        /*0d60*/ 	.short	0x010a
        /*0d62*/ 	.byte	0xff
	.zero		1


	//   ....[197]....
        /*0d64*/ 	.word	0x0000b440
        /*0d68*/ 	.word	0x00000000
        /*0d6c*/ 	.word	0x00000000
        /*0d70*/ 	.short	0x010a
        /*0d72*/ 	.byte	0xff
	.zero		1


	//   ....[198]....
        /*0d74*/ 	.word	0x0000b4a0
        /*0d78*/ 	.word	0x00000000
        /*0d7c*/ 	.word	0x00000000
        /*0d80*/ 	.short	0x010a
        /*0d82*/ 	.byte	0xff
	.zero		1


	//   ....[199]....
        /*0d84*/ 	.word	0x0000b500
        /*0d88*/ 	.word	0x00000000
        /*0d8c*/ 	.word	0x00000000
        /*0d90*/ 	.short	0x010a
        /*0d92*/ 	.byte	0xff
	.zero		1


	//   ....[200]....
        /*0d94*/ 	.word	0x0000b560
        /*0d98*/ 	.word	0x00000000
        /*0d9c*/ 	.word	0x00000000
        /*0da0*/ 	.short	0x010a
        /*0da2*/ 	.byte	0xff
	.zero		1


	//   ....[201]....
        /*0da4*/ 	.word	0x0000b5c0
        /*0da8*/ 	.word	0x00000000
        /*0dac*/ 	.word	0x00000000
        /*0db0*/ 	.short	0x010a
        /*0db2*/ 	.byte	0xff
	.zero		1


	//   ....[202]....
        /*0db4*/ 	.word	0x0000b620
        /*0db8*/ 	.word	0x00000000
        /*0dbc*/ 	.word	0x00000000
        /*0dc0*/ 	.short	0x010a
        /*0dc2*/ 	.byte	0xff
	.zero		1


	//   ....[203]....
        /*0dc4*/ 	.word	0x0000b680
        /*0dc8*/ 	.word	0x00000000
        /*0dcc*/ 	.word	0x00000000
        /*0dd0*/ 	.short	0x010a
        /*0dd2*/ 	.byte	0xff
	.zero		1


	//   ....[204]....
        /*0dd4*/ 	.word	0x0000b6e0
        /*0dd8*/ 	.word	0x00000000
        /*0ddc*/ 	.word	0x00000000
        /*0de0*/ 	.short	0x010a
        /*0de2*/ 	.byte	0xff
	.zero		1


	//   ....[205]....
        /*0de4*/ 	.word	0x0000b740
        /*0de8*/ 	.word	0x00000000
        /*0dec*/ 	.word	0x00000000
        /*0df0*/ 	.short	0x010a
        /*0df2*/ 	.byte	0xff
	.zero		1


	//   ....[206]....
        /*0df4*/ 	.word	0x0000b7a0
        /*0df8*/ 	.word	0x00000000
        /*0dfc*/ 	.word	0x00000000
        /*0e00*/ 	.short	0x010a
        /*0e02*/ 	.byte	0xff
	.zero		1


	//   ....[207]....
        /*0e04*/ 	.word	0x0000b800
        /*0e08*/ 	.word	0x00000000
        /*0e0c*/ 	.word	0x00000000
        /*0e10*/ 	.short	0x010a
        /*0e12*/ 	.byte	0xff
	.zero		1


	//   ....[208]....
        /*0e14*/ 	.word	0x0000b850
        /*0e18*/ 	.word	0x00000002
        /*0e1c*/ 	.word	0x00000240
        /*0e20*/ 	.short	0x010a
        /*0e22*/ 	.byte	0xff
	.zero		1


	//   ....[209]....
        /*0e24*/ 	.word	0x0000b8b0
        /*0e28*/ 	.word	0x00000002
        /*0e2c*/ 	.word	0x00000210
        /*0e30*/ 	.short	0x010a
        /*0e32*/ 	.byte	0xff
	.zero		1


	//   ....[210]....
        /*0e34*/ 	.word	0x0000b900
        /*0e38*/ 	.word	0x00000002
        /*0e3c*/ 	.word	0x00000200
        /*0e40*/ 	.short	0x010a
        /*0e42*/ 	.byte	0xff
	.zero		1


	//   ....[211]....
        /*0e44*/ 	.word	0x0000b960
        /*0e48*/ 	.word	0x00000000
        /*0e4c*/ 	.word	0x00000210
        /*0e50*/ 	.short	0x010a
        /*0e52*/ 	.byte	0xff
	.zero		1


	//   ....[212]....
        /*0e54*/ 	.word	0x0000b9c0
        /*0e58*/ 	.word	0x00000000
        /*0e5c*/ 	.word	0x00000008
        /*0e60*/ 	.short	0x010a
        /*0e62*/ 	.byte	0xff
	.zero		1


	//   ....[213]....
        /*0e64*/ 	.word	0x0000bab0
        /*0e68*/ 	.word	0x00000000
        /*0e6c*/ 	.word	0x00000008
        /*0e70*/ 	.short	0x010a
        /*0e72*/ 	.byte	0xff
	.zero		1


	//   ....[214]....
        /*0e74*/ 	.word	0x0000bb00
        /*0e78*/ 	.word	0x00000000
        /*0e7c*/ 	.word	0x00000200
        /*0e80*/ 	.short	0x010a
        /*0e82*/ 	.byte	0xff
	.zero		1


	//   ....[215]....
        /*0e84*/ 	.word	0x0000bb60
        /*0e88*/ 	.word	0x00000000
        /*0e8c*/ 	.word	0x00000230
        /*0e90*/ 	.short	0x010a
        /*0e92*/ 	.byte	0xff
	.zero		1


	//   ....[216]....
        /*0e94*/ 	.word	0x0000bbc0
        /*0e98*/ 	.word	0x00000000
        /*0e9c*/ 	.word	0x00000000
        /*0ea0*/ 	.short	0x010a
        /*0ea2*/ 	.byte	0xff
	.zero		1


	//   ....[217]....
        /*0ea4*/ 	.word	0x0000bc20
        /*0ea8*/ 	.word	0x00000000
        /*0eac*/ 	.word	0x00000000
        /*0eb0*/ 	.short	0x010a
        /*0eb2*/ 	.byte	0xff
	.zero		1


	//   ....[218]....
        /*0eb4*/ 	.word	0x0000bc80
        /*0eb8*/ 	.word	0x00000000
        /*0ebc*/ 	.word	0x00000260
        /*0ec0*/ 	.short	0x010a
        /*0ec2*/ 	.byte	0xff
	.zero		1


	//   ....[219]....
        /*0ec4*/ 	.word	0x0000bcd0
        /*0ec8*/ 	.word	0x0000000c
        /*0ecc*/ 	.word	0x00000200
        /*0ed0*/ 	.short	0x010a
        /*0ed2*/ 	.byte	0xff
	.zero		1


	//   ....[220]....
        /*0ed4*/ 	.word	0x0000bd30
        /*0ed8*/ 	.word	0x00000000
        /*0edc*/ 	.word	0x000001f8
        /*0ee0*/ 	.short	0x010a
        /*0ee2*/ 	.byte	0xff
	.zero		1


	//   ....[221]....
        /*0ee4*/ 	.word	0x0000bd90
        /*0ee8*/ 	.word	0x00000000
        /*0eec*/ 	.word	0x000001d0
        /*0ef0*/ 	.short	0x010a
        /*0ef2*/ 	.byte	0xff
	.zero		1


	//   ....[222]....
        /*0ef4*/ 	.word	0x0000bdf0
        /*0ef8*/ 	.word	0x00000000
        /*0efc*/ 	.word	0x000001d8
        /*0f00*/ 	.short	0x010a
        /*0f02*/ 	.byte	0xff
	.zero		1


	//   ....[223]....
        /*0f04*/ 	.word	0x0000be50
        /*0f08*/ 	.word	0x00000000
        /*0f0c*/ 	.word	0x000001e0
        /*0f10*/ 	.short	0x010a
        /*0f12*/ 	.byte	0xff
	.zero		1


	//   ....[224]....
        /*0f14*/ 	.word	0x0000beb0
        /*0f18*/ 	.word	0x00000000
        /*0f1c*/ 	.word	0x000001e8
        /*0f20*/ 	.short	0x010a
        /*0f22*/ 	.byte	0xff
	.zero		1


	//   ....[225]....
        /*0f24*/ 	.word	0x0000bf10
        /*0f28*/ 	.word	0x00000000
        /*0f2c*/ 	.word	0x000001d0
        /*0f30*/ 	.short	0x010a
        /*0f32*/ 	.byte	0xff
	.zero		1


	//   ....[226]....
        /*0f34*/ 	.word	0x0000bf70
        /*0f38*/ 	.word	0x00000000
        /*0f3c*/ 	.word	0x000001d8
        /*0f40*/ 	.short	0x010a
        /*0f42*/ 	.byte	0xff
	.zero		1


	//   ....[227]....
        /*0f44*/ 	.word	0x0000bfd0
        /*0f48*/ 	.word	0x00000000
        /*0f4c*/ 	.word	0x000001e0
        /*0f50*/ 	.short	0x010a
        /*0f52*/ 	.byte	0xff
	.zero		1


	//   ....[228]....
        /*0f54*/ 	.word	0x0000c020
        /*0f58*/ 	.word	0x00000003
        /*0f5c*/ 	.word	0x00000200
        /*0f60*/ 	.short	0x010a
        /*0f62*/ 	.byte	0xff
	.zero		1


	//   ....[229]....
        /*0f64*/ 	.word	0x0000c080
        /*0f68*/ 	.word	0x00000002
        /*0f6c*/ 	.word	0x000001b0
        /*0f70*/ 	.short	0x010a
        /*0f72*/ 	.byte	0xff
	.zero		1


	//   ....[230]....
        /*0f74*/ 	.word	0x0000c0d0
        /*0f78*/ 	.word	0x00000063
        /*0f7c*/ 	.word	0x00000220
        /*0f80*/ 	.short	0x010a
        /*0f82*/ 	.byte	0xff
	.zero		1


	//   ....[231]....
        /*0f84*/ 	.word	0x0000c120
        /*0f88*/ 	.word	0x00000003
        /*0f8c*/ 	.word	0x000001b0
        /*0f90*/ 	.short	0x010a
        /*0f92*/ 	.byte	0xff
	.zero		1


	//   ....[232]....
        /*0f94*/ 	.word	0x0000c170
        /*0f98*/ 	.word	0x0000003e
        /*0f9c*/ 	.word	0x000001b0
        /*0fa0*/ 	.short	0x010a
        /*0fa2*/ 	.byte	0xff
	.zero		1


	//   ....[233]....
        /*0fa4*/ 	.word	0x0000c1c0
        /*0fa8*/ 	.word	0x0000003e
        /*0fac*/ 	.word	0x000001b0
        /*0fb0*/ 	.short	0x010a
        /*0fb2*/ 	.byte	0xff
	.zero		1


	//----- nvinfo : EIATTR_NUM_MBARRIERS
	.align		4
.L_47:
        /*0fb4*/ 	.byte	0x03, 0x38
        /*0fb6*/ 	.short	0x004d


	//----- nvinfo : EIATTR_EXIT_INSTR_OFFSETS
	.align		4
        /*0fb8*/ 	.byte	0x04, 0x1c
        /*0fba*/ 	.short	(.L_49 - .L_48)


	//   ....[0]....
.L_48:
        /*0fbc*/ 	.word	0x00003f10


	//   ....[1]....
        /*0fc0*/ 	.word	0x00004400


	//   ....[2]....
        /*0fc4*/ 	.word	0x00004460


	//   ....[3]....
        /*0fc8*/ 	.word	0x000056e0


	//   ....[4]....
        /*0fcc*/ 	.word	0x00006850


	//   ....[5]....
        /*0fd0*/ 	.word	0x00006890


	//   ....[6]....
        /*0fd4*/ 	.word	0x0000ac00


	//   ....[7]....
        /*0fd8*/ 	.word	0x0000ac80


	//   ....[8]....
        /*0fdc*/ 	.word	0x0000acb0


	//   ....[9]....
        /*0fe0*/ 	.word	0x0000ad20


	//----- nvinfo : EIATTR_MAX_THREADS
	.align		4
.L_49:
        /*0fe4*/ 	.byte	0x04, 0x05
        /*0fe6*/ 	.short	(.L_51 - .L_50)
.L_50:
        /*0fe8*/ 	.word	0x00000100
        /*0fec*/ 	.word	0x00000001
        /*0ff0*/ 	.word	0x00000001


	//----- nvinfo : EIATTR_CRS_STACK_SIZE
	.align		4
.L_51:
        /*0ff4*/ 	.byte	0x04, 0x1e
        /*0ff6*/ 	.short	(.L_53 - .L_52)
.L_52:
        /*0ff8*/ 	.word	0x00000000


	//----- nvinfo : EIATTR_CBANK_PARAM_SIZE
	.align		4
.L_53:
        /*0ffc*/ 	.byte	0x03, 0x19
        /*0ffe*/ 	.short	0x0c00


	//----- nvinfo : EIATTR_PARAM_CBANK
	.align		4
        /*1000*/ 	.byte	0x04, 0x0a
        /*1002*/ 	.short	(.L_55 - .L_54)
	.align		4
.L_54:
        /*1004*/ 	.word	index@(.nv.constant0._ZN7cutlass13device_kernelINS_4gemm6kernel13GemmUniversalIN4cute5tupleIJiiiiEEENS1_10collective13CollectiveMmaINS1_46MainloopSm100TmaUmmaWarpSpecializedBlockScaledILi27ELi2ELi2ENS5_IJNS4_1CILi2EEESB_NSA_ILi1EEEEEEEENS5_IJNSA_ILi256EEENSA_ILi128EEENSA_ILi64EEEEEENS5_IJNS_12float_e2m1_tENS_13float_ue4m3_tEEEENS5_IJNS5_IJlSC_lEEENS4_6LayoutINS5_IJNS5_IJNS5_IJNSA_ILi32EEENSA_ILi4EEEEEEiEEENS5_IJNS5_IJNSA_ILi16EEESP_EEEiEEENS5_IJSC_iEEEEEENS5_IJSU_NS5_IJNS5_IJNSA_ILi0EEESC_EEENSA_ILi512EEEEEENS5_IJSX_iEEEEEEEEEEESL_S14_NS4_8TiledMMAINS4_8MMA_AtomIJNS4_23SM100_MMA_MXF4_2x1SM_SSISJ_SJ_fSK_Li256ELi128ELi16ELNS4_4UMMA5MajorE0ELS19_0ELNS18_7ScaleInE0ELS1A_0EEEEEENSN_INS5_IJSC_SC_SC_EEENS5_IJSX_SX_SX_EEEEENS5_IJNS4_10UnderscoreES1G_S1G_EEEEENS5_IJNS4_28SM100_TMA_2SM_LOAD_MULTICASTES1J_EEENS5_IJNS4_14ComposedLayoutINS4_7SwizzleILi1ELi4ELi3EEENS4_18smem_ptr_flag_bitsILi4EEENSN_INS5_IJNSA_ILi8EEESH_EEENS5_IJSH_SC_EEEEEEENSN_INS5_IJNS5_IJNS5_IJSQ_SC_EEEST_EEESC_NS5_IJSC_SC_EEEEEENS5_IJNS5_IJNS5_IJST_SZ_EEESY_EEESX_NS5_IJSP_SZ_EEEEEEEEEEEvNS4_8identityENS5_IJNS4_18SM100_TMA_2SM_LOADES1J_EEES24_vS25_EENS_8epilogue10collective18CollectiveEpilogueINS29_23Sm100TmaWarpSpecializedILi4ELi2ELi32ELb1ELb0EEEJNS5_IJSG_SG_SH_EEENS5_IJNSN_ISG_SC_EENSN_ISO_SC_EEEEENS_10bfloat16_tESM_S2I_SM_NS29_6fusion15FusionCallbacksIS2D_NS2J_17LinearCombinationIS2I_fS2I_fLNS_15FloatRoundStyleE2EEES2E_S2H_JEEENS4_5SM1004TMEM4LOAD26SM100_TMEM_LOAD_32dp32b32xENS4_13SM90_TMA_LOADENS1L_INS1M_ILi2ELi4ELi3EEENS1O_ILi16EEENSN_INS5_IJS1Q_SO_EEENS5_IJSO_SC_EEEEEEENS4_39AutoVectorizingCopyWithAssumedAlignmentILi128EEENS4_14SM90_TMA_STOREES2Z_S31_S31_EEEvvEEEEvNT_6ParamsE)
        /*1008*/ 	.short	0x0380
        /*100a*/ 	.short	0x0c00


	//----- nvinfo : EIATTR_SW_WAR
	.align		4
.L_55:
        /*100c*/ 	.byte	0x04, 0x36
        /*100e*/ 	.short	(.L_57 - .L_56)
.L_56:
        /*1010*/ 	.word	0x00000008
.L_57:


//--------------------- .nv.callgraph             --------------------------
	.section	.nv.callgraph,"",@"SHT_CUDA_CALLGRAPH"
	.align	4
	.sectionentsize	8
	.align		4
        /*0000*/ 	.word	0x00000000
	.align		4
        /*0004*/ 	.word	0xffffffff
	.align		4
        /*0008*/ 	.word	index@(_ZN7cutlass13device_kernelINS_4gemm6kernel13GemmUniversalIN4cute5tupleIJiiiiEEENS1_10collective13CollectiveMmaINS1_46MainloopSm100TmaUmmaWarpSpecializedBlockScaledILi27ELi2ELi2ENS5_IJNS4_1CILi2EEESB_NSA_ILi1EEEEEEEENS5_IJNSA_ILi256EEENSA_ILi128EEENSA_ILi64EEEEEENS5_IJNS_12float_e2m1_tENS_13float_ue4m3_tEEEENS5_IJNS5_IJlSC_lEEENS4_6LayoutINS5_IJNS5_IJNS5_IJNSA_ILi32EEENSA_ILi4EEEEEEiEEENS5_IJNS5_IJNSA_ILi16EEESP_EEEiEEENS5_IJSC_iEEEEEENS5_IJSU_NS5_IJNS5_IJNSA_ILi0EEESC_EEENSA_ILi512EEEEEENS5_IJSX_iEEEEEEEEEEESL_S14_NS4_8TiledMMAINS4_8MMA_AtomIJNS4_23SM100_MMA_MXF4_2x1SM_SSISJ_SJ_fSK_Li256ELi128ELi16ELNS4_4UMMA5MajorE0ELS19_0ELNS18_7ScaleInE0ELS1A_0EEEEEENSN_INS5_IJSC_SC_SC_EEENS5_IJSX_SX_SX_EEEEENS5_IJNS4_10UnderscoreES1G_S1G_EEEEENS5_IJNS4_28SM100_TMA_2SM_LOAD_MULTICASTES1J_EEENS5_IJNS4_14ComposedLayoutINS4_7SwizzleILi1ELi4ELi3EEENS4_18smem_ptr_flag_bitsILi4EEENSN_INS5_IJNSA_ILi8EEESH_EEENS5_IJSH_SC_EEEEEEENSN_INS5_IJNS5_IJNS5_IJSQ_SC_EEEST_EEESC_NS5_IJSC_SC_EEEEEENS5_IJNS5_IJNS5_IJST_SZ_EEESY_EEESX_NS5_IJSP_SZ_EEEEEEEEEEEvNS4_8identityENS5_IJNS4_18SM100_TMA_2SM_LOADES1J_EEES24_vS25_EENS_8epilogue10collective18CollectiveEpilogueINS29_23Sm100TmaWarpSpecializedILi4ELi2ELi32ELb1ELb0EEEJNS5_IJSG_SG_SH_EEENS5_IJNSN_ISG_SC_EENSN_ISO_SC_EEEEENS_10bfloat16_tESM_S2I_SM_NS29_6fusion15FusionCallbacksIS2D_NS2J_17LinearCombinationIS2I_fS2I_fLNS_15FloatRoundStyleE2EEES2E_S2H_JEEENS4_5SM1004TMEM4LOAD26SM100_TMEM_LOAD_32dp32b32xENS4_13SM90_TMA_LOADENS1L_INS1M_ILi2ELi4ELi3EEENS1O_ILi16EEENSN_INS5_IJS1Q_SO_EEENS5_IJSO_SC_EEEEEEENS4_39AutoVectorizingCopyWithAssumedAlignmentILi128EEENS4_14SM90_TMA_STOREES2Z_S31_S31_EEEvvEEEEvNT_6ParamsE)
	.align		4
        /*000c*/ 	.word	index@(__assertfail)
	.align		4
        /*0010*/ 	.word	0x00000000
	.align		4
        /*0014*/ 	.word	0xfffffffe
	.align		4
        /*0018*/ 	.word	0x00000000
	.align		4
        /*001c*/ 	.word	0xfffffffd
	.align		4
        /*0020*/ 	.word	0x00000000
	.align		4
        /*0024*/ 	.word	0xfffffffc


//--------------------- .nv.constant4             --------------------------
	.section	.nv.constant4,"a",@progbits
	.align	8
	.align		8
.nv.constant4:
        /*0000*/ 	.dword	__assertfail
	.align		8
        /*0008*/ 	.dword	__unnamed_1
	.align		8
        /*0010*/ 	.dword	__unnamed_2
	.align		8
        /*0018*/ 	.dword	_ZN40_INTERNAL_20e7f1d0_4_k_cu_247667f1_276414cuda3std3__45__cpo5beginE
	.align		8
        /*0020*/ 	.dword	_ZN40_INTERNAL_20e7f1d0_4_k_cu_247667f1_276414cuda3std3__45__cpo3endE
	.align		8
        /*0028*/ 	.dword	_ZN40_INTERNAL_20e7f1d0_4_k_cu_247667f1_276414cuda3std3__45__cpo6cbeginE
	.align		8
        /*0030*/ 	.dword	_ZN40_INTERNAL_20e7f1d0_4_k_cu_247667f1_276414cuda3std3__45__cpo4cendE
	.align		8
        /*0038*/ 	.dword	_ZN40_INTERNAL_20e7f1d0_4_k_cu_247667f1_276414cuda3std3__442_GLOBAL__N__20e7f1d0_4_k_cu_247667f1_276416ignoreE
	.align		8
        /*0040*/ 	.dword	_ZN40_INTERNAL_20e7f1d0_4_k_cu_247667f1_276414cuda3std3__419piecewise_constructE
	.align		8
        /*0048*/ 	.dword	_ZN40_INTERNAL_20e7f1d0_4_k_cu_247667f1_276414cuda3std3__48in_placeE
	.align		8
        /*0050*/ 	.dword	_ZN40_INTERNAL_20e7f1d0_4_k_cu_247667f1_276414cuda3std6ranges3__45__cpo4swapE
	.align		8
        /*0058*/ 	.dword	_ZN40_INTERNAL_20e7f1d0_4_k_cu_247667f1_276414cuda3std6ranges3__45__cpo9iter_moveE
	.align		8
        /*0060*/ 	.dword	_ZN40_INTERNAL_20e7f1d0_4_k_cu_247667f1_276414cute7productE
	.align		8
        /*0068*/ 	.dword	_ZN40_INTERNAL_20e7f1d0_4_k_cu_247667f1_276414cute1_E
	.align		8
        /*0070*/ 	.dword	$str$25
	.align		8
        /*0078*/ 	.dword	$str$26
	.align		8
        /*0080*/ 	.dword	$str$29
	.align		8
        /*0088*/ 	.dword	$str$30


//--------------------- .text._ZN7cutlass13device_kernelINS_4gemm6kernel13GemmUniversalIN4cute5tupleIJiiiiEEENS1_10collective13CollectiveMmaINS1_46MainloopSm100TmaUmmaWarpSpecializedBlockScaledILi27ELi2ELi2ENS5_IJNS4_1CILi2EEESB_NSA_ILi1EEEEEEEENS5_IJNSA_ILi256EEENSA_ILi128EEENSA_ILi64EEEEEENS5_IJNS_12float_e2m1_tENS_13float_ue4m3_tEEEENS5_IJNS5_IJlSC_lEEENS4_6LayoutINS5_IJNS5_IJNS5_IJNSA_ILi32EEENSA_ILi4EEEEEEiEEENS5_IJNS5_IJNSA_ILi16EEESP_EEEiEEENS5_IJSC_iEEEEEENS5_IJSU_NS5_IJNS5_IJNSA_ILi0EEESC_EEENSA_ILi512EEEEEENS5_IJSX_iEEEEEEEEEEESL_S14_NS4_8TiledMMAINS4_8MMA_AtomIJNS4_23SM100_MMA_MXF4_2x1SM_SSISJ_SJ_fSK_Li256ELi128ELi16ELNS4_4UMMA5MajorE0ELS19_0ELNS18_7ScaleInE0ELS1A_0EEEEEENSN_INS5_IJSC_SC_SC_EEENS5_IJSX_SX_SX_EEEEENS5_IJNS4_10UnderscoreES1G_S1G_EEEEENS5_IJNS4_28SM100_TMA_2SM_LOAD_MULTICASTES1J_EEENS5_IJNS4_14ComposedLayoutINS4_7SwizzleILi1ELi4ELi3EEENS4_18smem_ptr_flag_bitsILi4EEENSN_INS5_IJNSA_ILi8EEESH_EEENS5_IJSH_SC_EEEEEEENSN_INS5_IJNS5_IJNS5_IJSQ_SC_EEEST_EEESC_NS5_IJSC_SC_EEEEEENS5_IJNS5_IJNS5_IJST_SZ_EEESY_EEESX_NS5_IJSP_SZ_EEEEEEEEEEEvNS4_8identityENS5_IJNS4_18SM100_TMA_2SM_LOADES1J_EEES24_vS25_EENS_8epilogue10collective18CollectiveEpilogueINS29_23Sm100TmaWarpSpecializedILi4ELi2ELi32ELb1ELb0EEEJNS5_IJSG_SG_SH_EEENS5_IJNSN_ISG_SC_EENSN_ISO_SC_EEEEENS_10bfloat16_tESM_S2I_SM_NS29_6fusion15FusionCallbacksIS2D_NS2J_17LinearCombinationIS2I_fS2I_fLNS_15FloatRoundStyleE2EEES2E_S2H_JEEENS4_5SM1004TMEM4LOAD26SM100_TMEM_LOAD_32dp32b32xENS4_13SM90_TMA_LOADENS1L_INS1M_ILi2ELi4ELi3EEENS1O_ILi16EEENSN_INS5_IJS1Q_SO_EEENS5_IJSO_SC_EEEEEEENS4_39AutoVectorizingCopyWithAssumedAlignmentILi128EEENS4_14SM90_TMA_STOREES2Z_S31_S31_EEEvvEEEEvNT_6ParamsE --------------------------
	.section	.text._ZN7cutlass13device_kernelINS_4gemm6kernel13GemmUniversalIN4cute5tupleIJiiiiEEENS1_10collective13CollectiveMmaINS1_46MainloopSm100TmaUmmaWarpSpecializedBlockScaledILi27ELi2ELi2ENS5_IJNS4_1CILi2EEESB_NSA_ILi1EEEEEEEENS5_IJNSA_ILi256EEENSA_ILi128EEENSA_ILi64EEEEEENS5_IJNS_12float_e2m1_tENS_13float_ue4m3_tEEEENS5_IJNS5_IJlSC_lEEENS4_6LayoutINS5_IJNS5_IJNS5_IJNSA_ILi32EEENSA_ILi4EEEEEEiEEENS5_IJNS5_IJNSA_ILi16EEESP_EEEiEEENS5_IJSC_iEEEEEENS5_IJSU_NS5_IJNS5_IJNSA_ILi0EEESC_EEENSA_ILi512EEEEEENS5_IJSX_iEEEEEEEEEEESL_S14_NS4_8TiledMMAINS4_8MMA_AtomIJNS4_23SM100_MMA_MXF4_2x1SM_SSISJ_SJ_fSK_Li256ELi128ELi16ELNS4_4UMMA5MajorE0ELS19_0ELNS18_7ScaleInE0ELS1A_0EEEEEENSN_INS5_IJSC_SC_SC_EEENS5_IJSX_SX_SX_EEEEENS5_IJNS4_10UnderscoreES1G_S1G_EEEEENS5_IJNS4_28SM100_TMA_2SM_LOAD_MULTICASTES1J_EEENS5_IJNS4_14ComposedLayoutINS4_7SwizzleILi1ELi4ELi3EEENS4_18smem_ptr_flag_bitsILi4EEENSN_INS5_IJNSA_ILi8EEESH_EEENS5_IJSH_SC_EEEEEEENSN_INS5_IJNS5_IJNS5_IJSQ_SC_EEEST_EEESC_NS5_IJSC_SC_EEEEEENS5_IJNS5_IJNS5_IJST_SZ_EEESY_EEESX_NS5_IJSP_SZ_EEEEEEEEEEEvNS4_8identityENS5_IJNS4_18SM100_TMA_2SM_LOADES1J_EEES24_vS25_EENS_8epilogue10collective18CollectiveEpilogueINS29_23Sm100TmaWarpSpecializedILi4ELi2ELi32ELb1ELb0EEEJNS5_IJSG_SG_SH_EEENS5_IJNSN_ISG_SC_EENSN_ISO_SC_EEEEENS_10bfloat16_tESM_S2I_SM_NS29_6fusion15FusionCallbacksIS2D_NS2J_17LinearCombinationIS2I_fS2I_fLNS_15FloatRoundStyleE2EEES2E_S2H_JEEENS4_5SM1004TMEM4LOAD26SM100_TMEM_LOAD_32dp32b32xENS4_13SM90_TMA_LOADENS1L_INS1M_ILi2ELi4ELi3EEENS1O_ILi16EEENSN_INS5_IJS1Q_SO_EEENS5_IJSO_SC_EEEEEEENS4_39AutoVectorizingCopyWithAssumedAlignmentILi128EEENS4_14SM90_TMA_STOREES2Z_S31_S31_EEEvvEEEEvNT_6ParamsE,"ax",@progbits
	.align	128
.text._ZN7cutlass13device_kernelINS_4gemm6kernel13GemmUniversalIN4cute5tupleIJiiiiEEENS1_10collective13CollectiveMmaINS1_46MainloopSm100TmaUmmaWarpSpecializedBlockScaledILi27ELi2ELi2ENS5_IJNS4_1CILi2EEESB_NSA_ILi1EEEEEEEENS5_IJNSA_ILi256EEENSA_ILi128EEENSA_ILi64EEEEEENS5_IJNS_12float_e2m1_tENS_13float_ue4m3_tEEEENS5_IJNS5_IJlSC_lEEENS4_6LayoutINS5_IJNS5_IJNS5_IJNSA_ILi32EEENSA_ILi4EEEEEEiEEENS5_IJNS5_IJNSA_ILi16EEESP_EEEiEEENS5_IJSC_iEEEEEENS5_IJSU_NS5_IJNS5_IJNSA_ILi0EEESC_EEENSA_ILi512EEEEEENS5_IJSX_iEEEEEEEEEEESL_S14_NS4_8TiledMMAINS4_8MMA_AtomIJNS4_23SM100_MMA_MXF4_2x1SM_SSISJ_SJ_fSK_Li256ELi128ELi16ELNS4_4UMMA5MajorE0ELS19_0ELNS18_7ScaleInE0ELS1A_0EEEEEENSN_INS5_IJSC_SC_SC_EEENS5_IJSX_SX_SX_EEEEENS5_IJNS4_10UnderscoreES1G_S1G_EEEEENS5_IJNS4_28SM100_TMA_2SM_LOAD_MULTICASTES1J_EEENS5_IJNS4_14ComposedLayoutINS4_7SwizzleILi1ELi4ELi3EEENS4_18smem_ptr_flag_bitsILi4EEENSN_INS5_IJNSA_ILi8EEESH_EEENS5_IJSH_SC_EEEEEEENSN_INS5_IJNS5_IJNS5_IJSQ_SC_EEEST_EEESC_NS5_IJSC_SC_EEEEEENS5_IJNS5_IJNS5_IJST_SZ_EEESY_EEESX_NS5_IJSP_SZ_EEEEEEEEEEEvNS4_8identityENS5_IJNS4_18SM100_TMA_2SM_LOADES1J_EEES24_vS25_EENS_8epilogue10collective18CollectiveEpilogueINS29_23Sm100TmaWarpSpecializedILi4ELi2ELi32ELb1ELb0EEEJNS5_IJSG_SG_SH_EEENS5_IJNSN_ISG_SC_EENSN_ISO_SC_EEEEENS_10bfloat16_tESM_S2I_SM_NS29_6fusion15FusionCallbacksIS2D_NS2J_17LinearCombinationIS2I_fS2I_fLNS_15FloatRoundStyleE2EEES2E_S2H_JEEENS4_5SM1004TMEM4LOAD26SM100_TMEM_LOAD_32dp32b32xENS4_13SM90_TMA_LOADENS1L_INS1M_ILi2ELi4ELi3EEENS1O_ILi16EEENSN_INS5_IJS1Q_SO_EEENS5_IJSO_SC_EEEEEEENS4_39AutoVectorizingCopyWithAssumedAlignmentILi128EEENS4_14SM90_TMA_STOREES2Z_S31_S31_EEEvvEEEEvNT_6ParamsE:
        .type           _ZN7cutlass13device_kernelINS_4gemm6kernel13GemmUniversalIN4cute5tupleIJiiiiEEENS1_10collective13CollectiveMmaINS1_46MainloopSm100TmaUmmaWarpSpecializedBlockScaledILi27ELi2ELi2ENS5_IJNS4_1CILi2EEESB_NSA_ILi1EEEEEEEENS5_IJNSA_ILi256EEENSA_ILi128EEENSA_ILi64EEEEEENS5_IJNS_12float_e2m1_tENS_13float_ue4m3_tEEEENS5_IJNS5_IJlSC_lEEENS4_6LayoutINS5_IJNS5_IJNS5_IJNSA_ILi32EEENSA_ILi4EEEEEEiEEENS5_IJNS5_IJNSA_ILi16EEESP_EEEiEEENS5_IJSC_iEEEEEENS5_IJSU_NS5_IJNS5_IJNSA_ILi0EEESC_EEENSA_ILi512EEEEEENS5_IJSX_iEEEEEEEEEEESL_S14_NS4_8TiledMMAINS4_8MMA_AtomIJNS4_23SM100_MMA_MXF4_2x1SM_SSISJ_SJ_fSK_Li256ELi128ELi16ELNS4_4UMMA5MajorE0ELS19_0ELNS18_7ScaleInE0ELS1A_0EEEEEENSN_INS5_IJSC_SC_SC_EEENS5_IJSX_SX_SX_EEEEENS5_IJNS4_10UnderscoreES1G_S1G_EEEEENS5_IJNS4_28SM100_TMA_2SM_LOAD_MULTICASTES1J_EEENS5_IJNS4_14ComposedLayoutINS4_7SwizzleILi1ELi4ELi3EEENS4_18smem_ptr_flag_bitsILi4EEENSN_INS5_IJNSA_ILi8EEESH_EEENS5_IJSH_SC_EEEEEEENSN_INS5_IJNS5_IJNS5_IJSQ_SC_EEEST_EEESC_NS5_IJSC_SC_EEEEEENS5_IJNS5_IJNS5_IJST_SZ_EEESY_EEESX_NS5_IJSP_SZ_EEEEEEEEEEEvNS4_8identityENS5_IJNS4_18SM100_TMA_2SM_LOADES1J_EEES24_vS25_EENS_8epilogue10collective18CollectiveEpilogueINS29_23Sm100TmaWarpSpecializedILi4ELi2ELi32ELb1ELb0EEEJNS5_IJSG_SG_SH_EEENS5_IJNSN_ISG_SC_EENSN_ISO_SC_EEEEENS_10bfloat16_tESM_S2I_SM_NS29_6fusion15FusionCallbacksIS2D_NS2J_17LinearCombinationIS2I_fS2I_fLNS_15FloatRoundStyleE2EEES2E_S2H_JEEENS4_5SM1004TMEM4LOAD26SM100_TMEM_LOAD_32dp32b32xENS4_13SM90_TMA_LOADENS1L_INS1M_ILi2ELi4ELi3EEENS1O_ILi16EEENSN_INS5_IJS1Q_SO_EEENS5_IJSO_SC_EEEEEEENS4_39AutoVectorizingCopyWithAssumedAlignmentILi128EEENS4_14SM90_TMA_STOREES2Z_S31_S31_EEEvvEEEEvNT_6ParamsE,@function
        .size           _ZN7cutlass13device_kernelINS_4gemm6kernel13GemmUniversalIN4cute5tupleIJiiiiEEENS1_10collective13CollectiveMmaINS1_46MainloopSm100TmaUmmaWarpSpecializedBlockScaledILi27ELi2ELi2ENS5_IJNS4_1CILi2EEESB_NSA_ILi1EEEEEEEENS5_IJNSA_ILi256EEENSA_ILi128EEENSA_ILi64EEEEEENS5_IJNS_12float_e2m1_tENS_13float_ue4m3_tEEEENS5_IJNS5_IJlSC_lEEENS4_6LayoutINS5_IJNS5_IJNS5_IJNSA_ILi32EEENSA_ILi4EEEEEEiEEENS5_IJNS5_IJNSA_ILi16EEESP_EEEiEEENS5_IJSC_iEEEEEENS5_IJSU_NS5_IJNS5_IJNSA_ILi0EEESC_EEENSA_ILi512EEEEEENS5_IJSX_iEEEEEEEEEEESL_S14_NS4_8TiledMMAINS4_8MMA_AtomIJNS4_23SM100_MMA_MXF4_2x1SM_SSISJ_SJ_fSK_Li256ELi128ELi16ELNS4_4UMMA5MajorE0ELS19_0ELNS18_7ScaleInE0ELS1A_0EEEEEENSN_INS5_IJSC_SC_SC_EEENS5_IJSX_SX_SX_EEEEENS5_IJNS4_10UnderscoreES1G_S1G_EEEEENS5_IJNS4_28SM100_TMA_2SM_LOAD_MULTICASTES1J_EEENS5_IJNS4_14ComposedLayoutINS4_7SwizzleILi1ELi4ELi3EEENS4_18smem_ptr_flag_bitsILi4EEENSN_INS5_IJNSA_ILi8EEESH_EEENS5_IJSH_SC_EEEEEEENSN_INS5_IJNS5_IJNS5_IJSQ_SC_EEEST_EEESC_NS5_IJSC_SC_EEEEEENS5_IJNS5_IJNS5_IJST_SZ_EEESY_EEESX_NS5_IJSP_SZ_EEEEEEEEEEEvNS4_8identityENS5_IJNS4_18SM100_TMA_2SM_LOADES1J_EEES24_vS25_EENS_8epilogue10collective18CollectiveEpilogueINS29_23Sm100TmaWarpSpecializedILi4ELi2ELi32ELb1ELb0EEEJNS5_IJSG_SG_SH_EEENS5_IJNSN_ISG_SC_EENSN_ISO_SC_EEEEENS_10bfloat16_tESM_S2I_SM_NS29_6fusion15FusionCallbacksIS2D_NS2J_17LinearCombinationIS2I_fS2I_fLNS_15FloatRoundStyleE2EEES2E_S2H_JEEENS4_5SM1004TMEM4LOAD26SM100_TMEM_LOAD_32dp32b32xENS4_13SM90_TMA_LOADENS1L_INS1M_ILi2ELi4ELi3EEENS1O_ILi16EEENSN_INS5_IJS1Q_SO_EEENS5_IJSO_SC_EEEEEEENS4_39AutoVectorizingCopyWithAssumedAlignmentILi128EEENS4_14SM90_TMA_STOREES2Z_S31_S31_EEEvvEEEEvNT_6ParamsE,(.L_x_265 - _ZN7cutlass13device_kernelINS_4gemm6kernel13GemmUniversalIN4cute5tupleIJiiiiEEENS1_10collective13CollectiveMmaINS1_46MainloopSm100TmaUmmaWarpSpecializedBlockScaledILi27ELi2ELi2ENS5_IJNS4_1CILi2EEESB_NSA_ILi1EEEEEEEENS5_IJNSA_ILi256EEENSA_ILi128EEENSA_ILi64EEEEEENS5_IJNS_12float_e2m1_tENS_13float_ue4m3_tEEEENS5_IJNS5_IJlSC_lEEENS4_6LayoutINS5_IJNS5_IJNS5_IJNSA_ILi32EEENSA_ILi4EEEEEEiEEENS5_IJNS5_IJNSA_ILi16EEESP_EEEiEEENS5_IJSC_iEEEEEENS5_IJSU_NS5_IJNS5_IJNSA_ILi0EEESC_EEENSA_ILi512EEEEEENS5_IJSX_iEEEEEEEEEEESL_S14_NS4_8TiledMMAINS4_8MMA_AtomIJNS4_23SM100_MMA_MXF4_2x1SM_SSISJ_SJ_fSK_Li256ELi128ELi16ELNS4_4UMMA5MajorE0ELS19_0ELNS18_7ScaleInE0ELS1A_0EEEEEENSN_INS5_IJSC_SC_SC_EEENS5_IJSX_SX_SX_EEEEENS5_IJNS4_10UnderscoreES1G_S1G_EEEEENS5_IJNS4_28SM100_TMA_2SM_LOAD_MULTICASTES1J_EEENS5_IJNS4_14ComposedLayoutINS4_7SwizzleILi1ELi4ELi3EEENS4_18smem_ptr_flag_bitsILi4EEENSN_INS5_IJNSA_ILi8EEESH_EEENS5_IJSH_SC_EEEEEEENSN_INS5_IJNS5_IJNS5_IJSQ_SC_EEEST_EEESC_NS5_IJSC_SC_EEEEEENS5_IJNS5_IJNS5_IJST_SZ_EEESY_EEESX_NS5_IJSP_SZ_EEEEEEEEEEEvNS4_8identityENS5_IJNS4_18SM100_TMA_2SM_LOADES1J_EEES24_vS25_EENS_8epilogue10collective18CollectiveEpilogueINS29_23Sm100TmaWarpSpecializedILi4ELi2ELi32ELb1ELb0EEEJNS5_IJSG_SG_SH_EEENS5_IJNSN_ISG_SC_EENSN_ISO_SC_EEEEENS_10bfloat16_tESM_S2I_SM_NS29_6fusion15FusionCallbacksIS2D_NS2J_17LinearCombinationIS2I_fS2I_fLNS_15FloatRoundStyleE2EEES2E_S2H_JEEENS4_5SM1004TMEM4LOAD26SM100_TMEM_LOAD_32dp32b32xENS4_13SM90_TMA_LOADENS1L_INS1M_ILi2ELi4ELi3EEENS1O_ILi16EEENSN_INS5_IJS1Q_SO_EEENS5_IJSO_SC_EEEEEEENS4_39AutoVectorizingCopyWithAssumedAlignmentILi128EEENS4_14SM90_TMA_STOREES2Z_S31_S31_EEEvvEEEEvNT_6ParamsE)
        .other          _ZN7cutlass13device_kernelINS_4gemm6kernel13GemmUniversalIN4cute5tupleIJiiiiEEENS1_10collective13CollectiveMmaINS1_46MainloopSm100TmaUmmaWarpSpecializedBlockScaledILi27ELi2ELi2ENS5_IJNS4_1CILi2EEESB_NSA_ILi1EEEEEEEENS5_IJNSA_ILi256EEENSA_ILi128EEENSA_ILi64EEEEEENS5_IJNS_12float_e2m1_tENS_13float_ue4m3_tEEEENS5_IJNS5_IJlSC_lEEENS4_6LayoutINS5_IJNS5_IJNS5_IJNSA_ILi32EEENSA_ILi4EEEEEEiEEENS5_IJNS5_IJNSA_ILi16EEESP_EEEiEEENS5_IJSC_iEEEEEENS5_IJSU_NS5_IJNS5_IJNSA_ILi0EEESC_EEENSA_ILi512EEEEEENS5_IJSX_iEEEEEEEEEEESL_S14_NS4_8TiledMMAINS4_8MMA_AtomIJNS4_23SM100_MMA_MXF4_2x1SM_SSISJ_SJ_fSK_Li256ELi128ELi16ELNS4_4UMMA5MajorE0ELS19_0ELNS18_7ScaleInE0ELS1A_0EEEEEENSN_INS5_IJSC_SC_SC_EEENS5_IJSX_SX_SX_EEEEENS5_IJNS4_10UnderscoreES1G_S1G_EEEEENS5_IJNS4_28SM100_TMA_2SM_LOAD_MULTICASTES1J_EEENS5_IJNS4_14ComposedLayoutINS4_7SwizzleILi1ELi4ELi3EEENS4_18smem_ptr_flag_bitsILi4EEENSN_INS5_IJNSA_ILi8EEESH_EEENS5_IJSH_SC_EEEEEEENSN_INS5_IJNS5_IJNS5_IJSQ_SC_EEEST_EEESC_NS5_IJSC_SC_EEEEEENS5_IJNS5_IJNS5_IJST_SZ_EEESY_EEESX_NS5_IJSP_SZ_EEEEEEEEEEEvNS4_8identityENS5_IJNS4_18SM100_TMA_2SM_LOADES1J_EEES24_vS25_EENS_8epilogue10collective18CollectiveEpilogueINS29_23Sm100TmaWarpSpecializedILi4ELi2ELi32ELb1ELb0EEEJNS5_IJSG_SG_SH_EEENS5_IJNSN_ISG_SC_EENSN_ISO_SC_EEEEENS_10bfloat16_tESM_S2I_SM_NS29_6fusion15FusionCallbacksIS2D_NS2J_17LinearCombinationIS2I_fS2I_fLNS_15FloatRoundStyleE2EEES2E_S2H_JEEENS4_5SM1004TMEM4LOAD26SM100_TMEM_LOAD_32dp32b32xENS4_13SM90_TMA_LOADENS1L_INS1M_ILi2ELi4ELi3EEENS1O_ILi16EEENSN_INS5_IJS1Q_SO_EEENS5_IJSO_SC_EEEEEEENS4_39AutoVectorizingCopyWithAssumedAlignmentILi128EEENS4_14SM90_TMA_STOREES2Z_S31_S31_EEEvvEEEEvNT_6ParamsE,@"STO_CUDA_ENTRY STV_DEFAULT"
_ZN7cutlass13device_kernelINS_4gemm6kernel13GemmUniversalIN4cute5tupleIJiiiiEEENS1_10collective13CollectiveMmaINS1_46MainloopSm100TmaUmmaWarpSpecializedBlockScaledILi27ELi2ELi2ENS5_IJNS4_1CILi2EEESB_NSA_ILi1EEEEEEEENS5_IJNSA_ILi256EEENSA_ILi128EEENSA_ILi64EEEEEENS5_IJNS_12float_e2m1_tENS_13float_ue4m3_tEEEENS5_IJNS5_IJlSC_lEEENS4_6LayoutINS5_IJNS5_IJNS5_IJNSA_ILi32EEENSA_ILi4EEEEEEiEEENS5_IJNS5_IJNSA_ILi16EEESP_EEEiEEENS5_IJSC_iEEEEEENS5_IJSU_NS5_IJNS5_IJNSA_ILi0EEESC_EEENSA_ILi512EEEEEENS5_IJSX_iEEEEEEEEEEESL_S14_NS4_8TiledMMAINS4_8MMA_AtomIJNS4_23SM100_MMA_MXF4_2x1SM_SSISJ_SJ_fSK_Li256ELi128ELi16ELNS4_4UMMA5MajorE0ELS19_0ELNS18_7ScaleInE0ELS1A_0EEEEEENSN_INS5_IJSC_SC_SC_EEENS5_IJSX_SX_SX_EEEEENS5_IJNS4_10UnderscoreES1G_S1G_EEEEENS5_IJNS4_28SM100_TMA_2SM_LOAD_MULTICASTES1J_EEENS5_IJNS4_14ComposedLayoutINS4_7SwizzleILi1ELi4ELi3EEENS4_18smem_ptr_flag_bitsILi4EEENSN_INS5_IJNSA_ILi8EEESH_EEENS5_IJSH_SC_EEEEEEENSN_INS5_IJNS5_IJNS5_IJSQ_SC_EEEST_EEESC_NS5_IJSC_SC_EEEEEENS5_IJNS5_IJNS5_IJST_SZ_EEESY_EEESX_NS5_IJSP_SZ_EEEEEEEEEEEvNS4_8identityENS5_IJNS4_18SM100_TMA_2SM_LOADES1J_EEES24_vS25_EENS_8epilogue10collective18CollectiveEpilogueINS29_23Sm100TmaWarpSpecializedILi4ELi2ELi32ELb1ELb0EEEJNS5_IJSG_SG_SH_EEENS5_IJNSN_ISG_SC_EENSN_ISO_SC_EEEEENS_10bfloat16_tESM_S2I_SM_NS29_6fusion15FusionCallbacksIS2D_NS2J_17LinearCombinationIS2I_fS2I_fLNS_15FloatRoundStyleE2EEES2E_S2H_JEEENS4_5SM1004TMEM4LOAD26SM100_TMEM_LOAD_32dp32b32xENS4_13SM90_TMA_LOADENS1L_INS1M_ILi2ELi4ELi3EEENS1O_ILi16EEENSN_INS5_IJS1Q_SO_EEENS5_IJSO_SC_EEEEEEENS4_39AutoVectorizingCopyWithAssumedAlignmentILi128EEENS4_14SM90_TMA_STOREES2Z_S31_S31_EEEvvEEEEvNT_6ParamsE:
[----:B------:R-:W1:Y:S01]  /*0000*/  LDC R1, c[0x0][0x37c] ;  /* 0x0000df00ff017b82 */ /* 0x000e620000000800 */
[----:B------:R-:W2:Y:S01]  /*0010*/  S2R R94, SR_TID.X ;  /* 0x00000000005e7919 */ /* 0x000ea20000002100 */
[----:B------:R-:W3:Y:S06]  /*0020*/  LDCU.64 UR12, c[0x0][0xc90] ;  /* 0x00019200ff0c77ac */ /* 0x000eec0008000a00 */
[----:B------:R-:W4:Y:S01]  /*0030*/  S2UR UR55, SR_CgaCtaId ;  /* 0x00000000003779c3 */ /* 0x000f220000008800 */
[----:B------:R-:W-:Y:S02]  /*0040*/  PRMT R80, RZ, 0x7610, R80 ;  /* 0x00007610ff507816 */ /* 0x000fe40000000050 */
[----:B------:R-:W-:Y:S01]  /*0050*/  ELECT P1, URZ, PT ;  /* 0x0000000000ff782f */ /* 0x000fe20003820000 */
[----:B---3--:R-:W-:-:S04]  /*0060*/  UISETP.NE.U32.AND UP0, UPT, UR12, URZ, UPT ;  /* 0x000000ff0c00728c */ /* 0x008fc8000bf05070 */
[----:B------:R-:W-:Y:S02]  /*0070*/  UISETP.NE.AND.EX UP0, UPT, UR13, URZ, UPT, UP0 ;  /* 0x000000ff0d00728c */ /* 0x000fe4000bf05300 */
[----:B----4-:R-:W-:Y:S02]  /*0080*/  ULOP3.LUT UR36, UR55, 0x1, URZ, 0xc0, !UPT ;  /* 0x0000000137247892 */ /* 0x010fe4000f8ec0ff */
[----:B------:R-:W-:Y:S01]  /*0090*/  ULOP3.LUT UR40, UR55, 0x1, URZ, 0x3c, !UPT ;  /* 0x0000000137287892 */ /* 0x000fe2000f8e3cff */
[----:B--2---:R-:W-:-:S05]  /*00a0*/  SHF.R.U32.HI R81, RZ, 0x5, R94 ;  /* 0x00000005ff517819 */ /* 0x004fca000001165e */
[----:B------:R-:W2:Y:S02]  /*00b0*/  SHFL.IDX PT, R0, R81, RZ, 0x1f ;  /* 0x00001fff51007589 */ /* 0x000ea400000e0000 */
[----:B--2---:R-:W-:Y:S01]  /*00c0*/  R2UR UR17, R0 ;  /* 0x00000000001172ca */ /* 0x004fe200000e0000 */
[----:B-1----:R-:W-:-:S14]  /*00d0*/  BRA.U UP0, `(.L_x_0) ;  /* 0x0000000100307547 */ /* 0x002fdc000b800000 */
[----:B------:R-:W1:Y:S02]  /*00e0*/  LDCU.64 UR4, c[0x0][0xc88] ;  /* 0x00019100ff0477ac */ /* 0x000e640008000a00 */
[----:B-1----:R-:W-:-:S04]  /*00f0*/  UISETP.NE.U32.AND UP0, UPT, UR4, URZ, UPT ;  /* 0x000000ff0400728c */ /* 0x002fc8000bf05070 */
[----:B------:R-:W-:-:S09]  /*0100*/  UISETP.NE.AND.EX UP0, UPT, UR5, URZ, UPT, UP0 ;  /* 0x000000ff0500728c */ /* 0x000fd2000bf05300 */
[----:B------:R-:W-:Y:S05]  /*0110*/  BRA.U !UP0, `(.L_x_1) ;  /* 0x0000000108147547 */ /* 0x000fea000b800000 */
[----:B------:R-:W1:Y:S01]  /*0120*/  LDC.64 R2, c[0x0][0xc88] ;  /* 0x00032200ff027b82 */ /* 0x000e620000000a00 */
[----:B------:R-:W1:Y:S02]  /*0130*/  LDCU.64 UR4, c[0x0][0x358] ;  /* 0x00006b00ff0477ac */ /* 0x000e640008000a00 */
[----:B-1----:R1:W5:Y:S01]  /*0140*/  LDG.E R41, desc[UR4][R2.64] ;  /* 0x0000000402297981 */ /* 0x002362000c1e1900 */
[----:B------:R-:W-:Y:S01]  /*0150*/  HFMA2 R80, -RZ, RZ, 0, 5.9604644775390625e-08 ;  /* 0x00000001ff507431 */ /* 0x000fe200000001ff */
[----:B------:R-:W-:Y:S05]  /*0160*/  BRA `(.L_x_0) ;  /* 0x00000000000c7947 */ /* 0x000fea0003800000 */
.L_x_1:
[----:B------:R-:W1:Y:S01]  /*0170*/  LDCU UR4, c[0x0][0xc80] ;  /* 0x00019000ff0477ac */ /* 0x000e620008000800 */
[----:B------:R-:W-:Y:S01]  /*0180*/  HFMA2 R80, -RZ, RZ, 0, 5.9604644775390625e-08 ;  /* 0x00000001ff507431 */ /* 0x000fe200000001ff */
[----:B-1----:R-:W-:-:S07]  /*0190*/  MOV R41, UR4 ;  /* 0x0000000400297c02 */ /* 0x002fce0008000f00 */
.L_x_0:
[----:B------:R-:W2:Y:S02]  /*01a0*/  LDCU.64 UR4, c[0x0][0xcb0] ;  /* 0x00019600ff0477ac */ /* 0x000ea40008000a00 */
[----:B--2---:R-:W-:-:S04]  /*01b0*/  UISETP.NE.U32.AND UP0, UPT, UR4, URZ, UPT ;  /* 0x000000ff0400728c */ /* 0x004fc8000bf05070 */
[----:B------:R-:W-:-:S09]  /*01c0*/  UISETP.NE.AND.EX UP0, UPT, UR5, URZ, UPT, UP0 ;  /* 0x000000ff0500728c */ /* 0x000fd2000bf05300 */
[----:B------:R-:W-:Y:S05]  /*01d0*/  BRA.U UP0, `(.L_x_2) ;  /* 0x0000000100287547 */ /* 0x000fea000b800000 */
[----:B------:R-:W2:Y:S02]  /*01e0*/  LDCU.64 UR4, c[0x0][0xca8] ;  /* 0x00019500ff0477ac */ /* 0x000ea40008000a00 */
[----:B--2---:R-:W-:-:S04]  /*01f0*/  UISETP.NE.U32.AND UP0, UPT, UR4, URZ, UPT ;  /* 0x000000ff0400728c */ /* 0x004fc8000bf05070 */
[----:B------:R-:W-:-:S09]  /*0200*/  UISETP.NE.AND.EX UP0, UPT, UR5, URZ, UPT, UP0 ;  /* 0x000000ff0500728c */ /* 0x000fd2000bf05300 */
[----:B------:R-:W-:Y:S05]  /*0210*/  BRA.U !UP0, `(.L_x_3) ;  /* 0x0000000108107547 */ /* 0x000fea000b800000 */
[----:B------:R-:W2:Y:S01]  /*0220*/  LDC.64 R38, c[0x0][0xca8] ;  /* 0x00032a00ff267b82 */ /* 0x000ea20000000a00 */
[----:B------:R-:W2:Y:S02]  /*0230*/  LDCU.64 UR4, c[0x0][0x358] ;  /* 0x00006b00ff0477ac */ /* 0x000ea40008000a00 */
[----:B--2---:R2:W5:Y:S01]  /*0240*/  LDG.E R38, desc[UR4][R38.64] ;  /* 0x0000000426267981 */ /* 0x004562000c1e1900 */
[----:B------:R-:W-:Y:S05]  /*0250*/  BRA `(.L_x_2) ;  /* 0x0000000000087947 */ /* 0x000fea0003800000 */
.L_x_3:
[----:B------:R-:W2:Y:S02]  /*0260*/  LDCU UR4, c[0x0][0xca0] ;  /* 0x00019400ff0477ac */ /* 0x000ea40008000800 */
[----:B--2---:R-:W-:Y:S02]  /*0270*/  MOV R38, UR4 ;  /* 0x0000000400267c02 */ /* 0x004fe40008000f00 */
.L_x_2:
[----:B------:R-:W-:Y:S01]  /*0280*/  IMAD.U32 R0, RZ, RZ, UR17 ;  /* 0x00000011ff007e24 */ /* 0x000fe2000f8e00ff */
[----:B------:R-:W-:Y:S04]  /*0290*/  BSSY.RECONVERGENT B0, `(.L_x_4) ;  /* 0x0000012000007945 */ /* 0x000fe80003800200 */
[C---:B------:R-:W-:Y:S02]  /*02a0*/  ISETP.NE.OR P2, PT, R0.reuse, 0x1, !P1 ;  /* 0x000000010000780c */ /* 0x040fe40004f45670 */
[----:B------:R-:W-:-:S11]  /*02b0*/  ISETP.NE.OR P0, PT, R0, 0x3, !P1 ;  /* 0x000000030000780c */ /* 0x000fd60004f05670 */
[----:B------:R-:W-:Y:S05]  /*02c0*/  @P2 BRA `(.L_x_5) ;  /* 0x0000000000382947 */ /* 0x000fea0003800000 */
[----:B------:R-:W3:Y:S02]  /*02d0*/  LDCU.64 UR4, c[0x0][0x348] ;  /* 0x00006900ff0477ac */ /* 0x000ee40008000a00 */
[----:B---3--:R-:W-:Y:S02]  /*02e0*/  UIADD3 UR10, UP3, UPT, UR4, 0x80, URZ ;  /* 0x00000080040a7890 */ /* 0x008fe4000ff7e0ff */
[----:B------:R-:W-:Y:S02]  /*02f0*/  UIADD3 UR8, UP2, UPT, UR4, 0x180, URZ ;  /* 0x0000018004087890 */ /* 0x000fe4000ff5e0ff */
[----:B------:R-:W-:Y:S02]  /*0300*/  UIADD3 UR6, UP1, UPT, UR4, 0x280, URZ ;  /* 0x0000028004067890 */ /* 0x000fe4000ff3e0ff */
[----:B------:R-:W-:Y:S02]  /*0310*/  UIADD3 UR4, UP0, UPT, UR4, 0x380, URZ ;  /* 0x0000038004047890 */ /* 0x000fe4000ff1e0ff */
[----:B------:R-:W-:-:S02]  /*0320*/  UIADD3.X UR11, UPT, UPT, URZ, UR5, URZ, UP3, !UPT ;  /* 0x00000005ff0b7290 */ /* 0x000fc40009ffe4ff */
[----:B------:R-:W-:Y:S02]  /*0330*/  UIADD3.X UR9, UPT, UPT, URZ, UR5, URZ, UP2, !UPT ;  /* 0x00000005ff097290 */ /* 0x000fe400097fe4ff */
[----:B------:R-:W-:Y:S02]  /*0340*/  UIADD3.X UR7, UPT, UPT, URZ, UR5, URZ, UP1, !UPT ;  /* 0x00000005ff077290 */ /* 0x000fe40008ffe4ff */
[----:B------:R-:W-:-:S03]  /*0350*/  UIADD3.X UR5, UPT, UPT, URZ, UR5, URZ, UP0, !UPT ;  /* 0x00000005ff057290 */ /* 0x000fc600087fe4ff */
[----:B------:R3:W-:Y:S02]  /*0360*/  UTMACCTL.PF [UR10] ;  /* 0x000000000a0079b9 */ /* 0x0007e40008040000 */
[----:B------:R3:W-:Y:S02]  /*0370*/  UTMACCTL.PF [UR8] ;  /* 0x00000000080079b9 */ /* 0x0007e40008040000 */
[----:B------:R3:W-:Y:S02]  /*0380*/  UTMACCTL.PF [UR6] ;  /* 0x00000000060079b9 */ /* 0x0007e40008040000 */
[----:B------:R3:W-:Y:S02]  /*0390*/  UTMACCTL.PF [UR4] ;  /* 0x00000000040079b9 */ /* 0x0007e40008040000 */
[----:B---3--:R-:W-:Y:S01]  /*03a0*/  NOP ;  /* 0x0000000000007918 */ /* 0x008fe20000000000 */
.L_x_5:
[----:B------:R-:W-:Y:S05]  /*03b0*/  BSYNC.RECONVERGENT B0 ;  /* 0x0000000000007941 */ /* 0x000fea0003800200 */
.L_x_4:
[----:B------:R-:W-:Y:S04]  /*03c0*/  BSSY.RECONVERGENT B0, `(.L_x_6) ;  /* 0x000000a000007945 */ /* 0x000fe80003800200 */
[----:B------:R-:W-:Y:S05]  /*03d0*/  @P0 BRA `(.L_x_7) ;  /* 0x0000000000200947 */ /* 0x000fea0003800000 */
[----:B------:R-:W3:Y:S02]  /*03e0*/  LDCU.64 UR4, c[0x0][0x348] ;  /* 0x00006900ff0477ac */ /* 0x000ee40008000a00 */
[----:B---3--:R-:W-:Y:S02]  /*03f0*/  UIADD3 UR6, UP1, UPT, UR4, 0x980, URZ ;  /* 0x0000098004067890 */ /* 0x008fe4000ff3e0ff */
[----:B------:R-:W-:Y:S02]  /*0400*/  UIADD3 UR4, UP0, UPT, UR4, 0xa80, URZ ;  /* 0x00000a8004047890 */ /* 0x000fe4000ff1e0ff */
[----:B------:R-:W-:Y:S02]  /*0410*/  UIADD3.X UR7, UPT, UPT, URZ, UR5, URZ, UP1, !UPT ;  /* 0x00000005ff077290 */ /* 0x000fe40008ffe4ff */
[----:B------:R-:W-:-:S07]  /*0420*/  UIADD3.X UR5, UPT, UPT, URZ, UR5, URZ, UP0, !UPT ;  /* 0x00000005ff057290 */ /* 0x000fce00087fe4ff */
[----:B------:R3:W-:Y:S02]  /*0430*/  UTMACCTL.PF [UR6] ;  /* 0x00000000060079b9 */ /* 0x0007e40008040000 */
[----:B------:R3:W-:Y:S02]  /*0440*/  UTMACCTL.PF [UR4] ;  /* 0x00000000040079b9 */ /* 0x0007e40008040000 */
[----:B---3--:R-:W-:Y:S01]  /*0450*/  NOP ;  /* 0x0000000000007918 */ /* 0x008fe20000000000 */
.L_x_7:
[----:B------:R-:W-:Y:S05]  /*0460*/  BSYNC.RECONVERGENT B0 ;  /* 0x0000000000007941 */ /* 0x000fea0003800200 */
.L_x_6:
[----:B------:R-:W3:Y:S01]  /*0470*/  LDCU.64 UR4, c[0x0][0xc88] ;  /* 0x00019100ff0477ac */ /* 0x000ee20008000a00 */
[----:B------:R-:W-:Y:S02]  /*0480*/  UISETP.EQ.U32.AND UP1, UPT, UR12, URZ, UPT ;  /* 0x000000ff0c00728c */ /* 0x000fe4000bf22070 */
[----:B------:R-:W-:Y:S02]  /*0490*/  UPLOP3.LUT UP3, UPT, UPT, UPT, UPT, 0x80, 0x8 ;  /* 0x000000000008789c */ /* 0x000fe40003f6f070 */
[----:B---3--:R-:W-:-:S04]  /*04a0*/  UISETP.NE.U32.AND UP0, UPT, UR4, URZ, UPT ;  /* 0x000000ff0400728c */ /* 0x008fc8000bf05070 */
[----:B------:R-:W-:-:S04]  /*04b0*/  UISETP.NE.AND.EX UP0, UPT, UR5, URZ, UPT, UP0 ;  /* 0x000000ff0500728c */ /* 0x000fc8000bf05300 */
[----:B------:R-:W-:-:S04]  /*04c0*/  UISETP.EQ.OR.EX UP2, UPT, UR13, URZ, !UP0, UP1 ;  /* 0x000000ff0d00728c */ /* 0x000fc8000c742710 */
[----:B------:R-:W-:-:S06]  /*04d0*/  UP2UR UR4, UPR, URZ, 0x4 ;  /* 0x00000004ff047883 */ /* 0x000fcc0008000000 */
[----:B------:R-:W-:Y:S01]  /*04e0*/  MOV R83, UR4 ;  /* 0x0000000400537c02 */ /* 0x000fe20008000f00 */
[----:B------:R-:W-:Y:S06]  /*04f0*/  BRA.U !UP2, `(.L_x_8) ;  /* 0x000000010a207547 */ /* 0x000fec000b800000 */
[----:B------:R-:W-:Y:S01]  /*0500*/  UISETP.NE.U32.AND UP1, UPT, UR12, URZ, UPT ;  /* 0x000000ff0c00728c */ /* 0x000fe2000bf25070 */
[----:B-----5:R-:W-:Y:S01]  /*0510*/  FSETP.NEU.AND P0, PT, R41, RZ, PT ;  /* 0x000000ff2900720b */ /* 0x020fe20003f0d000 */
[----:B------:R-:W-:Y:S02]  /*0520*/  USEL UR4, URZ, 0xffffffff, UP0 ;  /* 0xffffffffff047887 */ /* 0x000fe40008000000 */
[----:B------:R-:W-:-:S10]  /*0530*/  UISETP.NE.AND.EX UP1, UPT, UR13, URZ, UPT, UP1 ;  /* 0x000000ff0d00728c */ /* 0x000fd4000bf25310 */
[----:B------:R-:W-:Y:S01]  /*0540*/  VOTEU.ANY UP0, P0 ;  /* 0x0000000000ff7886 */ /* 0x000fe20000000100 */
[----:B------:R-:W-:-:S04]  /*0550*/  @!UP1 USEL UR4, URZ, 0xffffffff, UP0 ;  /* 0xffffffffff049887 */ /* 0x000fc80008000000 */
[----:B------:R-:W-:-:S04]  /*0560*/  ULOP3.LUT UR4, UR4, 0x1, URZ, 0xc0, !UPT ;  /* 0x0000000104047892 */ /* 0x000fc8000f8ec0ff */
[----:B------:R-:W-:-:S11]  /*0570*/  UISETP.NE.U32.AND UP3, UPT, UR4, 0x1, UPT ;  /* 0x000000010400788c */ /* 0x000fd6000bf65070 */
.L_x_8:
[----:B------:R-:W3:Y:S01]  /*0580*/  SHFL.IDX PT, R0, R81, RZ, 0x1f ;  /* 0x00001fff51007589 */ /* 0x000ee200000e0000 */
[----:B------:R-:W-:-:S04]  /*0590*/  UISETP.NE.AND UP0, UPT, UR17, 0x2, UPT ;  /* 0x000000021100788c */ /* 0x000fc8000bf05270 */
[----:B------:R-:W-:Y:S02]  /*05a0*/  UISETP.EQ.AND UP1, UPT, UR36, URZ, !UP0 ;  /* 0x000000ff2400728c */ /* 0x000fe4000c722270 */
[----:B------:R-:W-:-:S04]  /*05b0*/  USEL UR50, URZ, 0x1, UP0 ;  /* 0x00000001ff327887 */ /* 0x000fc80008000000 */
[----:B------:R-:W-:Y:S02]  /*05c0*/  PLOP3.LUT P4, PT, P1, PT, UP1, 0x80, 0x8 ;  /* 0x000000000008781c */ /* 0x000fe40000f8f018 */
[----:B---3--:R-:W-:-:S13]  /*05d0*/  ISETP.NE.AND P0, PT, R0, RZ, PT ;  /* 0x000000ff0000720c */ /* 0x008fda0003f05270 */
[----:B------:R-:W-:Y:S05]  /*05e0*/  @P0 BRA `(.L_x_9) ;  /* 0x0000000400180947 */ /* 0x000fea0003800000 */
[----:B------:R-:W-:Y:S01]  /*05f0*/  ELECT P0, URZ, PT ;  /* 0x0000000000ff782f */ /* 0x000fe20003800000 */
[----:B------:R-:W-:-:S12]  /*0600*/  BSSY.RECONVERGENT B0, `(.L_x_9) ;  /* 0x0000044000007945 */ /* 0x000fd80003800200 */
[----:B------:R-:W-:Y:S05]  /*0610*/  @!P0 BRA `(.L_x_10) ;  /* 0x0000000400088947 */ /* 0x000fea0003800000 */
[----:B------:R-:W-:Y:S01]  /*0620*/  UMOV UR4, 0x400 ;  /* 0x0000040000047882 */ /* 0x000fe20000000000 */
[----:B------:R-:W-:Y:S01]  /*0630*/  UMOV UR8, 0x1 ;  /* 0x0000000100087882 */ /* 0x000fe20000000000 */
[----:B------:R-:W-:Y:S01]  /*0640*/  UMOV UR6, 0x2 ;  /* 0x0000000200067882 */ /* 0x000fe20000000000 */
[----:B------:R-:W-:Y:S02]  /*0650*/  ULEA UR4, UR55, UR4, 0x18 ;  /* 0x0000000437047291 */ /* 0x000fe4000f8ec0ff */
[----:B------:R-:W-:-:S04]  /*0660*/  UIADD3 UR8, UPT, UPT, -UR8, 0x100000, URZ ;  /* 0x0010000008087890 */ /* 0x000fc8000fffe1ff */
[----:B------:R-:W-:Y:S02]  /*0670*/  USHF.L.U32 UR9, UR8, 0xb, URZ ;  /* 0x0000000b08097899 */ /* 0x000fe400080006ff */
[----:B------:R-:W-:Y:S02]  /*0680*/  USHF.L.U32 UR8, UR8, 0x1, URZ ;  /* 0x0000000108087899 */ /* 0x000fe400080006ff */
[----:B------:R-:W-:-:S04]  /*0690*/  UIADD3 UR6, UPT, UPT, -UR6, 0x100000, URZ ;  /* 0x0010000006067890 */ /* 0x000fc8000fffe1ff */
[----:B------:R-:W-:Y:S02]  /*06a0*/  USHF.L.U32 UR7, UR6, 0xb, URZ ;  /* 0x0000000b06077899 */ /* 0x000fe400080006ff */
[----:B------:R-:W-:Y:S01]  /*06b0*/  USHF.L.U32 UR6, UR6, 0x1, URZ ;  /* 0x0000000106067899 */ /* 0x000fe200080006ff */
[----:B------:R-:W3:Y:S03]  /*06c0*/  FENCE.VIEW.ASYNC.S ;  /* 0x00000000000073c6 */ /* 0x000ee60000000000 */
[----:B---3--:R3:W4:Y:S08]  /*06d0*/  SYNCS.EXCH.64 URZ, [UR4], UR8 ;  /* 0x0000000804ff75b2 */ /* 0x0087300008000100 */
[----:B------:R3:W1:Y:S01]  /*06e0*/  SYNCS.EXCH.64 URZ, [UR4+0xd8], UR6 ;  /* 0x0000d80604ff75b2 */ /* 0x0006620008000100 */
        /* <DEDUP_REMOVED lines=51> */
[----:B------:R3:W1:Y:S02]  /*0a20*/  SYNCS.EXCH.64 URZ, [UR4+0x1a8], UR6 ;  /* 0x0001a80604ff75b2 */ /* 0x0006640008000100 */
[----:B---34-:R-:W-:Y:S01]  /*0a30*/  NOP ;  /* 0x0000000000007918 */ /* 0x018fe20000000000 */
.L_x_10:
[----:B------:R-:W-:Y:S05]  /*0a40*/  BSYNC.RECONVERGENT B0 ;  /* 0x0000000000007941 */ /* 0x000fea0003800200 */
.L_x_9:
[----:B------:R-:W3:Y:S01]  /*0a50*/  SHFL.IDX PT, R0, R81, RZ, 0x1f ;  /* 0x00001fff51007589 */ /* 0x000ee200000e0000 */
[----:B------:R-:W-:Y:S01]  /*0a60*/  NOP ;  /* 0x0000000000007918 */ /* 0x000fe20000000000 */
[----:B---3--:R-:W-:-:S13]  /*0a70*/  ISETP.NE.AND P0, PT, R0, 0x1, PT ;  /* 0x000000010000780c */ /* 0x008fda0003f05270 */
[----:B------:R-:W-:Y:S05]  /*0a80*/  @P0 BRA `(.L_x_11) ;  /* 0x0000000000540947 */ /* 0x000fea0003800000 */
        /* <DEDUP_REMOVED lines=10> */
[----:B------:R-:W-:Y:S01]  /*0b30*/  ELECT P0, URZ, PT ;  /* 0x0000000000ff782f */ /* 0x000fe20003800000 */
[----:B------:R-:W3:Y:S02]  /*0b40*/  FENCE.VIEW.ASYNC.S ;  /* 0x00000000000073c6 */ /* 0x000ee40000000000 */
[----:B---3--:R3:W4:Y:S08]  /*0b50*/  SYNCS.EXCH.64 URZ, [UR4+0x1b0], UR8 ;  /* 0x0001b00804ff75b2 */ /* 0x0087300008000100 */
[----:B------:R3:W1:Y:S01]  /*0b60*/  SYNCS.EXCH.64 URZ, [UR4+0x1d0], UR6 ;  /* 0x0001d00604ff75b2 */ /* 0x0006620008000100 */
[----:B------:R3:W1:Y:S01]  /*0b70*/  SYNCS.EXCH.64 URZ, [UR4+0x1b8], UR8 ;  /* 0x0001b80804ff75b2 */ /* 0x0006620008000100 */
[----:B------:R3:W1:Y:S01]  /*0b80*/  SYNCS.EXCH.64 URZ, [UR4+0x1d8], UR6 ;  /* 0x0001d80604ff75b2 */ /* 0x0006620008000100 */
[----:B------:R3:W1:Y:S01]  /*0b90*/  SYNCS.EXCH.64 URZ, [UR4+0x1c0], UR8 ;  /* 0x0001c00804ff75b2 */ /* 0x0006620008000100 */
[----:B------:R3:W1:Y:S01]  /*0ba0*/  SYNCS.EXCH.64 URZ, [UR4+0x1e0], UR6 ;  /* 0x0001e00604ff75b2 */ /* 0x0006620008000100 */
[----:B------:R3:W1:Y:S01]  /*0bb0*/  SYNCS.EXCH.64 URZ, [UR4+0x1c8], UR8 ;  /* 0x0001c80804ff75b2 */ /* 0x0006620008000100 */
[----:B------:R3:W1:Y:S01]  /*0bc0*/  SYNCS.EXCH.64 URZ, [UR4+0x1e8], UR6 ;  /* 0x0001e80604ff75b2 */ /* 0x0006620008000100 */
[----:B------:R-:W-:Y:S01]  /*0bd0*/  NOP ;  /* 0x0000000000007918 */ /* 0x000fe20000000000 */
.L_x_11:
[----:B------:R-:W2:Y:S01]  /*0be0*/  SHFL.IDX PT, R0, R81, RZ, 0x1f ;  /* 0x00001fff51007589 */ /* 0x000ea200000e0000 */
[----:B------:R-:W-:Y:S01]  /*0bf0*/  NOP ;  /* 0x0000000000007918 */ /* 0x000fe20000000000 */
[----:B--2---:R-:W-:-:S13]  /*0c00*/  ISETP.NE.AND P0, PT, R0, 0x3, PT ;  /* 0x000000030000780c */ /* 0x004fda0003f05270 */
[----:B------:R-:W-:Y:S05]  /*0c10*/  @P0 BRA `(.L_x_12) ;  /* 0x00000000002c0947 */ /* 0x000fea0003800000 */
[----:B---3--:R-:W-:Y:S01]  /*0c20*/  UMOV UR6, 0x400 ;  /* 0x0000040000067882 */ /* 0x008fe20000000000 */
[----:B------:R-:W-:Y:S01]  /*0c30*/  UMOV UR4, 0x20 ;  /* 0x0000002000047882 */ /* 0x000fe20000000000 */
[----:B------:R-:W-:Y:S02]  /*0c40*/  ULEA UR6, UR55, UR6, 0x18 ;  /* 0x0000000637067291 */ /* 0x000fe4000f8ec0ff */
[----:B------:R-:W-:-:S04]  /*0c50*/  UIADD3 UR4, UPT, UPT, -UR4, 0x100000, URZ ;  /* 0x0010000004047890 */ /* 0x000fc8000fffe1ff */
[----:B------:R-:W-:Y:S02]  /*0c60*/  USHF.L.U32 UR5, UR4, 0xb, URZ ;  /* 0x0000000b04057899 */ /* 0x000fe400080006ff */
[----:B------:R-:W-:Y:S01]  /*0c70*/  USHF.L.U32 UR4, UR4, 0x1, URZ ;  /* 0x0000000104047899 */ /* 0x000fe200080006ff */
[----:B------:R-:W-:Y:S01]  /*0c80*/  ELECT P0, URZ, PT ;  /* 0x0000000000ff782f */ /* 0x000fe20003800000 */
[----:B------:R-:W2:Y:S10]  /*0c90*/  FENCE.VIEW.ASYNC.S ;  /* 0x00000000000073c6 */ /* 0x000eb40000000000 */
[----:B--2---:R2:W3:Y:S01]  /*0ca0*/  SYNCS.EXCH.64 URZ, [UR6+0x1f0], UR4 ;  /* 0x0001f00406ff75b2 */ /* 0x0044e20008000100 */
[----:B------:R2:W1:Y:S01]  /*0cb0*/  SYNCS.EXCH.64 URZ, [UR6+0x1f8], UR4 ;  /* 0x0001f80406ff75b2 */ /* 0x0004620008000100 */
[----:B------:R-:W-:Y:S01]  /*0cc0*/  NOP ;  /* 0x0000000000007918 */ /* 0x000fe20000000000 */
.L_x_12:
[----:B------:R-:W4:Y:S01]  /*0cd0*/  SHFL.IDX PT, R0, R81, RZ, 0x1f ;  /* 0x00001fff51007589 */ /* 0x000f2200000e0000 */
[----:B------:R-:W-:Y:S01]  /*0ce0*/  NOP ;  /* 0x0000000000007918 */ /* 0x000fe20000000000 */
[----:B----4-:R-:W-:-:S13]  /*0cf0*/  ISETP.NE.AND P0, PT, R0, 0x4, PT ;  /* 0x000000040000780c */ /* 0x010fda0003f05270 */
[----:B------:R-:W-:Y:S05]  /*0d00*/  @P0 BRA `(.L_x_13) ;  /* 0x0000000000480947 */ /* 0x000fea0003800000 */
[----:B--23--:R-:W-:Y:S01]  /*0d10*/  UMOV UR4, 0x3a0 ;  /* 0x000003a000047882 */ /* 0x00cfe20000000000 */
[----:B------:R-:W-:Y:S01]  /*0d20*/  UMOV UR6, 0x400 ;  /* 0x0000040000067882 */ /* 0x000fe20000000000 */
[----:B------:R-:W-:Y:S01]  /*0d30*/  USEL UR4, UR4, 0x320, UP3 ;  /* 0x0000032004047887 */ /* 0x000fe20009800000 */
        /* <DEDUP_REMOVED lines=9> */
[----:B------:R-:W2:Y:S02]  /*0dd0*/  FENCE.VIEW.ASYNC.S ;  /* 0x00000000000073c6 */ /* 0x000ea40000000000 */
[----:B--2---:R4:W2:Y:S08]  /*0de0*/  SYNCS.EXCH.64 URZ, [UR6+0x200], UR8 ;  /* 0x0002000806ff75b2 */ /* 0x0048b00008000100 */
[----:B------:R4:W3:Y:S01]  /*0df0*/  SYNCS.EXCH.64 URZ, [UR6+0x210], UR4 ;  /* 0x0002100406ff75b2 */ /* 0x0008e20008000100 */
[----:B------:R4:W1:Y:S01]  /*0e00*/  SYNCS.EXCH.64 URZ, [UR6+0x208], UR8 ;  /* 0x0002080806ff75b2 */ /* 0x0008620008000100 */
[----:B------:R4:W1:Y:S02]  /*0e10*/  SYNCS.EXCH.64 URZ, [UR6+0x218], UR4 ;  /* 0x0002180406ff75b2 */ /* 0x0008640008000100 */
[----:B----4-:R-:W-:Y:S01]  /*0e20*/  NOP ;  /* 0x0000000000007918 */ /* 0x010fe20000000000 */
.L_x_13:
[----:B------:R-:W4:Y:S01]  /*0e30*/  SHFL.IDX PT, R0, R81, RZ, 0x1f ;  /* 0x00001fff51007589 */ /* 0x000f2200000e0000 */
[----:B------:R-:W-:Y:S01]  /*0e40*/  NOP ;  /* 0x0000000000007918 */ /* 0x000fe20000000000 */
[----:B----4-:R-:W-:-:S13]  /*0e50*/  ISETP.NE.AND P0, PT, R0, 0x5, PT ;  /* 0x000000050000780c */ /* 0x010fda0003f05270 */
[----:B------:R-:W-:Y:S05]  /*0e60*/  @P0 BRA `(.L_x_14) ;  /* 0x0000000000440947 */ /* 0x000fea0003800000 */
[----:B--23--:R-:W-:Y:S01]  /*0e70*/  UMOV UR4, 0x400 ;  /* 0x0000040000047882 */ /* 0x00cfe20000000000 */
        /* <DEDUP_REMOVED lines=16> */
.L_x_14:
[----:B------:R-:W4:Y:S01]  /*0f80*/  SHFL.IDX PT, R0, R81, RZ, 0x1f ;  /* 0x00001fff51007589 */ /* 0x000f2200000e0000 */
[----:B------:R-:W-:Y:S01]  /*0f90*/  ISETP.NE.OR P1, PT, RZ, UR17, !P1 ;  /* 0x00000011ff007c0c */ /* 0x000fe2000cf25670 */
[----:B------:R-:W-:Y:S01]  /*0fa0*/  NOP ;  /* 0x0000000000007918 */ /* 0x000fe20000000000 */
[----:B----4-:R-:W-:-:S13]  /*0fb0*/  ISETP.NE.AND P0, PT, R0, 0x3, PT ;  /* 0x000000030000780c */ /* 0x010fda0003f05270 */
[----:B------:R-:W-:Y:S05]  /*0fc0*/  @P0 BRA `(.L_x_15) ;  /* 0x0000000000340947 */ /* 0x000fea0003800000 */
[----:B--23--:R-:W-:Y:S01]  /*0fd0*/  UMOV UR4, 0x400 ;  /* 0x0000040000047882 */ /* 0x00cfe20000000000 */
[----:B------:R-:W-:Y:S01]  /*0fe0*/  UMOV UR6, 0x20 ;  /* 0x0000002000067882 */ /* 0x000fe20000000000 */
[----:B------:R-:W-:Y:S02]  /*0ff0*/  ULEA UR4, UR55, UR4, 0x18 ;  /* 0x0000000437047291 */ /* 0x000fe4000f8ec0ff */
[----:B------:R-:W-:-:S04]  /*1000*/  UIADD3 UR6, UPT, UPT, -UR6, 0x100000, URZ ;  /* 0x0010000006067890 */ /* 0x000fc8000fffe1ff */
[----:B------:R-:W-:Y:S02]  /*1010*/  USHF.L.U32 UR7, UR6, 0xb, URZ ;  /* 0x0000000b06077899 */ /* 0x000fe400080006ff */
[----:B------:R-:W-:Y:S01]  /*1020*/  USHF.L.U32 UR6, UR6, 0x1, URZ ;  /* 0x0000000106067899 */ /* 0x000fe200080006ff */
[----:B------:R-:W-:Y:S01]  /*1030*/  ELECT P0, URZ, PT ;  /* 0x0000000000ff782f */ /* 0x000fe20003800000 */
[----:B------:R-:W2:Y:S10]  /*1040*/  FENCE.VIEW.ASYNC.S ;  /* 0x00000000000073c6 */ /* 0x000eb40000000000 */
[----:B--2---:R4:W2:Y:S01]  /*1050*/  SYNCS.EXCH.64 URZ, [UR4+0x240], UR6 ;  /* 0x0002400604ff75b2 */ /* 0x0048a20008000100 */
[----:B------:R4:W3:Y:S01]  /*1060*/  SYNCS.EXCH.64 URZ, [UR4+0x250], UR6 ;  /* 0x0002500604ff75b2 */ /* 0x0008e20008000100 */
[----:B------:R4:W1:Y:S01]  /*1070*/  SYNCS.EXCH.64 URZ, [UR4+0x248], UR6 ;  /* 0x0002480604ff75b2 */ /* 0x0008620008000100 */
[----:B------:R4:W1:Y:S02]  /*1080*/  SYNCS.EXCH.64 URZ, [UR4+0x258], UR6 ;  /* 0x0002580604ff75b2 */ /* 0x0008640008000100 */
[----:B----4-:R-:W-:Y:S01]  /*1090*/  NOP ;  /* 0x0000000000007918 */ /* 0x010fe20000000000 */
.L_x_15:
[----:B------:R-:W-:Y:S01]  /*10a0*/  VOTEU.ALL UP0, P1 ;  /* 0x0000000000ff7886 */ /* 0x000fe20000800000 */
[----:B--23--:R-:W-:Y:S01]  /*10b0*/  UMOV UR4, 0x20 ;  /* 0x0000002000047882 */ /* 0x00cfe20000000000 */
[----:B------:R-:W2:Y:S01]  /*10c0*/  LDCU UR7, c[0x0][0x36c] ;  /* 0x00006d80ff0777ac */ /* 0x000ea20008000800 */
[----:B------:R-:W-:Y:S01]  /*10d0*/  NOP ;  /* 0x0000000000007918 */ /* 0x000fe20000000000 */
[----:B------:R-:W-:Y:S01]  /*10e0*/  LOP3.LUT R0, R94, 0x1f, RZ, 0xc0, !PT ;  /* 0x0000001f5e007812 */ /* 0x000fe200078ec0ff */
[----:B------:R-:W-:Y:S01]  /*10f0*/  @!UP0 UMOV UR6, 0x400 ;  /* 0x0000040000068882 */ /* 0x000fe20000000000 */
[----:B------:R-:W-:-:S04]  /*1100*/  @!UP0 UIADD3 UR4, UPT, UPT, -UR4, 0x100000, URZ ;  /* 0x0010000004048890 */ /* 0x000fc8000fffe1ff */
[----:B------:R-:W-:Y:S02]  /*1110*/  @!UP0 USHF.L.U32 UR5, UR4, 0xb, URZ ;  /* 0x0000000b04058899 */ /* 0x000fe400080006ff */
[----:B------:R-:W-:Y:S02]  /*1120*/  @!UP0 USHF.L.U32 UR4, UR4, 0x1, URZ ;  /* 0x0000000104048899 */ /* 0x000fe400080006ff */
[----:B------:R-:W-:Y:S01]  /*1130*/  @!UP0 ULEA UR6, UR55, UR6, 0x18 ;  /* 0x0000000637068291 */ /* 0x000fe2000f8ec0ff */
[----:B------:R-:W-:Y:S01]  /*1140*/  VOTEU.ALL UP0, P1 ;  /* 0x0000000000ff7886 */ /* 0x000fe20000800000 */
[----:B------:R-:W-:Y:S02]  /*1150*/  UISETP.NE.AND UP4, UPT, UR17, URZ, UPT ;  /* 0x000000ff1100728c */ /* 0x000fe4000bf85270 */
[----:B--2---:R-:W-:Y:S01]  /*1160*/  UISETP.EQ.U32.AND UP5, UPT, UR7, 0x1, UPT ;  /* 0x000000010700788c */ /* 0x004fe2000bfa2070 */
[----:B------:R-:W2:Y:S07]  /*1170*/  FENCE.VIEW.ASYNC.S ;  /* 0x00000000000073c6 */ /* 0x000eae0000000000 */
[----:B--2---:R2:W3:Y:S01]  /*1180*/  @!UP0 SYNCS.EXCH.64 URZ, [UR6+0x260], UR4 ;  /* 0x0002600406ff85b2 */ /* 0x0044e20008000100 */
[----:B------:R-:W-:Y:S05]  /*1190*/  BRA.U !UP5, `(.L_x_16) ;  /* 0x000000010d087547 */ /* 0x000fea000b800000 */
[----:B-1-3--:R-:W-:Y:S01]  /*11a0*/  UCGABAR_ARV ;  /* 0x00000000000079c7 */ /* 0x00afe20008000000 */
[----:B------:R-:W-:Y:S05]  /*11b0*/  BRA `(.L_x_17) ;  /* 0x0000000000047947 */ /* 0x000fea0003800000 */
.L_x_16:
[----:B-1-3--:R-:W-:Y:S01]  /*11c0*/  NOP ;  /* 0x0000000000007918 */ /* 0x00afe20000000000 */
.L_x_17:
[----:B------:R-:W1:Y:S01]  /*11d0*/  S2UR UR64, SR_CTAID.X ;  /* 0x00000000004079c3 */ /* 0x000e620000002500 */
[----:B------:R-:W-:-:S05]  /*11e0*/  CS2R.32 R82, SR_CgaSize ;  /* 0x0000000000527805 */ /* 0x000fca0000008a00 */
[----:B------:R-:W-:-:S05]  /*11f0*/  IMAD R82, R82, -0xa0, RZ ;  /* 0xffffff6052527824 */ /* 0x000fca00078e02ff */
[----:B--2---:R-:W-:-:S14]  /*1200*/  R2UR UR5, R82 ;  /* 0x00000000520572ca */ /* 0x004fdc00000e0000 */
[----:B------:R-:W2:Y:S01]  /*1210*/  LDCU UR5, c[0x0][UR5+0x2b0] ;  /* 0x00005600050577ac */ /* 0x000ea20008000800 */
[----:B------:R-:W-:-:S05]  /*1220*/  CS2R.32 R82, SR_CgaSize ;  /* 0x0000000000527805 */ /* 0x000fca0000008a00 */
[----:B------:R-:W-:-:S05]  /*1230*/  IMAD R82, R82, -0xa0, RZ ;  /* 0xffffff6052527824 */ /* 0x000fca00078e02ff */
[----:B------:R-:W-:-:S14]  /*1240*/  R2UR UR4, R82 ;  /* 0x00000000520472ca */ /* 0x000fdc00000e0000 */
[----:B------:R-:W3:Y:S01]  /*1250*/  LDCU UR4, c[0x0][UR4+0x2b4] ;  /* 0x00005680040477ac */ /* 0x000ee20008000800 */
[----:B------:R-:W4:Y:S01]  /*1260*/  S2UR UR7, SR_CTAID.Y ;  /* 0x00000000000779c3 */ /* 0x000f220000002600 */
[----:B------:R-:W-:-:S05]  /*1270*/  CS2R.32 R82, SR_CgaSize ;  /* 0x0000000000527805 */ /* 0x000fca0000008a00 */
[----:B------:R-:W-:-:S05]  /*1280*/  IMAD R82, R82, -0xa0, RZ ;  /* 0xffffff6052527824 */ /* 0x000fca00078e02ff */
[----:B------:R-:W-:-:S14]  /*1290*/  R2UR UR8, R82 ;  /* 0x00000000520872ca */ /* 0x000fdc00000e0000 */
[----:B------:R-:W3:Y:S01]  /*12a0*/  LDCU UR8, c[0x0][UR8+0x2a0] ;  /* 0x00005400080877ac */ /* 0x000ee20008000800 */
[----:B------:R-:W3:Y:S01]  /*12b0*/  LDCU UR26, c[0x0][0xf24] ;  /* 0x0001e480ff1a77ac */ /* 0x000ee20008000800 */
[----:B------:R-:W1:Y:S01]  /*12c0*/  S2UR UR44, SR_CTAID.Z ;  /* 0x00000000002c79c3 */ /* 0x000e620000002700 */
[----:B------:R-:W-:-:S05]  /*12d0*/  CS2R.32 R82, SR_CgaSize ;  /* 0x0000000000527805 */ /* 0x000fca0000008a00 */
[----:B------:R-:W-:-:S05]  /*12e0*/  IMAD R82, R82, -0xa0, RZ ;  /* 0xffffff6052527824 */ /* 0x000fca00078e02ff */
[----:B------:R-:W-:-:S14]  /*12f0*/  R2UR UR63, R82 ;  /* 0x00000000523f72ca */ /* 0x000fdc00000e0000 */
[----:B------:R-:W3:Y:S01]  /*1300*/  LDCU UR63, c[0x0][UR63+0x2a4] ;  /* 0x000054803f3f77ac */ /* 0x000ee20008000800 */
[----:B------:R-:W-:Y:S02]  /*1310*/  UISETP.GT.U32.AND UP0, UPT, UR36, 0xffff, UPT ;  /* 0x0000ffff2400788c */ /* 0x000fe4000bf04070 */
[----:B------:R-:W-:Y:S01]  /*1320*/  USHF.R.U32.HI UR61, URZ, 0x1, UR55 ;  /* 0x00000001ff3d7899 */ /* 0x000fe20008011637 */
[----:B-1----:R-:W-:Y:S01]  /*1330*/  I2FP.F32.U32 R3, UR64 ;  /* 0x0000004000037c45 */ /* 0x002fe20008201000 */
[----:B------:R-:W-:Y:S02]  /*1340*/  USEL UR31, UR36, 0xffff, !UP0 ;  /* 0x0000ffff241f7887 */ /* 0x000fe4000c000000 */
[----:B------:R-:W-:Y:S02]  /*1350*/  USHF.L.U32 UR38, UR55, 0xa, URZ ;  /* 0x0000000a37267899 */ /* 0x000fe400080006ff */
[----:B--2---:R-:W-:Y:S01]  /*1360*/  FMUL R3, R3, UR5 ;  /* 0x0000000503037c20 */ /* 0x004fe20008400000 */
[----:B------:R-:W-:Y:S01]  /*1370*/  USHF.L.U32 UR49, UR55, 0x7, URZ ;  /* 0x0000000737317899 */ /* 0x000fe200080006ff */
[----:B----4-:R-:W-:Y:S01]  /*1380*/  I2FP.F32.U32 R2, UR7 ;  /* 0x0000000700027c45 */ /* 0x010fe20008201000 */
[----:B------:R-:W-:-:S03]  /*1390*/  USHF.L.U32 UR27, UR55, 0x6, URZ ;  /* 0x00000006371b7899 */ /* 0x000fc600080006ff */
[----:B------:R-:W1:Y:S01]  /*13a0*/  F2I.U32.TRUNC.NTZ R3, R3 ;  /* 0x0000000300037305 */ /* 0x000e62000020f000 */
[----:B------:R-:W-:Y:S01]  /*13b0*/  USHF.L.U32 UR45, UR55, 0x8, URZ ;  /* 0x00000008372d7899 */ /* 0x000fe200080006ff */
[----:B---3--:R-:W-:Y:S01]  /*13c0*/  FMUL R2, R2, UR4 ;  /* 0x0000000402027c20 */ /* 0x008fe20008400000 */
[----:B------:R-:W-:Y:S01]  /*13d0*/  ULOP3.LUT UR4, UR55, 0x2, URZ, 0xc0, !UPT ;  /* 0x0000000237047892 */ /* 0x000fe2000f8ec0ff */
[----:B------:R-:W-:Y:S01]  /*13e0*/  UMOV UR32, 0x5 ;  /* 0x0000000500207882 */ /* 0x000fe20000000000 */
[----:B------:R-:W-:Y:S02]  /*13f0*/  UMOV UR30, 0x3 ;  /* 0x00000003001e7882 */ /* 0x000fe40000000000 */
[----:B------:R-:W-:Y:S01]  /*1400*/  UISETP.GT.U32.AND UP0, UPT, UR4, 0xffff, UPT ;  /* 0x0000ffff0400788c */ /* 0x000fe2000bf04070 */
[----:B------:R-:W2:Y:S01]  /*1410*/  F2I.U32.TRUNC.NTZ R2, R2 ;  /* 0x0000000200027305 */ /* 0x000ea2000020f000 */
[----:B------:R-:W3:Y:S02]  /*1420*/  LDCU UR39, c[0x0][0xf24] ;  /* 0x0001e480ff2777ac */ /* 0x000ee40008000800 */
[----:B------:R-:W-:Y:S01]  /*1430*/  USEL UR37, UR4, 0xffff, !UP0 ;  /* 0x0000ffff04257887 */ /* 0x000fe2000c000000 */
[----:B-1----:R-:W-:Y:S01]  /*1440*/  R2UR UR5, R3 ;  /* 0x00000000030572ca */ /* 0x002fe200000e0000 */
[----:B------:R-:W1:Y:S01]  /*1450*/  LDCU UR29, c[0x0][0xf30] ;  /* 0x0001e600ff1d77ac */ /* 0x000e620008000800 */
[----:B------:R-:W-:Y:S01]  /*1460*/  PRMT R3, RZ, 0x7610, R3 ;  /* 0x00007610ff037816 */ /* 0x000fe20000000003 */
[----:B------:R-:W-:Y:S01]  /*1470*/  UMOV UR16, UR64 ;  /* 0x0000004000107c82 */ /* 0x000fe20008000000 */
[----:B------:R-:W-:Y:S01]  /*1480*/  UISETP.GE.AND UP2, UPT, UR26, 0x1, UPT ;  /* 0x000000011a00788c */ /* 0x000fe2000bf46270 */
[----:B--2---:R-:W-:Y:S01]  /*1490*/  R2UR UR6, R2 ;  /* 0x00000000020672ca */ /* 0x004fe200000e0000 */
[----:B------:R-:W-:Y:S01]  /*14a0*/  UMOV UR11, UR7 ;  /* 0x00000007000b7c82 */ /* 0x000fe20008000000 */
[----:B------:R-:W-:-:S06]  /*14b0*/  PRMT R2, RZ, 0x7610, R2 ;  /* 0x00007610ff027816 */ /* 0x000fcc0000000002 */
[----:B------:R-:W-:-:S04]  /*14c0*/  UIADD3 UR5, UPT, UPT, -UR5, URZ, URZ ;  /* 0x000000ff05057290 */ /* 0x000fc8000fffe1ff */
[----:B------:R-:W-:Y:S02]  /*14d0*/  UIMAD UR5, UR8, UR5, UR64 ;  /* 0x00000005080572a4 */ /* 0x000fe4000f8e0240 */
[----:B------:R-:W-:-:S04]  /*14e0*/  UIADD3 UR4, UPT, UPT, -UR6, URZ, URZ ;  /* 0x000000ff06047290 */ /* 0x000fc8000fffe1ff */
[----:B------:R-:W-:Y:S01]  /*14f0*/  IMAD.U32 R82, RZ, RZ, UR5 ;  /* 0x00000005ff527e24 */ /* 0x000fe2000f8e00ff */
[----:B------:R-:W-:Y:S01]  /*1500*/  UIMAD UR63, UR63, UR4, UR7 ;  /* 0x000000043f3f72a4 */ /* 0x000fe2000f8e0207 */
[----:B-1-3--:R-:W-:Y:S11]  /*1510*/  BRA.U UP4, `(.L_x_18) ;  /* 0x00000001043c7547 */ /* 0x00aff6000b800000 */
[----:B------:R-:W-:-:S13]  /*1520*/  R2UR UR4, R82 ;  /* 0x00000000520472ca */ /* 0x000fda00000e0000 */
[----:B------:R-:W-:Y:S02]  /*1530*/  UISETP.GT.U32.AND UP0, UPT, UR4, 0x1, UPT ;  /* 0x000000010400788c */ /* 0x000fe4000bf04070 */
[----:B------:R-:W-:Y:S02]  /*1540*/  ULOP3.LUT UR4, UR4, 0xfffffffe, URZ, 0xc0, !UPT ;  /* 0xfffffffe04047892 */ /* 0x000fe4000f8ec0ff */
[----:B------:R-:W-:Y:S02]  /*1550*/  UISETP.NE.AND UP1, UPT, UR63, URZ, UP0 ;  /* 0x000000ff3f00728c */ /* 0x000fe40008725270 */
[----:B------:R-:W-:Y:S02]  /*1560*/  UISETP.NE.AND UP0, UPT, UR63, 0x1, UP0 ;  /* 0x000000013f00788c */ /* 0x000fe40008705270 */
[----:B------:R-:W-:Y:S02]  /*1570*/  USEL UR7, URZ, 0x1, UP1 ;  /* 0x00000001ff077887 */ /* 0x000fe40008800000 */
[----:B------:R-:W-:-:S02]  /*1580*/  USEL UR6, URZ, 0x4, UP0 ;  /* 0x00000004ff067887 */ /* 0x000fc40008000000 */
[----:B------:R-:W-:Y:S02]  /*1590*/  USEL UR5, URZ, 0x2, UP1 ;  /* 0x00000002ff057887 */ /* 0x000fe40008800000 */
[----:B------:R-:W-:Y:S02]  /*15a0*/  ULEA UR4, UR63, UR4, 0x1 ;  /* 0x000000043f047291 */ /* 0x000fe4000f8e08ff */
[----:B------:R-:W-:Y:S02]  /*15b0*/  USEL UR8, URZ, 0x8, UP0 ;  /* 0x00000008ff087887 */ /* 0x000fe40008000000 */
[----:B------:R-:W-:Y:S02]  /*15c0*/  UIADD3 UR5, UPT, UPT, UR5, UR6, UR7 ;  /* 0x0000000605057290 */ /* 0x000fe4000fffe007 */
[----:B------:R-:W-:Y:S02]  /*15d0*/  USHF.L.U32 UR4, UR30, UR4, URZ ;  /* 0x000000041e047299 */ /* 0x000fe400080006ff */
[----:B------:R-:W-:-:S04]  /*15e0*/  UIADD3 UR5, UPT, UPT, UR5, UR8, URZ ;  /* 0x0000000805057290 */ /* 0x000fc8000fffe0ff */
[----:B------:R-:W-:Y:S02]  /*15f0*/  IMAD.U32 R2, RZ, RZ, UR4 ;  /* 0x00000004ff027e24 */ /* 0x000fe4000f8e00ff */
[----:B------:R-:W-:Y:S02]  /*1600*/  MOV R3, UR5 ;  /* 0x0000000500037c02 */ /* 0x000fe40008000f00 */
.L_x_18:
[----:B------:R-:W-:Y:S05]  /*1610*/  BRA.U !UP2, `(.L_x_19) ;  /* 0x000000010ad47547 */ /* 0x000fea000b800000 */
[----:B------:R-:W1:Y:S01]  /*1620*/  LDCU.128 UR12, c[0x0][0xf10] ;  /* 0x0001e200ff0c77ac */ /* 0x000e620008000c00 */
[----:B------:R-:W2:Y:S01]  /*1630*/  LDCU UR6, c[0x0][0x370] ;  /* 0x00006e00ff0677ac */ /* 0x000ea20008000800 */
[----:B------:R-:W3:Y:S01]  /*1640*/  LDCU UR5, c[0x0][0x374] ;  /* 0x00006e80ff0577ac */ /* 0x000ee20008000800 */
[----:B------:R-:W4:Y:S01]  /*1650*/  LDCU UR28, c[0x0][0xf0c] ;  /* 0x0001e180ff1c77ac */ /* 0x000f220008000800 */
[----:B------:R-:W4:Y:S01]  /*1660*/  LDCU UR4, c[0x0][0xf20] ;  /* 0x0001e400ff0477ac */ /* 0x000f220008000800 */
[----:B------:R-:W4:Y:S01]  /*1670*/  LDCU.64 UR8, c[0x0][0xf28] ;  /* 0x0001e500ff0877ac */ /* 0x000f220008000a00 */
[----:B-1----:R-:W-:Y:S02]  /*1680*/  UISETP.NE.AND UP0, UPT, UR14, 0x1, UPT ;  /* 0x000000010e00788c */ /* 0x002fe4000bf05270 */
[----:B---3--:R-:W-:Y:S02]  /*1690*/  UIMAD.WIDE.U32 UR18, UR5, UR15, URZ ;  /* 0x0000000f051272a5 */ /* 0x008fe4000f8e00ff */
[----:B--2---:R-:W-:-:S02]  /*16a0*/  UIMAD.WIDE.U32 UR22, UR6, UR12, URZ ;  /* 0x0000000c061672a5 */ /* 0x004fc4000f8e00ff */
[----:B----4-:R-:W-:Y:S02]  /*16b0*/  UISETP.NE.AND UP1, UPT, UR28, 0x1, UPT ;  /* 0x000000011c00788c */ /* 0x010fe4000bf25270 */
[----:B------:R-:W-:Y:S01]  /*16c0*/  UISETP.NE.AND UP2, UPT, UR26, 0x1, UPT ;  /* 0x000000011a00788c */ /* 0x000fe2000bf45270 */
[----:B------:R-:W-:Y:S02]  /*16d0*/  UMOV UR18, UR19 ;  /* 0x0000001300127c82 */ /* 0x000fe40008000000 */
[----:B------:R-:W-:Y:S01]  /*16e0*/  UMOV UR22, UR23 ;  /* 0x0000001700167c82 */ /* 0x000fe20008000000 */
[----:B------:R-:W-:Y:S02]  /*16f0*/  @UP0 USHF.R.U32.HI UR5, URZ, UR4, UR18 ;  /* 0x00000004ff050299 */ /* 0x000fe40008011612 */
[----:B------:R-:W-:Y:S02]  /*1700*/  UIMAD.WIDE.U32 UR24, UR11, UR15, URZ ;  /* 0x0000000f0b1872a5 */ /* 0x000fe4000f8e00ff */
[----:B------:R-:W-:-:S02]  /*1710*/  UIMAD.WIDE.U32 UR18, UR5, UR8, URZ ;  /* 0x00000008051272a5 */ /* 0x000fc4000f8e00ff */
[----:B------:R-:W-:Y:S02]  /*1720*/  @UP1 USHF.R.U32.HI UR6, URZ, UR13, UR22 ;  /* 0x0000000dff061299 */ /* 0x000fe40008011616 */
[----:B------:R-:W-:Y:S02]  /*1730*/  UIMAD.WIDE.U32 UR20, UR16, UR12, URZ ;  /* 0x0000000c101472a5 */ /* 0x000fe4000f8e00ff */
[----:B------:R-:W-:Y:S01]  /*1740*/  UIMAD.WIDE.U32 UR22, UR6, UR8, URZ ;  /* 0x00000008061672a5 */ /* 0x000fe2000f8e00ff */
[----:B------:R-:W-:Y:S01]  /*1750*/  UMOV UR24, UR25 ;  /* 0x0000001900187c82 */ /* 0x000fe20008000000 */
[----:B------:R-:W-:Y:S01]  /*1760*/  UMOV UR18, UR19 ;  /* 0x0000001300127c82 */ /* 0x000fe20008000000 */
[----:B------:R-:W-:Y:S02]  /*1770*/  USHF.R.U32.HI UR24, URZ, UR4, UR24 ;  /* 0x00000004ff187299 */ /* 0x000fe40008011618 */
[----:B------:R-:W-:Y:S02]  /*1780*/  @UP2 USHF.R.U32.HI UR5, URZ, UR9, UR18 ;  /* 0x00000009ff052299 */ /* 0x000fe40008011612 */
[----:B------:R-:W-:Y:S01]  /*1790*/  UMOV UR7, UR23 ;  /* 0x0000001700077c82 */ /* 0x000fe20008000000 */
[----:B------:R-:W-:Y:S01]  /*17a0*/  UMOV UR20, UR21 ;  /* 0x0000001500147c82 */ /* 0x000fe20008000000 */
[----:B------:R-:W-:-:S02]  /*17b0*/  @UP2 USHF.R.U32.HI UR6, URZ, UR9, UR7 ;  /* 0x00000009ff062299 */ /* 0x000fc40008011607 */
[----:B------:R-:W-:Y:S02]  /*17c0*/  USHF.R.U32.HI UR13, URZ, UR13, UR20 ;  /* 0x0000000dff0d7299 */ /* 0x000fe40008011614 */
[----:B------:R-:W-:Y:S02]  /*17d0*/  USEL UR4, UR11, UR24, !UP0 ;  /* 0x000000180b047287 */ /* 0x000fe4000c000000 */
[----:B------:R-:W-:Y:S02]  /*17e0*/  UIMAD UR7, UR5, UR26, URZ ;  /* 0x0000001a050772a4 */ /* 0x000fe4000f8e02ff */
[----:B------:R-:W-:Y:S02]  /*17f0*/  USEL UR5, UR16, UR13, !UP1 ;  /* 0x0000000d10057287 */ /* 0x000fe4000c800000 */
[----:B------:R-:W-:Y:S02]  /*1800*/  UIMAD UR10, UR6, UR26, URZ ;  /* 0x0000001a060a72a4 */ /* 0x000fe4000f8e02ff */
[----:B------:R-:W-:-:S02]  /*1810*/  UISETP.GE.AND UP0, UPT, UR4, UR7, UPT ;  /* 0x000000070400728c */ /* 0x000fc4000bf06270 */
[----:B------:R-:W-:Y:S02]  /*1820*/  UIMAD.WIDE.U32 UR12, UR4, UR8, URZ ;  /* 0x00000008040c72a5 */ /* 0x000fe4000f8e00ff */
[----:B------:R-:W-:Y:S02]  /*1830*/  UISETP.GE.OR UP0, UPT, UR5, UR10, UP0 ;  /* 0x0000000a0500728c */ /* 0x000fe40008706670 */
[----:B------:R-:W-:Y:S02]  /*1840*/  UIMAD.WIDE.U32 UR18, UR5, UR8, URZ ;  /* 0x00000008051272a5 */ /* 0x000fe4000f8e00ff */
[----:B------:R-:W-:Y:S01]  /*1850*/  UIADD3 UR7, UPT, UPT, -UR4, URZ, URZ ;  /* 0x000000ff04077290 */ /* 0x000fe2000fffe1ff */
[----:B------:R-:W-:Y:S01]  /*1860*/  UMOV UR8, UR13 ;  /* 0x0000000d00087c82 */ /* 0x000fe20008000000 */
[----:B------:R-:W-:Y:S02]  /*1870*/  UIADD3 UR10, UPT, UPT, -UR5, URZ, URZ ;  /* 0x000000ff050a7290 */ /* 0x000fe4000fffe1ff */
[----:B------:R-:W-:-:S02]  /*1880*/  USHF.R.U32.HI UR8, URZ, UR9, UR8 ;  /* 0x00000009ff087299 */ /* 0x000fc40008011608 */
[----:B------:R-:W-:Y:S02]  /*1890*/  UIMAD UR11, UR14, UR7, UR11 ;  /* 0x000000070e0b72a4 */ /* 0x000fe4000f8e020b */
[----:B------:R-:W-:Y:S01]  /*18a0*/  USEL UR8, UR4, UR8, !UP2 ;  /* 0x0000000804087287 */ /* 0x000fe2000d000000 */
[----:B------:R-:W-:Y:S01]  /*18b0*/  @!UP0 UMOV UR7, UR19 ;  /* 0x0000001300078c82 */ /* 0x000fe20008000000 */
[----:B------:R-:W-:Y:S02]  /*18c0*/  UIMAD UR16, UR28, UR10, UR16 ;  /* 0x0000000a1c1072a4 */ /* 0x000fe4000f8e0210 */
[----:B------:R-:W-:Y:S02]  /*18d0*/  @!UP0 USHF.R.U32.HI UR7, URZ, UR9, UR7 ;  /* 0x00000009ff078299 */ /* 0x000fe40008011607 */
[----:B------:R-:W-:Y:S02]  /*18e0*/  UIADD3 UR9, UPT, UPT, -UR8, URZ, URZ ;  /* 0x000000ff08097290 */ /* 0x000fe4000fffe1ff */
[----:B------:R-:W-:-:S02]  /*18f0*/  @!UP0 USEL UR7, UR5, UR7, !UP2 ;  /* 0x0000000705078287 */ /* 0x000fc4000d000000 */
[----:B------:R-:W-:Y:S02]  /*1900*/  UIMAD UR9, UR26, UR9, UR4 ;  /* 0x000000091a0972a4 */ /* 0x000fe4000f8e0204 */
[----:B------:R-:W-:Y:S02]  /*1910*/  @!UP0 UIADD3 UR8, UPT, UPT, UR8, -UR7, URZ ;  /* 0x8000000708088290 */ /* 0x000fe4000fffe0ff */
[----:B------:R-:W-:Y:S02]  /*1920*/  @!UP0 UIMAD UR6, UR9, UR6, UR7 ;  /* 0x00000006090682a4 */ /* 0x000fe4000f8e0207 */
[----:B------:R-:W-:-:S04]  /*1930*/  @!UP0 UIMAD UR4, UR8, UR26, UR5 ;  /* 0x0000001a080482a4 */ /* 0x000fc8000f8e0205 */
[----:B------:R-:W-:Y:S01]  /*1940*/  UIMAD UR11, UR4, UR14, UR11 ;  /* 0x0000000e040b72a4 */ /* 0x000fe2000f8e020b */
[----:B------:R-:W-:Y:S02]  /*1950*/  @!UP0 UMOV UR5, UR6 ;  /* 0x0000000600058c82 */ /* 0x000fe40008000000 */
[----:B------:R-:W-:-:S12]  /*1960*/  UIMAD UR16, UR5, UR28, UR16 ;  /* 0x0000001c051072a4 */ /* 0x000fd8000f8e0210 */
.L_x_19:
[----:B------:R-:W-:Y:S02]  /*1970*/  UISETP.NE.AND UP1, UPT, UR29, 0x1, UPT ;  /* 0x000000011d00788c */ /* 0x000fe4000bf25270 */
[----:B------:R-:W-:Y:S02]  /*1980*/  ULOP3.LUT UR45, UR45, 0x100, URZ, 0xc0, !UPT ;  /* 0x000001002d2d7892 */ /* 0x000fe4000f8ec0ff */
[----:B------:R-:W-:Y:S02]  /*1990*/  ULOP3.LUT UR31, UR31, 0xffff, URZ, 0xc0, !UPT ;  /* 0x0000ffff1f1f7892 */ /* 0x000fe4000f8ec0ff */
[----:B------:R-:W-:Y:S02]  /*19a0*/  ULOP3.LUT UR37, UR37, 0xffff, URZ, 0xc0, !UPT ;  /* 0x0000ffff25257892 */ /* 0x000fe4000f8ec0ff */
[----:B------:R-:W-:Y:S02]  /*19b0*/  UISETP.NE.AND UP0, UPT, UR17, 0x2, UPT ;  /* 0x000000021100788c */ /* 0x000fe4000bf05270 */
[----:B------:R-:W-:-:S02]  /*19c0*/  ULOP3.LUT UR66, UR64, 0x1, URZ, 0xc0, !UPT ;  /* 0x0000000140427892 */ /* 0x000fc4000f8ec0ff */
[----:B------:R-:W-:Y:S02]  /*19d0*/  ULOP3.LUT UR61, UR61, 0x1, URZ, 0xc0, !UPT ;  /* 0x000000013d3d7892 */ /* 0x000fe4000f8ec0ff */
[----:B------:R-:W-:Y:S02]  /*19e0*/  ULOP3.LUT UR38, UR38, 0x800, URZ, 0xc0, !UPT ;  /* 0x0000080026267892 */ /* 0x000fe4000f8ec0ff */
[----:B------:R-:W-:Y:S02]  /*19f0*/  ULOP3.LUT UR49, UR49, 0x100, URZ, 0xc0, !UPT ;  /* 0x0000010031317892 */ /* 0x000fe4000f8ec0ff */
[----:B------:R-:W-:Y:S02]  /*1a00*/  ULOP3.LUT UR26, UR27, 0x80, URZ, 0xc0, !UPT ;  /* 0x000000801b1a7892 */ /* 0x000fe4000f8ec0ff */
[----:B------:R-:W-:Y:S02]  /*1a10*/  USHF.R.U32.HI UR10, URZ, 0x1, UR45 ;  /* 0x00000001ff0a7899 */ /* 0x000fe4000801162d */
[----:B------:R-:W-:-:S02]  /*1a20*/  USHF.L.U32 UR31, UR32, UR31, URZ ;  /* 0x0000001f201f7299 */ /* 0x000fc400080006ff */
[----:B------:R-:W-:Y:S01]  /*1a30*/  USHF.L.U32 UR37, UR30, UR37, URZ ;  /* 0x000000251e257299 */ /* 0x000fe200080006ff */
[----:B------:R-:W-:Y:S11]  /*1a40*/  BRA.U UP1, `(.L_x_20) ;  /* 0x0000000101447547 */ /* 0x000ff6000b800000 */
[----:B------:R-:W1:Y:S01]  /*1a50*/  LDCU.128 UR12, c[0x0][0xf10] ;  /* 0x0001e200ff0c77ac */ /* 0x000e620008000c00 */
[----:B------:R-:W2:Y:S01]  /*1a60*/  LDCU UR8, c[0x0][0xf0c] ;  /* 0x0001e180ff0877ac */ /* 0x000ea20008000800 */
[----:B------:R-:W3:Y:S01]  /*1a70*/  LDCU UR9, c[0x0][0xf20] ;  /* 0x0001e400ff0977ac */ /* 0x000ee20008000800 */
[----:B-1----:R-:W-:Y:S02]  /*1a80*/  UIMAD.WIDE.U32 UR6, UR16, UR12, URZ ;  /* 0x0000000c100672a5 */ /* 0x002fe4000f8e00ff */
[----:B------:R-:W-:Y:S02]  /*1a90*/  UIMAD.WIDE.U32 UR4, UR11, UR15, URZ ;  /* 0x0000000f0b0472a5 */ /* 0x000fe4000f8e00ff */
[----:B--2---:R-:W-:Y:S02]  /*1aa0*/  UISETP.NE.AND UP2, UPT, UR8, 0x1, UPT ;  /* 0x000000010800788c */ /* 0x004fe4000bf45270 */
[----:B------:R-:W-:Y:S01]  /*1ab0*/  UISETP.NE.AND UP1, UPT, UR14, 0x1, UPT ;  /* 0x000000010e00788c */ /* 0x000fe2000bf25270 */
[----:B------:R-:W-:-:S02]  /*1ac0*/  UMOV UR6, UR7 ;  /* 0x0000000700067c82 */ /* 0x000fc40008000000 */
[----:B------:R-:W-:Y:S01]  /*1ad0*/  UMOV UR4, UR5 ;  /* 0x0000000500047c82 */ /* 0x000fe20008000000 */
[----:B------:R-:W-:Y:S02]  /*1ae0*/  USHF.R.U32.HI UR13, URZ, UR13, UR6 ;  /* 0x0000000dff0d7299 */ /* 0x000fe40008011606 */
[----:B---3--:R-:W-:Y:S02]  /*1af0*/  USHF.R.U32.HI UR4, URZ, UR9, UR4 ;  /* 0x00000009ff047299 */ /* 0x008fe40008011604 */
[----:B------:R-:W-:Y:S02]  /*1b00*/  USEL UR5, UR16, UR13, !UP2 ;  /* 0x0000000d10057287 */ /* 0x000fe4000d000000 */
[----:B------:R-:W-:-:S04]  /*1b10*/  USEL UR4, UR11, UR4, !UP1 ;  /* 0x000000040b047287 */ /* 0x000fc8000c800000 */
[----:B------:R-:W-:Y:S02]  /*1b20*/  UIADD3 UR6, UPT, UPT, UR5, -UR4, URZ ;  /* 0x8000000405067290 */ /* 0x000fe4000fffe0ff */
[----:B------:R-:W-:Y:S02]  /*1b30*/  UIADD3 UR4, UPT, UPT, -UR5, UR4, URZ ;  /* 0x0000000405047290 */ /* 0x000fe4000fffe1ff */
[----:B------:R-:W-:Y:S02]  /*1b40*/  UIMAD UR11, UR6, UR14, UR11 ;  /* 0x0000000e060b72a4 */ /* 0x000fe4000f8e020b */
[----:B------:R-:W-:-:S12]  /*1b50*/  UIMAD UR16, UR4, UR8, UR16 ;  /* 0x00000008041072a4 */ /* 0x000fd8000f8e0210 */
.L_x_20:
[----:B------:R-:W-:Y:S05]  /*1b60*/  BRA.U !UP5, `(.L_x_21) ;  /* 0x000000010d0c7547 */ /* 0x000fea000b800000 */
[----:B------:R-:W-:Y:S01]  /*1b70*/  UCGABAR_WAIT ;  /* 0x0000000000007dc7 */ /* 0x000fe20008000000 */
[----:B------:R-:W-:Y:S01]  /*1b80*/  CCTL.IVALL ;  /* 0x00000000ff00798f */ /* 0x000fe20002000000 */
[----:B------:R-:W-:Y:S05]  /*1b90*/  BRA `(.L_x_22) ;  /* 0x0000000000047947 */ /* 0x000fea0003800000 */
.L_x_21:
[----:B------:R-:W-:Y:S06]  /*1ba0*/  BAR.SYNC.DEFER_BLOCKING 0x0 ;  /* 0x0000000000007b1d */ /* 0x000fec0000010000 */
.L_x_22:
[----:B------:R-:W-:Y:S05]  /*1bb0*/  BRA.U UP0, `(.L_x_23) ;  /* 0x0000002100dc7547 */ /* 0x000fea000b800000 */
[----:B------:R-:W1:Y:S01]  /*1bc0*/  LDCU UR6, c[0x0][0x38c] ;  /* 0x00007180ff0677ac */ /* 0x000e620008000800 */
[----:B------:R-:W-:Y:S01]  /*1bd0*/  PLOP3.LUT P2, PT, PT, PT, UP3, 0x80, 0x8 ;  /* 0x000000000008781c */ /* 0x000fe20003f4f038 */
[----:B------:R-:W-:Y:S01]  /*1be0*/  IMAD.MOV.U32 R12, RZ, RZ, 0x1 ;  /* 0x00000001ff0c7424 */ /* 0x000fe200078e00ff */
[----:B------:R-:W-:Y:S02]  /*1bf0*/  ISETP.NE.AND P3, PT, R0, RZ, P4 ;  /* 0x000000ff0000720c */ /* 0x000fe40002765270 */
[----:B------:R-:W-:Y:S02]  /*1c00*/  CS2R R10, SRZ ;  /* 0x00000000000a7805 */ /* 0x000fe4000001ff00 */
[----:B------:R-:W-:Y:S01]  /*1c10*/  PLOP3.LUT P2, PT, P2, PT, PT, 0x8, 0x80 ;  /* 0x000000000080781c */ /* 0x000fe2000174e170 */
[----:B------:R-:W-:Y:S01]  /*1c20*/  IMAD.MOV.U32 R9, RZ, RZ, RZ ;  /* 0x000000ffff097224 */ /* 0x000fe200078e00ff */
[----:B------:R-:W2:Y:S01]  /*1c30*/  LDCU UR57, c[0x0][0x370] ;  /* 0x00006e00ff3977ac */ /* 0x000ea20008000800 */
[----:B------:R-:W-:Y:S01]  /*1c40*/  IMAD.MOV.U32 R8, RZ, RZ, 0x1 ;  /* 0x00000001ff087424 */ /* 0x000fe200078e00ff */
[----:B------:R-:W3:Y:S01]  /*1c50*/  LDCU.64 UR46, c[0x0][0x348] ;  /* 0x00006900ff2e77ac */ /* 0x000ee20008000a00 */
[----:B------:R-:W-:Y:S01]  /*1c60*/  ULEA UR61, UR66, UR61, 0x1 ;  /* 0x0000003d423d7291 */ /* 0x000fe2000f8e08ff */
[----:B------:R-:W4:Y:S01]  /*1c70*/  LDCU UR56, c[0x0][0x374] ;  /* 0x00006e80ff3877ac */ /* 0x000f220008000800 */
[----:B-1----:R-:W-:-:S02]  /*1c80*/  UIADD3 UR5, UPT, UPT, UR6, 0x3f, URZ ;  /* 0x0000003f06057890 */ /* 0x002fc4000fffe0ff */
[----:B------:R-:W-:Y:S02]  /*1c90*/  UIADD3 UR65, UPT, UPT, UR6, 0x7e, URZ ;  /* 0x0000007e06417890 */ /* 0x000fe4000fffe0ff */
[----:B------:R-:W-:Y:S01]  /*1ca0*/  USHF.R.S32.HI UR4, URZ, 0x1f, UR5 ;  /* 0x0000001fff047899 */ /* 0x000fe20008011405 */
[----:B------:R-:W-:-:S03]  /*1cb0*/  UMOV UR14, URZ ;  /* 0x000000ff000e7c82 */ /* 0x000fc60008000000 */
[----:B------:R-:W-:Y:S02]  /*1cc0*/  ULEA.HI UR4, UR4, UR5, URZ, 0x6 ;  /* 0x0000000504047291 */ /* 0x000fe4000f8f30ff */
[----:B------:R-:W-:Y:S02]  /*1cd0*/  UIADD3 UR5, UPT, UPT, UR6, -0x1, URZ ;  /* 0xffffffff06057890 */ /* 0x000fe4000fffe0ff */
[----:B------:R-:W-:Y:S02]  /*1ce0*/  USHF.R.S32.HI UR59, URZ, 0x6, UR4 ;  /* 0x00000006ff3b7899 */ /* 0x000fe40008011404 */
[----:B------:R-:W-:Y:S02]  /*1cf0*/  UISETP.GE.U32.AND UP1, UPT, UR5, -0x7f, UPT ;  /* 0xffffff810500788c */ /* 0x000fe4000bf26070 */
[----:B------:R-:W-:-:S04]  /*1d00*/  UISETP.LT.U32.AND UP0, UPT, UR59, 0x1b, UPT ;  /* 0x0000001b3b00788c */ /* 0x000fc8000bf01070 */
[----:B------:R-:W-:Y:S02]  /*1d10*/  USEL UR58, UR59, 0x1b, UP0 ;  /* 0x0000001b3b3a7887 */ /* 0x000fe40008000000 */
[----:B------:R-:W-:Y:S02]  /*1d20*/  UISETP.NE.AND UP0, UPT, UR17, URZ, UPT ;  /* 0x000000ff1100728c */ /* 0x000fe4000bf05270 */
[----:B------:R-:W-:Y:S02]  /*1d30*/  UIADD3 UR4, UPT, UPT, UR58, -0x1, URZ ;  /* 0xffffffff3a047890 */ /* 0x000fe4000fffe0ff */
[----:B------:R-:W-:Y:S02]  /*1d40*/  @UP1 UIADD3 UR4, UPT, UPT, UR58, URZ, URZ ;  /* 0x000000ff3a041290 */ /* 0x000fe4000fffe0ff */
[----:B------:R-:W-:Y:S02]  /*1d50*/  USEL UR48, UR50, 0x2, UP0 ;  /* 0x0000000232307887 */ /* 0x000fe40008000000 */
[----:B------:R-:W-:-:S02]  /*1d60*/  UIADD3 UR62, UPT, UPT, UR59, -UR58, URZ ;  /* 0x8000003a3b3e7290 */ /* 0x000fc4000fffe0ff */
[----:B------:R-:W-:Y:S02]  /*1d70*/  UIADD3 UR52, UPT, UPT, UR4, 0x1, URZ ;  /* 0x0000000104347890 */ /* 0x000fe4000fffe0ff */
[----:B--234-:R-:W-:-:S12]  /*1d80*/  UIADD3 UR60, UPT, UPT, -UR4, URZ, URZ ;  /* 0x000000ff043c7290 */ /* 0x01cfd8000fffe1ff */
.L_x_47:
[----:B------:R-:W-:Y:S01]  /*1d90*/  UISETP.NE.AND UP0, UPT, UR55, URZ, UPT ;  /* 0x000000ff3700728c */ /* 0x000fe2000bf05270 */
[----:B-1----:R-:W1:Y:S08]  /*1da0*/  S2UR UR55, SR_CgaCtaId ;  /* 0x00000000003779c3 */ /* 0x002e700000008800 */
[----:B---3--:R-:W-:Y:S05]  /*1db0*/  BRA.U UP0, `(.L_x_24) ;  /* 0x0000000100347547 */ /* 0x008fea000b800000 */
[----:B------:R-:W2:Y:S01]  /*1dc0*/  S2R R0, SR_CgaCtaId ;  /* 0x0000000000007919 */ /* 0x000ea20000008800 */
[----:B------:R-:W-:Y:S02]  /*1dd0*/  MOV R3, 0x400 ;  /* 0x0000040000037802 */ /* 0x000fe40000000f00 */
[----:B------:R-:W-:Y:S02]  /*1de0*/  SHF.L.U32 R2, R8, 0x1f, RZ ;  /* 0x0000001f08027819 */ /* 0x000fe400000006ff */
[----:B--2---:R-:W-:-:S05]  /*1df0*/  LEA R0, R0, R3, 0x18 ;  /* 0x0000000300007211 */ /* 0x004fca00078ec0ff */
[----:B------:R-:W-:-:S04]  /*1e00*/  IMAD R3, R9, 0x8, R0 ;  /* 0x0000000809037824 */ /* 0x000fc800078e0200 */
[----:B------:R-:W2:Y:S02]  /*1e10*/  SYNCS.PHASECHK.TRANS64.TRYWAIT P0, [R3+URZ+0x250], R2 ;  /* 0x00025002030075a7 */ /* 0x000ea400080011ff */
[----:B--2---:R-:W-:Y:S05]  /*1e20*/  @!P0 BRA `(.L_x_25) ;  /* 0x0000008c00c08947 */ /* 0x004fea0003800000 */
.L_x_175:
[----:B------:R-:W-:Y:S01]  /*1e30*/  VIADD R9, R9, 0x1 ;  /* 0x0000000109097836 */ /* 0x000fe20000000000 */
[----:B------:R2:W-:Y:S04]  /*1e40*/  SYNCS.ARRIVE.TRANS64.A1T0 RZ, [R3+URZ+0x240], RZ ;  /* 0x000240ff03ff79a7 */ /* 0x0005e800081000ff */
[----:B------:R-:W-:-:S04]  /*1e50*/  ISETP.NE.AND P0, PT, R9, 0x2, PT ;  /* 0x000000020900780c */ /* 0x000fc80003f05270 */
[----:B------:R-:W-:Y:S02]  /*1e60*/  SEL R9, R9, RZ, P0 ;  /* 0x000000ff09097207 */ /* 0x000fe40000000000 */
[----:B--2---:R-:W-:-:S04]  /*1e70*/  SEL R3, RZ, 0x1, P0 ;  /* 0x00000001ff037807 */ /* 0x004fc80000000000 */
[----:B------:R-:W-:Y:S02]  /*1e80*/  LOP3.LUT R8, R8, R3, RZ, 0x3c, !PT ;  /* 0x0000000308087212 */ /* 0x000fe400078e3cff */
.L_x_24:
[----:B------:R-:W-:Y:S01]  /*1e90*/  UMOV UR5, 0x400 ;  /* 0x0000040000057882 */ /* 0x000fe20000000000 */
[----:B------:R-:W-:Y:S01]  /*1ea0*/  SHF.L.U32 R0, R12, 0x1f, RZ ;  /* 0x0000001f0c007819 */ /* 0x000fe200000006ff */
[----:B-1----:R-:W-:Y:S02]  /*1eb0*/  ULEA UR5, UR55, UR5, 0x18 ;  /* 0x0000000537057291 */ /* 0x002fe4000f8ec0ff */
[----:B------:R-:W-:Y:S02]  /*1ec0*/  UISETP.GE.U32.AND UP0, UPT, UR65, 0x7f, UPT ;  /* 0x0000007f4100788c */ /* 0x000fe4000bf06070 */
[----:B------:R-:W-:Y:S02]  /*1ed0*/  ULEA UR4, UR14, UR5, 0x3 ;  /* 0x000000050e047291 */ /* 0x000fe4000f8e18ff */
[----:B------:R-:W-:Y:S01]  /*1ee0*/  ULEA UR35, UR11, UR66, 0x1 ;  /* 0x000000420b237291 */ /* 0x000fe2000f8e08ff */
[----:B------:R-:W-:-:S03]  /*1ef0*/  UMOV UR20, URZ ;  /* 0x000000ff00147c82 */ /* 0x000fc60008000000 */
[----:B------:R-:W-:-:S03]  /*1f00*/  USHF.L.U32 UR35, UR35, 0x6, URZ ;  /* 0x0000000623237899 */ /* 0x000fc600080006ff */
[----:B------:R1:W2:Y:S01]  /*1f10*/  SYNCS.PHASECHK.TRANS64.TRYWAIT P1, [UR4+0xd8], R0 ;  /* 0x0000d800ff0075a7 */ /* 0x0002a20008021104 */
[----:B------:R-:W-:-:S04]  /*1f20*/  ULEA.HI UR4, UR16, UR16, URZ, 0x1 ;  /* 0x0000001010047291 */ /* 0x000fc8000f8f08ff */
[----:B------:R-:W-:Y:S02]  /*1f30*/  USHF.L.U32 UR6, UR4, 0x7, URZ ;  /* 0x0000000704067899 */ /* 0x000fe400080006ff */
[----:B------:R-:W-:Y:S02]  /*1f40*/  ULOP3.LUT UR27, UR4, 0xfffffffe, URZ, 0xc0, !UPT ;  /* 0xfffffffe041b7892 */ /* 0x000fe4000f8ec0ff */
[----:B------:R-:W-:Y:S02]  /*1f50*/  ULOP3.LUT UR6, UR6, 0xffffff00, URZ, 0xc0, !UPT ;  /* 0xffffff0006067892 */ /* 0x000fe4000f8ec0ff */
[----:B------:R-:W-:Y:S02]  /*1f60*/  ULOP3.LUT UR27, UR27, 0x1, UR64, 0xf8, !UPT ;  /* 0x000000011b1b7892 */ /* 0x000fe4000f8ef840 */
[----:B------:R-:W-:Y:S01]  /*1f70*/  ULEA UR43, UR61, UR6, 0x6 ;  /* 0x000000063d2b7291 */ /* 0x000fe2000f8e30ff */
[----:B------:R-:W-:Y:S11]  /*1f80*/  BRA.U !UP0, `(.L_x_26) ;  /* 0x0000000508247547 */ /* 0x000ff6000b800000 */
[----:B------:R-:W-:Y:S01]  /*1f90*/  UMOV UR15, UR60 ;  /* 0x0000003c000f7c82 */ /* 0x000fe20008000000 */
[----:B------:R-:W-:Y:S01]  /*1fa0*/  UMOV UR4, UR14 ;  /* 0x0000000e00047c82 */ /* 0x000fe20008000000 */
[----:B------:R-:W-:Y:S01]  /*1fb0*/  UMOV UR28, 0xffffffff ;  /* 0xffffffff001c7882 */ /* 0x000fe20000000000 */
[----:B------:R-:W-:-:S05]  /*1fc0*/  UMOV UR42, URZ ;  /* 0x000000ff002a7c82 */ /* 0x000fca0008000000 */
.L_x_34:
[----:B------:R-:W-:Y:S01]  /*1fd0*/  ULEA UR6, UR4, UR5, 0x3 ;  /* 0x0000000504067291 */ /* 0x000fe2000f8e18ff */
[----:B--2---:R-:W-:Y:S01]  /*1fe0*/  @P4 MOV R2, 0x3800 ;  /* 0x0000380000024802 */ /* 0x004fe20000000f00 */
[----:B--23--:R-:W-:Y:S10]  /*1ff0*/  @P1 BRA `(.L_x_27) ;  /* 0x00000000000c1947 */ /* 0x00cff40003800000 */
[----:B------:R-:W-:-:S04]  /*2000*/  SHF.L.U32 R3, R12, 0x1f, RZ ;  /* 0x0000001f0c037819 */ /* 0x000fc800000006ff */
[----:B------:R-:W2:Y:S02]  /*2010*/  SYNCS.PHASECHK.TRANS64.TRYWAIT P0, [UR6+0xd8], R3 ;  /* 0x0000d803ff0075a7 */ /* 0x000ea40008001106 */
[----:B--2---:R-:W-:Y:S05]  /*2020*/  @!P0 BRA `(.L_x_28) ;  /* 0x0000008c00548947 */ /* 0x004fea0003800000 */
.L_x_27:
[----:B------:R2:W-:Y:S01]  /*2030*/  @P4 SYNCS.ARRIVE.TRANS64 RZ, [UR6], R2 ;  /* 0x00000002ffff49a7 */ /* 0x0005e20008000006 */
[----:B------:R-:W-:Y:S02]  /*2040*/  ULOP3.LUT UR7, UR48, 0x2, URZ, 0xfc, !UPT ;  /* 0x0000000230077892 */ /* 0x000fe4000f8efcff */
[----:B------:R-:W-:Y:S02]  /*2050*/  UIADD3 UR15, UPT, UPT, UR15, 0x1, URZ ;  /* 0x000000010f0f7890 */ /* 0x000fe4000fffe0ff */
[----:B------:R-:W-:Y:S02]  /*2060*/  UISETP.NE.AND UP0, UPT, UR7, 0x2, UPT ;  /* 0x000000020700788c */ /* 0x000fe4000bf05270 */
[----:B------:R-:W-:Y:S02]  /*2070*/  UIADD3 UR28, UPT, UPT, UR28, 0x1, URZ ;  /* 0x000000011c1c7890 */ /* 0x000fe4000fffe0ff */
[----:B------:R-:W-:-:S05]  /*2080*/  UISETP.NE.AND UP4, UPT, UR15, 0x1, UPT ;  /* 0x000000010f00788c */ /* 0x000fca000bf85270 */
[----:B------:R-:W-:Y:S05]  /*2090*/  BRA.U UP0, `(.L_x_29) ;  /* 0x0000000100047547 */ /* 0x000fea000b800000 */
[----:B------:R-:W-:Y:S05]  /*20a0*/  BPT.TRAP 0x1 ;  /* 0x000000040000795c */ /* 0x000fea0000300000 */
.L_x_29:
[----:B------:R-:W-:Y:S04]  /*20b0*/  BSSY.RECONVERGENT B0, `(.L_x_30) ;  /* 0x0000003000007945 */ /* 0x000fe80003800200 */
[----:B------:R-:W-:Y:S05]  /*20c0*/  @!P3 BRA `(.L_x_31) ;  /* 0x000000000004b947 */ /* 0x000fea0003800000 */
[----:B------:R-:W-:Y:S05]  /*20d0*/  BPT.TRAP 0x1 ;  /* 0x000000040000795c */ /* 0x000fea0000300000 */
.L_x_31:
[----:B------:R-:W-:Y:S05]  /*20e0*/  BSYNC.RECONVERGENT B0 ;  /* 0x0000000000007941 */ /* 0x000fea0003800200 */
.L_x_30:
[----:B------:R-:W-:Y:S01]  /*20f0*/  UIADD3 UR7, UPT, UPT, UR4, 0x1, URZ ;  /* 0x0000000104077890 */ /* 0x000fe2000fffe0ff */
[----:B------:R-:W-:Y:S01]  /*2100*/  BSSY.RECONVERGENT B0, `(.L_x_32) ;  /* 0x000002d000007945 */ /* 0x000fe20003800200 */
[----:B------:R-:W-:Y:S02]  /*2110*/  ELECT P0, URZ, PT ;  /* 0x0000000000ff782f */ /* 0x000fe40003800000 */
[----:B------:R-:W-:-:S04]  /*2120*/  UISETP.NE.AND UP0, UPT, UR7, 0x1b, UPT ;  /* 0x0000001b0700788c */ /* 0x000fc8000bf05270 */
[----:B------:R-:W-:Y:S02]  /*2130*/  USEL UR8, URZ, 0x1, UP0 ;  /* 0x00000001ff087887 */ /* 0x000fe40008000000 */
[----:B------:R-:W-:-:S04]  /*2140*/  USEL UR14, UR7, URZ, UP0 ;  /* 0x000000ff070e7287 */ /* 0x000fc80008000000 */
[----:B------:R-:W-:Y:S01]  /*2150*/  ULEA UR7, UR14, UR5, 0x3 ;  /* 0x000000050e077291 */ /* 0x000fe2000f8e18ff */
[----:B------:R-:W-:-:S04]  /*2160*/  LOP3.LUT R12, R12, UR8, RZ, 0x3c, !PT ;  /* 0x000000080c0c7c12 */ /* 0x000fc8000f8e3cff */
[----:B-1----:R-:W-:-:S04]  /*2170*/  SHF.L.U32 R0, R12, 0x1f, RZ ;  /* 0x0000001f0c007819 */ /* 0x002fc800000006ff */
[----:B------:R1:W3:Y:S01]  /*2180*/  SYNCS.PHASECHK.TRANS64.TRYWAIT P1, [UR7+0xd8], R0 ;  /* 0x0000d800ff0075a7 */ /* 0x0002e20008021107 */
[----:B------:R-:W-:Y:S05]  /*2190*/  @!P0 BRA `(.L_x_33) ;  /* 0x00000000008c8947 */ /* 0x000fea0003800000 */
[----:B------:R-:W-:Y:S02]  /*21a0*/  USHF.L.U32 UR7, UR4, 0x9, URZ ;  /* 0x0000000904077899 */ /* 0x000fe400080006ff */
[----:B------:R-:W-:Y:S02]  /*21b0*/  ULEA UR40, UR4, UR38, 0xc ;  /* 0x0000002604287291 */ /* 0x000fe4000f8e60ff */
[----:B------:R-:W-:Y:S02]  /*21c0*/  UIADD3 UR22, UP3, UPT, UR46, 0x80, URZ ;  /* 0x000000802e167890 */ /* 0x000fe4000ff7e0ff */
[----:B------:R-:W-:Y:S02]  /*21d0*/  ULEA UR32, UR4, UR5, 0xb ;  /* 0x0000000504207291 */ /* 0x000fe4000f8e58ff */
[----:B------:R-:W-:Y:S02]  /*21e0*/  UIADD3 UR20, UP2, UPT, UR46, 0x180, URZ ;  /* 0x000001802e147890 */ /* 0x000fe4000ff5e0ff */
[----:B------:R-:W-:-:S02]  /*21f0*/  UIADD3 UR18, UP1, UPT, UR46, 0x280, URZ ;  /* 0x000002802e127890 */ /* 0x000fc4000ff3e0ff */
[----:B------:R-:W-:Y:S02]  /*2200*/  ULOP3.LUT UR24, UR49, UR7, URZ, 0xfc, !UPT ;  /* 0x0000000731187292 */ /* 0x000fe4000f8efcff */
[----:B------:R-:W-:Y:S02]  /*2210*/  UIADD3 UR16, UP0, UPT, UR46, 0x380, URZ ;  /* 0x000003802e107890 */ /* 0x000fe4000ff1e0ff */
[----:B------:R-:W-:Y:S02]  /*2220*/  ULOP3.LUT UR8, UR7, UR45, URZ, 0xfc, !UPT ;  /* 0x0000002d07087292 */ /* 0x000fe4000f8efcff */
[----:B------:R-:W-:Y:S02]  /*2230*/  ULOP3.LUT UR41, UR6, 0xfefffff8, URZ, 0xc0, !UPT ;  /* 0xfefffff806297892 */ /* 0x000fe4000f8ec0ff */
[----:B------:R-:W-:Y:S02]  /*2240*/  UIADD3.X UR23, UPT, UPT, URZ, UR47, URZ, UP3, !UPT ;  /* 0x0000002fff177290 */ /* 0x000fe40009ffe4ff */
[----:B------:R-:W-:-:S02]  /*2250*/  UIADD3 UR40, UPT, UPT, UR5, 0x8600, UR40 ;  /* 0x0000860005287890 */ /* 0x000fc4000fffe028 */
[----:B------:R-:W-:Y:S02]  /*2260*/  UPRMT UR7, URZ, 0x5410, UR31 ;  /* 0x00005410ff077896 */ /* 0x000fe4000800001f */
[----:B------:R-:W-:Y:S02]  /*2270*/  UIADD3.X UR21, UPT, UPT, URZ, UR47, URZ, UP2, !UPT ;  /* 0x0000002fff157290 */ /* 0x000fe400097fe4ff */
[----:B------:R-:W-:Y:S02]  /*2280*/  UIADD3 UR32, UPT, UPT, UR32, 0x23600, URZ ;  /* 0x0002360020207890 */ /* 0x000fe4000fffe0ff */
[----:B------:R-:W-:Y:S02]  /*2290*/  UIADD3.X UR19, UPT, UPT, URZ, UR47, URZ, UP1, !UPT ;  /* 0x0000002fff137290 */ /* 0x000fe40008ffe4ff */
[----:B------:R-:W-:Y:S02]  /*22a0*/  UIADD3 UR24, UPT, UPT, UR5, 0x30e00, UR24 ;  /* 0x00030e0005187890 */ /* 0x000fe4000fffe018 */
[----:B------:R-:W-:-:S02]  /*22b0*/  UIADD3.X UR17, UPT, UPT, URZ, UR47, URZ, UP0, !UPT ;  /* 0x0000002fff117290 */ /* 0x000fc400087fe4ff */
[----:B------:R-:W-:Y:S02]  /*22c0*/  UPRMT UR30, URZ, 0x5410, UR37 ;  /* 0x00005410ff1e7896 */ /* 0x000fe40008000025 */
[----:B------:R-:W-:Y:S01]  /*22d0*/  UIADD3 UR8, UPT, UPT, UR5, 0x34400, UR8 ;  /* 0x0003440005087890 */ /* 0x000fe2000fffe008 */
[----:B------:R-:W-:Y:S01]  /*22e0*/  UMOV UR50, 0x0 ;  /* 0x0000000000327882 */ /* 0x000fe20000000000 */
[----:B------:R-:W-:Y:S01]  /*22f0*/  UMOV UR51, 0x10000000 ;  /* 0x1000000000337882 */ /* 0x000fe20000000000 */
[----:B------:R-:W-:Y:S01]  /*2300*/  UMOV UR34, UR42 ;  /* 0x0000002a00227c82 */ /* 0x000fe20008000000 */
[----:B------:R-:W-:Y:S01]  /*2310*/  UMOV UR36, UR44 ;  /* 0x0000002c00247c82 */ /* 0x000fe20008000000 */
[----:B------:R-:W-:Y:S01]  /*2320*/  UMOV UR33, UR41 ;  /* 0x0000002900217c82 */ /* 0x000fe20008000000 */
[----:B------:R-:W-:Y:S01]  /*2330*/  UMOV UR29, UR44 ;  /* 0x0000002c001d7c82 */ /* 0x000fe20008000000 */
[----:B------:R-:W-:Y:S01]  /*2340*/  UMOV UR25, UR41 ;  /* 0x0000002900197c82 */ /* 0x000fe20008000000 */
[----:B------:R4:W-:Y:S01]  /*2350*/  UTMALDG.3D.MULTICAST.2CTA [UR40], [UR22], UR7, desc[UR50] ;  /* 0x00003228160073b4 */ /* 0x0009e20008211807 */
[----:B------:R-:W-:Y:S01]  /*2360*/  UMOV UR12, UR28 ;  /* 0x0000001c000c7c82 */ /* 0x000fe20008000000 */
[----:B------:R-:W-:Y:S01]  /*2370*/  UMOV UR13, UR44 ;  /* 0x0000002c000d7c82 */ /* 0x000fe20008000000 */
[----:B------:R-:W-:Y:S01]  /*2380*/  UMOV UR9, UR41 ;  /* 0x0000002900097c82 */ /* 0x000fe20008000000 */
[----:B------:R4:W-:Y:S01]  /*2390*/  UTMALDG.3D.2CTA [UR32], [UR20], desc[UR50] ;  /* 0x00003220140075b4 */ /* 0x0009e20008211000 */
[----:B------:R4:W-:Y:S01]  /*23a0*/  UTMALDG.4D.MULTICAST.2CTA [UR24], [UR18], UR7, desc[UR50] ;  /* 0x00003218120073b4 */ /* 0x0009e20008219807 */
[----:B------:R4:W-:Y:S02]  /*23b0*/  UTMALDG.4D.MULTICAST.2CTA [UR8], [UR16], UR30, desc[UR50] ;  /* 0x00003208100073b4 */ /* 0x0009e4000821981e */
[----:B----4-:R-:W-:Y:S01]  /*23c0*/  NOP ;  /* 0x0000000000007918 */ /* 0x010fe20000000000 */
.L_x_33:
[----:B------:R-:W-:Y:S05]  /*23d0*/  BSYNC.RECONVERGENT B0 ;  /* 0x0000000000007941 */ /* 0x000fea0003800200 */
.L_x_32:
[----:B------:R-:W-:Y:S01]  /*23e0*/  UIADD3 UR42, UPT, UPT, UR42, 0x40, URZ ;  /* 0x000000402a2a7890 */ /* 0x000fe2000fffe0ff */
[----:B------:R-:W-:Y:S01]  /*23f0*/  UMOV UR4, UR14 ;  /* 0x0000000e00047c82 */ /* 0x000fe20008000000 */
[----:B------:R-:W-:Y:S01]  /*2400*/  UMOV UR20, UR52 ;  /* 0x0000003400147c82 */ /* 0x000fe20008000000 */
[----:B------:R-:W-:Y:S09]  /*2410*/  BRA.U UP4, `(.L_x_34) ;  /* 0xfffffff904ec7547 */ /* 0x000ff2000b83ffff */
.L_x_26:
[----:B------:R-:W-:Y:S01]  /*2420*/  ULEA UR4, UR14, UR5, 0x3 ;  /* 0x000000050e047291 */ /* 0x000fe2000f8e18ff */
[----:B-1----:R-:W-:Y:S01]  /*2430*/  SHF.L.U32 R0, R12, 0x1f, RZ ;  /* 0x0000001f0c007819 */ /* 0x002fe200000006ff */
[----:B------:R-:W-:Y:S01]  /*2440*/  @!P2 SYNCS.ARRIVE.TRANS64.A1T0 RZ, [UR5+0x1f8], RZ ;  /* 0x0001f8ffffffa9a7 */ /* 0x000fe20008100005 */
[----:B------:R-:W-:-:S06]  /*2450*/  UISETP.GT.AND UP0, UPT, UR59, UR58, UPT ;  /* 0x0000003a3b00728c */ /* 0x000fcc000bf04270 */
[----:B--23--:R1:W2:Y:S03]  /*2460*/  SYNCS.PHASECHK.TRANS64.TRYWAIT P1, [UR4+0xd8], R0 ;  /* 0x0000d800ff0075a7 */ /* 0x00c2a60008021104 */
[----:B------:R-:W-:Y:S05]  /*2470*/  BRA.U !UP0, `(.L_x_35) ;  /* 0x00000005081c7547 */ /* 0x000fea000b800000 */
[----:B------:R-:W-:Y:S01]  /*2480*/  UIADD3 UR28, UPT, UPT, UR62, UR20, URZ ;  /* 0x000000143e1c7290 */ /* 0x000fe2000fffe0ff */
[----:B------:R-:W-:-:S11]  /*2490*/  UMOV UR4, UR14 ;  /* 0x0000000e00047c82 */ /* 0x000fd60008000000 */
.L_x_43:
[----:B------:R-:W-:Y:S01]  /*24a0*/  ULEA UR7, UR4, UR5, 0x3 ;  /* 0x0000000504077291 */ /* 0x000fe2000f8e18ff */
[----:B--2---:R-:W-:Y:S01]  /*24b0*/  @P4 MOV R2, 0x3800 ;  /* 0x0000380000024802 */ /* 0x004fe20000000f00 */
[----:B--23--:R-:W-:Y:S10]  /*24c0*/  @P1 BRA `(.L_x_36) ;  /* 0x00000000000c1947 */ /* 0x00cff40003800000 */
[----:B------:R-:W-:-:S04]  /*24d0*/  SHF.L.U32 R3, R12, 0x1f, RZ ;  /* 0x0000001f0c037819 */ /* 0x000fc800000006ff */
[----:B------:R-:W2:Y:S02]  /*24e0*/  SYNCS.PHASECHK.TRANS64.TRYWAIT P0, [UR7+0xd8], R3 ;  /* 0x0000d803ff0075a7 */ /* 0x000ea40008001107 */
[----:B--2---:R-:W-:Y:S05]  /*24f0*/  @!P0 BRA `(.L_x_37) ;  /* 0x0000008800388947 */ /* 0x004fea0003800000 */
.L_x_36:
[----:B------:R2:W-:Y:S01]  /*2500*/  @P4 SYNCS.ARRIVE.TRANS64 RZ, [UR7], R2 ;  /* 0x00000002ffff49a7 */ /* 0x0005e20008000007 */
[----:B------:R-:W-:-:S04]  /*2510*/  ULOP3.LUT UR6, UR48, 0x2, URZ, 0xfc, !UPT ;  /* 0x0000000230067892 */ /* 0x000fc8000f8efcff */
[----:B------:R-:W-:-:S09]  /*2520*/  UISETP.NE.AND UP0, UPT, UR6, 0x2, UPT ;  /* 0x000000020600788c */ /* 0x000fd2000bf05270 */
[----:B------:R-:W-:Y:S05]  /*2530*/  BRA.U UP0, `(.L_x_38) ;  /* 0x0000000100047547 */ /* 0x000fea000b800000 */
[----:B------:R-:W-:Y:S05]  /*2540*/  BPT.TRAP 0x1 ;  /* 0x000000040000795c */ /* 0x000fea0000300000 */
.L_x_38:
[----:B------:R-:W-:Y:S04]  /*2550*/  BSSY.RECONVERGENT B0, `(.L_x_39) ;  /* 0x0000003000007945 */ /* 0x000fe80003800200 */
[----:B------:R-:W-:Y:S05]  /*2560*/  @!P3 BRA `(.L_x_40) ;  /* 0x000000000004b947 */ /* 0x000fea0003800000 */
[----:B------:R-:W-:Y:S05]  /*2570*/  BPT.TRAP 0x1 ;  /* 0x000000040000795c */ /* 0x000fea0000300000 */
.L_x_40:
[----:B------:R-:W-:Y:S05]  /*2580*/  BSYNC.RECONVERGENT B0 ;  /* 0x0000000000007941 */ /* 0x000fea0003800200 */
.L_x_39:
        /* <DEDUP_REMOVED lines=11> */
[----:B------:R-:W-:Y:S02]  /*2640*/  ULEA UR40, UR4, UR38, 0xc ;  /* 0x0000002604287291 */ /* 0x000fe4000f8e60ff */
[----:B------:R-:W-:Y:S02]  /*2650*/  UIADD3 UR12, UP3, UPT, UR46, 0x80, URZ ;  /* 0x000000802e0c7890 */ /* 0x000fe4000ff7e0ff */
[----:B------:R-:W-:Y:S02]  /*2660*/  ULEA UR32, UR4, UR5, 0xb ;  /* 0x0000000504207291 */ /* 0x000fe4000f8e58ff */
[----:B------:R-:W-:Y:S02]  /*2670*/  UIADD3 UR8, UP2, UPT, UR46, 0x180, URZ ;  /* 0x000001802e087890 */ /* 0x000fe4000ff5e0ff */
[----:B------:R-:W-:Y:S02]  /*2680*/  USHF.L.U32 UR42, UR20, 0x6, URZ ;  /* 0x00000006142a7899 */ /* 0x000fe400080006ff */
[----:B------:R-:W-:-:S02]  /*2690*/  ULOP3.LUT UR41, UR7, 0xfefffff8, URZ, 0xc0, !UPT ;  /* 0xfefffff807297892 */ /* 0x000fc4000f8ec0ff */
[----:B------:R-:W-:Y:S02]  /*26a0*/  UIADD3.X UR13, UPT, UPT, URZ, UR47, URZ, UP3, !UPT ;  /* 0x0000002fff0d7290 */ /* 0x000fe40009ffe4ff */
[----:B------:R-:W-:Y:S02]  /*26b0*/  UIADD3 UR40, UPT, UPT, UR5, 0x8600, UR40 ;  /* 0x0000860005287890 */ /* 0x000fe4000fffe028 */
[----:B------:R-:W-:Y:S02]  /*26c0*/  UPRMT UR15, URZ, 0x5410, UR31 ;  /* 0x00005410ff0f7896 */ /* 0x000fe4000800001f */
[----:B------:R-:W-:Y:S02]  /*26d0*/  UIADD3.X UR9, UPT, UPT, URZ, UR47, URZ, UP2, !UPT ;  /* 0x0000002fff097290 */ /* 0x000fe400097fe4ff */
[----:B------:R-:W-:Y:S02]  /*26e0*/  UIADD3 UR32, UPT, UPT, UR32, 0x23600, URZ ;  /* 0x0002360020207890 */ /* 0x000fe4000fffe0ff */
[----:B------:R-:W-:Y:S01]  /*26f0*/  USHF.L.U32 UR6, UR4, 0x9, URZ ;  /* 0x0000000904067899 */ /* 0x000fe200080006ff */
[----:B------:R-:W-:Y:S01]  /*2700*/  UMOV UR50, 0x0 ;  /* 0x0000000000327882 */ /* 0x000fe20000000000 */
[----:B------:R-:W-:-:S02]  /*2710*/  UMOV UR51, 0x10000000 ;  /* 0x1000000000337882 */ /* 0x000fc40000000000 */
[----:B------:R-:W-:Y:S01]  /*2720*/  ULOP3.LUT UR16, UR49, UR6, URZ, 0xfc, !UPT ;  /* 0x0000000631107292 */ /* 0x000fe2000f8efcff */
[----:B------:R4:W-:Y:S01]  /*2730*/  UTMALDG.3D.MULTICAST.2CTA [UR40], [UR12], UR15, desc[UR50] ;  /* 0x000032280c0073b4 */ /* 0x0009e2000821180f */
[----:B------:R-:W-:Y:S02]  /*2740*/  UIADD3 UR24, UP1, UPT, UR46, 0x280, URZ ;  /* 0x000002802e187890 */ /* 0x000fe4000ff3e0ff */
[----:B------:R-:W-:Y:S02]  /*2750*/  ULOP3.LUT UR6, UR6, UR45, URZ, 0xfc, !UPT ;  /* 0x0000002d06067292 */ /* 0x000fe4000f8efcff */
[----:B------:R-:W-:Y:S01]  /*2760*/  UIADD3 UR22, UP0, UPT, UR46, 0x380, URZ ;  /* 0x000003802e167890 */ /* 0x000fe2000ff1e0ff */
[----:B------:R-:W-:Y:S01]  /*2770*/  UMOV UR36, UR44 ;  /* 0x0000002c00247c82 */ /* 0x000fe20008000000 */
[----:B------:R-:W-:Y:S01]  /*2780*/  UMOV UR33, UR41 ;  /* 0x0000002900217c82 */ /* 0x000fe20008000000 */
[----:B------:R-:W-:Y:S01]  /*2790*/  UMOV UR34, UR42 ;  /* 0x0000002a00227c82 */ /* 0x000fe20008000000 */
[----:B------:R-:W-:Y:S01]  /*27a0*/  UIADD3.X UR25, UPT, UPT, URZ, UR47, URZ, UP1, !UPT ;  /* 0x0000002fff197290 */ /* 0x000fe20008ffe4ff */
[----:B------:R2:W-:Y:S01]  /*27b0*/  UTMALDG.3D.2CTA [UR32], [UR8], desc[UR50] ;  /* 0x00003220080075b4 */ /* 0x0005e20008211000 */
[----:B------:R-:W-:-:S02]  /*27c0*/  UIADD3 UR16, UPT, UPT, UR5, 0x30e00, UR16 ;  /* 0x00030e0005107890 */ /* 0x000fc4000fffe010 */
[----:B------:R-:W-:Y:S01]  /*27d0*/  UIADD3.X UR23, UPT, UPT, URZ, UR47, URZ, UP0, !UPT ;  /* 0x0000002fff177290 */ /* 0x000fe200087fe4ff */
[----:B------:R-:W-:Y:S01]  /*27e0*/  UMOV UR18, UR26 ;  /* 0x0000001a00127c82 */ /* 0x000fe20008000000 */
[----:B------:R-:W-:Y:S01]  /*27f0*/  UMOV UR19, UR27 ;  /* 0x0000001b00137c82 */ /* 0x000fe20008000000 */
[----:B------:R-:W-:Y:S01]  /*2800*/  UMOV UR21, UR44 ;  /* 0x0000002c00157c82 */ /* 0x000fe20008000000 */
[----:B------:R-:W-:-:S03]  /*2810*/  UMOV UR17, UR41 ;  /* 0x0000002900117c82 */ /* 0x000fc60008000000 */
[----:B------:R1:W-:Y:S01]  /*2820*/  UTMALDG.4D.MULTICAST.2CTA [UR16], [UR24], UR15, desc[UR50] ;  /* 0x00003210180073b4 */ /* 0x0003e2000821980f */
[----:B----4-:R-:W-:Y:S01]  /*2830*/  UMOV UR12, UR20 ;  /* 0x00000014000c7c82 */ /* 0x010fe20008000000 */
[----:B------:R-:W-:Y:S01]  /*2840*/  UMOV UR13, UR44 ;  /* 0x0000002c000d7c82 */ /* 0x000fe20008000000 */
[----:B--2---:R-:W-:Y:S02]  /*2850*/  UIADD3 UR8, UPT, UPT, UR5, 0x34400, UR6 ;  /* 0x0003440005087890 */ /* 0x004fe4000fffe006 */
[----:B------:R-:W-:Y:S01]  /*2860*/  UPRMT UR6, URZ, 0x5410, UR37 ;  /* 0x00005410ff067896 */ /* 0x000fe20008000025 */
[----:B------:R-:W-:-:S08]  /*2870*/  UMOV UR9, UR41 ;  /* 0x0000002900097c82 */ /* 0x000fd00008000000 */
[----:B------:R1:W-:Y:S02]  /*2880*/  UTMALDG.4D.MULTICAST.2CTA [UR8], [UR22], UR6, desc[UR50] ;  /* 0x00003208160073b4 */ /* 0x0003e40008219806 */
[----:B-1----:R-:W-:Y:S01]  /*2890*/  NOP ;  /* 0x0000000000007918 */ /* 0x002fe20000000000 */
.L_x_42:
[----:B------:R-:W-:Y:S05]  /*28a0*/  BSYNC.RECONVERGENT B0 ;  /* 0x0000000000007941 */ /* 0x000fea0003800200 */
.L_x_41:
[----:B------:R-:W-:Y:S01]  /*28b0*/  UIADD3 UR20, UPT, UPT, UR20, 0x1, URZ ;  /* 0x0000000114147890 */ /* 0x000fe2000fffe0ff */
[----:B------:R-:W-:-:S03]  /*28c0*/  UMOV UR4, UR14 ;  /* 0x0000000e00047c82 */ /* 0x000fc60008000000 */
[----:B------:R-:W-:-:S09]  /*28d0*/  UISETP.NE.AND UP0, UPT, UR20, UR28, UPT ;  /* 0x0000001c1400728c */ /* 0x000fd2000bf05270 */
[----:B------:R-:W-:Y:S05]  /*28e0*/  BRA.U UP0, `(.L_x_43) ;  /* 0xfffffff900ec7547 */ /* 0x000fea000b83ffff */
.L_x_35:
[C---:B------:R-:W-:Y:S01]  /*28f0*/  LEA R3, R11.reuse, UR5, 0x3 ;  /* 0x000000050b037c11 */ /* 0x040fe2000f8e18ff */
[----:B------:R-:W-:Y:S01]  /*2900*/  NOP ;  /* 0x0000000000007918 */ /* 0x000fe20000000000 */
[----:B-1----:R-:W-:Y:S02]  /*2910*/  SHF.L.U32 R0, R10, 0x1f, RZ ;  /* 0x0000001f0a007819 */ /* 0x002fe400000006ff */
[----:B------:R-:W-:Y:S02]  /*2920*/  LEA R5, R11, UR5, 0x4 ;  /* 0x000000050b057c11 */ /* 0x000fe4000f8e20ff */
[----:B------:R-:W1:Y:S02]  /*2930*/  SYNCS.PHASECHK.TRANS64.TRYWAIT P0, [R3+URZ+0x200], R0 ;  /* 0x00020000030075a7 */ /* 0x000e6400080011ff */
[----:B-1----:R-:W-:Y:S05]  /*2940*/  @!P0 BRA `(.L_x_44) ;  /* 0x00000084003c8947 */ /* 0x002fea0003800000 */
.L_x_178:
[----:B------:R-:W4:Y:S01]  /*2950*/  LDS.128 R4, [R5+0x270] ;  /* 0x0002700005047984 */ /* 0x000f220000000c00 */
[----:B------:R-:W-:Y:S01]  /*2960*/  UISETP.GE.AND UP0, UPT, UR39, 0x1, UPT ;  /* 0x000000012700788c */ /* 0x000fe2000bf06270 */
[----:B------:R-:W-:Y:S01]  /*2970*/  @!PT LDS RZ, [RZ] ;  /* 0x00000000fffff984 */ /* 0x000fe20000000800 */
[----:B------:R-:W-:Y:S01]  /*2980*/  @!PT LDS RZ, [RZ] ;  /* 0x00000000fffff984 */ /* 0x000fe20000000800 */
[----:B------:R-:W-:Y:S01]  /*2990*/  @!PT LDS RZ, [RZ] ;  /* 0x00000000fffff984 */ /* 0x000fe20000000800 */
[----:B------:R-:W-:Y:S01]  /*29a0*/  @!PT LDS RZ, [RZ] ;  /* 0x00000000fffff984 */ /* 0x000fe20000000800 */
[----:B------:R1:W-:Y:S06]  /*29b0*/  MEMBAR.ALL.CTA ;  /* 0x0000000000007992 */ /* 0x0003ec0000008000 */
[----:B-1----:R-:W1:Y:S01]  /*29c0*/  FENCE.VIEW.ASYNC.S ;  /* 0x00000000000073c6 */ /* 0x002e620000000000 */
[----:B----4-:R-:W-:-:S13]  /*29d0*/  LOP3.LUT P0, RZ, R6, 0x1, RZ, 0xc0, !PT ;  /* 0x0000000106ff7812 */ /* 0x010fda000780c0ff */
[----:B-1----:R-:W-:Y:S01]  /*29e0*/  VOTEU.ANY UP1, P0 ;  /* 0x0000000000ff7886 */ /* 0x002fe20000020100 */
[----:B------:R-:W-:-:S13]  /*29f0*/  PLOP3.LUT P0, PT, PT, PT, UP1, 0x80, 0x8 ;  /* 0x000000000008781c */ /* 0x000fda0003f0f018 */
[----:B------:R-:W-:Y:S02]  /*2a00*/  @P0 LOP3.LUT R0, R5, 0xffff, RZ, 0xc0, !PT ;  /* 0x0000ffff05000812 */ /* 0x000fe400078ec0ff */
[----:B--2---:R-:W-:Y:S02]  /*2a10*/  @P0 MOV R2, R4 ;  /* 0x0000000400020202 */ /* 0x004fe40000000f00 */
[----:B------:R-:W-:Y:S01]  /*2a20*/  @P0 R2UR UR6, R0 ;  /* 0x00000000000602ca */ /* 0x000fe200000e0000 */
[----:B------:R-:W-:Y:S01]  /*2a30*/  VIADD R0, R3, 0x210 ;  /* 0x0000021003007836 */ /* 0x000fe20000000000 */
[----:B------:R-:W-:Y:S02]  /*2a40*/  @P0 SHF.R.U32.HI R4, RZ, 0x10, R5 ;  /* 0x00000010ff040819 */ /* 0x000fe40000011605 */
[----:B------:R-:W-:Y:S02]  /*2a50*/  @P0 R2UR UR7, R2 ;  /* 0x00000000020702ca */ /* 0x000fe400000e0000 */
[----:B------:R-:W-:-:S02]  /*2a60*/  PRMT R0, RZ, 0x654, R0 ;  /* 0x00000654ff007816 */ /* 0x000fc40000000000 */
[----:B------:R-:W-:Y:S02]  /*2a70*/  @P0 R2UR UR4, R4 ;  /* 0x00000000040402ca */ /* 0x000fe400000e0000 */
[----:B------:R1:W-:Y:S03]  /*2a80*/  SYNCS.ARRIVE.TRANS64.RED.A1T0 RZ, [R0+URZ], RZ ;  /* 0x000000ff00ff79a7 */ /* 0x0003e600081004ff */
[----:B------:R-:W-:-:S04]  /*2a90*/  @UP1 UMOV UR53, UR6 ;  /* 0x0000000600351c82 */ /* 0x000fc80008000000 */
[----:B------:R-:W-:-:S04]  /*2aa0*/  @UP1 UMOV UR54, UR7 ;  /* 0x0000000700361c82 */ /* 0x000fc80008000000 */
[----:B------:R-:W-:Y:S01]  /*2ab0*/  @UP1 UMOV UR44, UR4 ;  /* 0x00000004002c1c82 */ /* 0x000fe20008000000 */
[----:B------:R-:W-:Y:S05]  /*2ac0*/  BRA.U !UP0, `(.L_x_45) ;  /* 0x0000000108d47547 */ /* 0x000fea000b800000 */
[----:B------:R-:W2:Y:S01]  /*2ad0*/  LDCU.128 UR16, c[0x0][0xf10] ;  /* 0x0001e200ff1077ac */ /* 0x000ea20008000c00 */
[----:B------:R-:W4:Y:S01]  /*2ae0*/  LDCU UR11, c[0x0][0xf20] ;  /* 0x0001e400ff0b77ac */ /* 0x000f220008000800 */
[----:B------:R-:W3:Y:S01]  /*2af0*/  LDCU UR24, c[0x0][0xf0c] ;  /* 0x0001e180ff1877ac */ /* 0x000ee20008000800 */
[----:B------:R-:W1:Y:S01]  /*2b00*/  LDCU.64 UR8, c[0x0][0xf28] ;  /* 0x0001e500ff0877ac */ /* 0x000e620008000a00 */
[----:B------:R-:W-:Y:S02]  /*2b10*/  UISETP.NE.AND UP3, UPT, UR39, 0x1, UPT ;  /* 0x000000012700788c */ /* 0x000fe4000bf65270 */
[----:B--2---:R-:W-:Y:S02]  /*2b20*/  UIMAD.WIDE.U32 UR12, UR56, UR19, URZ ;  /* 0x00000013380c72a5 */ /* 0x004fe4000f8e00ff */
[----:B------:R-:W-:Y:S02]  /*2b30*/  UIMAD.WIDE.U32 UR6, UR57, UR16, URZ ;  /* 0x00000010390672a5 */ /* 0x000fe4000f8e00ff */
[----:B------:R-:W-:-:S02]  /*2b40*/  UISETP.NE.AND UP0, UPT, UR18, 0x1, UPT ;  /* 0x000000011200788c */ /* 0x000fc4000bf05270 */
[----:B------:R-:W-:Y:S01]  /*2b50*/  UIMAD.WIDE.U32 UR22, UR53, UR19, URZ ;  /* 0x00000013351672a5 */ /* 0x000fe2000f8e00ff */
[----:B------:R-:W-:Y:S02]  /*2b60*/  UMOV UR12, UR13 ;  /* 0x0000000d000c7c82 */ /* 0x000fe40008000000 */
[----:B------:R-:W-:Y:S01]  /*2b70*/  UMOV UR6, UR7 ;  /* 0x0000000700067c82 */ /* 0x000fe20008000000 */
[----:B----4-:R-:W-:Y:S02]  /*2b80*/  USHF.R.U32.HI UR12, URZ, UR11, UR12 ;  /* 0x0000000bff0c7299 */ /* 0x010fe4000801160c */
[----:B------:R-:W-:Y:S02]  /*2b90*/  USHF.R.U32.HI UR7, URZ, UR17, UR6 ;  /* 0x00000011ff077299 */ /* 0x000fe40008011606 */
[----:B---3--:R-:W-:Y:S02]  /*2ba0*/  UISETP.NE.AND UP2, UPT, UR24, 0x1, UPT ;  /* 0x000000011800788c */ /* 0x008fe4000bf45270 */
[----:B------:R-:W-:-:S02]  /*2bb0*/  USEL UR6, UR56, UR12, !UP0 ;  /* 0x0000000c38067287 */ /* 0x000fc4000c000000 */
[----:B------:R-:W-:Y:S02]  /*2bc0*/  USEL UR7, UR57, UR7, !UP2 ;  /* 0x0000000739077287 */ /* 0x000fe4000d000000 */
[----:B-1----:R-:W-:Y:S01]  /*2bd0*/  UIMAD.WIDE.U32 UR12, UR6, UR8, URZ ;  /* 0x00000008060c72a5 */ /* 0x002fe2000f8e00ff */
[----:B------:R-:W-:Y:S01]  /*2be0*/  UMOV UR4, UR23 ;  /* 0x0000001700047c82 */ /* 0x000fe20008000000 */
[----:B------:R-:W-:Y:S02]  /*2bf0*/  UIMAD.WIDE.U32 UR20, UR54, UR16, URZ ;  /* 0x00000010361472a5 */ /* 0x000fe4000f8e00ff */
[----:B------:R-:W-:-:S03]  /*2c00*/  UIMAD.WIDE.U32 UR22, UR7, UR8, URZ ;  /* 0x00000008071672a5 */ /* 0x000fc6000f8e00ff */
[----:B------:R-:W-:Y:S01]  /*2c10*/  UMOV UR12, UR13 ;  /* 0x0000000d000c7c82 */ /* 0x000fe20008000000 */
[----:B------:R-:W-:Y:S02]  /*2c20*/  USHF.R.U32.HI UR4, URZ, UR11, UR4 ;  /* 0x0000000bff047299 */ /* 0x000fe40008011604 */
[----:B------:R-:W-:Y:S01]  /*2c30*/  @UP3 USHF.R.U32.HI UR6, URZ, UR9, UR12 ;  /* 0x00000009ff063299 */ /* 0x000fe2000801160c */
[----:B------:R-:W-:Y:S01]  /*2c40*/  UMOV UR20, UR21 ;  /* 0x0000001500147c82 */ /* 0x000fe20008000000 */
[----:B------:R-:W-:Y:S01]  /*2c50*/  UMOV UR22, UR23 ;  /* 0x0000001700167c82 */ /* 0x000fe20008000000 */
[----:B------:R-:W-:Y:S02]  /*2c60*/  USHF.R.U32.HI UR17, URZ, UR17, UR20 ;  /* 0x00000011ff117299 */ /* 0x000fe40008011614 */
[----:B------:R-:W-:Y:S02]  /*2c70*/  USEL UR4, UR53, UR4, !UP0 ;  /* 0x0000000435047287 */ /* 0x000fe4000c000000 */
[----:B------:R-:W-:-:S02]  /*2c80*/  @UP3 USHF.R.U32.HI UR7, URZ, UR9, UR22 ;  /* 0x00000009ff073299 */ /* 0x000fc40008011616 */
[----:B------:R-:W-:Y:S02]  /*2c90*/  UIMAD UR11, UR39, UR6, URZ ;  /* 0x00000006270b72a4 */ /* 0x000fe4000f8e02ff */
[----:B------:R-:W-:Y:S02]  /*2ca0*/  USEL UR6, UR54, UR17, !UP2 ;  /* 0x0000001136067287 */ /* 0x000fe4000d000000 */
[----:B------:R-:W-:Y:S02]  /*2cb0*/  UIMAD UR12, UR39, UR7, URZ ;  /* 0x00000007270c72a4 */ /* 0x000fe4000f8e02ff */
[----:B------:R-:W-:Y:S02]  /*2cc0*/  UISETP.GE.AND UP0, UPT, UR4, UR11, UPT ;  /* 0x0000000b0400728c */ /* 0x000fe4000bf06270 */
[----:B------:R-:W-:Y:S02]  /*2cd0*/  UIMAD.WIDE.U32 UR16, UR4, UR8, URZ ;  /* 0x00000008041072a5 */ /* 0x000fe4000f8e00ff */
[----:B------:R-:W-:-:S02]  /*2ce0*/  UISETP.GE.OR UP0, UPT, UR6, UR12, UP0 ;  /* 0x0000000c0600728c */ /* 0x000fc40008706670 */
[----:B------:R-:W-:Y:S02]  /*2cf0*/  UIMAD.WIDE.U32 UR12, UR6, UR8, URZ ;  /* 0x00000008060c72a5 */ /* 0x000fe4000f8e00ff */
[----:B------:R-:W-:Y:S01]  /*2d00*/  UIADD3 UR15, UPT, UPT, -UR4, URZ, URZ ;  /* 0x000000ff040f7290 */ /* 0x000fe2000fffe1ff */
[----:B------:R-:W-:Y:S01]  /*2d10*/  UMOV UR11, UR17 ;  /* 0x00000011000b7c82 */ /* 0x000fe20008000000 */
[----:B------:R-:W-:Y:S02]  /*2d20*/  UIADD3 UR12, UPT, UPT, -UR6, URZ, URZ ;  /* 0x000000ff060c7290 */ /* 0x000fe4000fffe1ff */
[----:B------:R-:W-:-:S03]  /*2d30*/  USHF.R.U32.HI UR11, URZ, UR9, UR11 ;  /* 0x00000009ff0b7299 */ /* 0x000fc6000801160b */
[----:B------:R-:W-:Y:S01]  /*2d40*/  @!UP0 UMOV UR8, UR13 ;  /* 0x0000000d00088c82 */ /* 0x000fe20008000000 */
[----:B------:R-:W-:Y:S02]  /*2d50*/  UIMAD UR15, UR18, UR15, UR53 ;  /* 0x0000000f120f72a4 */ /* 0x000fe4000f8e0235 */
[----:B------:R-:W-:Y:S02]  /*2d60*/  USEL UR11, UR4, UR11, !UP3 ;  /* 0x0000000b040b7287 */ /* 0x000fe4000d800000 */
[----:B------:R-:W-:Y:S02]  /*2d70*/  @!UP0 USHF.R.U32.HI UR8, URZ, UR9, UR8 ;  /* 0x00000009ff088299 */ /* 0x000fe40008011608 */
[----:B------:R-:W-:Y:S02]  /*2d80*/  UIADD3 UR9, UPT, UPT, -UR11, URZ, URZ ;  /* 0x000000ff0b097290 */ /* 0x000fe4000fffe1ff */
[----:B------:R-:W-:Y:S02]  /*2d90*/  @!UP0 USEL UR8, UR6, UR8, !UP3 ;  /* 0x0000000806088287 */ /* 0x000fe4000d800000 */
[----:B------:R-:W-:-:S02]  /*2da0*/  UIMAD UR9, UR39, UR9, UR4 ;  /* 0x00000009270972a4 */ /* 0x000fc4000f8e0204 */
[----:B------:R-:W-:Y:S02]  /*2db0*/  @!UP0 UIADD3 UR11, UPT, UPT, UR11, -UR8, URZ ;  /* 0x800000080b0b8290 */ /* 0x000fe4000fffe0ff */
[----:B------:R-:W-:Y:S02]  /*2dc0*/  @!UP0 UIMAD UR8, UR9, UR7, UR8 ;  /* 0x00000007090882a4 */ /* 0x000fe4000f8e0208 */
[----:B------:R-:W-:Y:S02]  /*2dd0*/  @!UP0 UIMAD UR4, UR39, UR11, UR6 ;  /* 0x0000000b270482a4 */ /* 0x000fe4000f8e0206 */
[----:B------:R-:W-:Y:S02]  /*2de0*/  UIMAD UR7, UR24, UR12, UR54 ;  /* 0x0000000c180772a4 */ /* 0x000fe4000f8e0236 */
[----:B------:R-:W-:Y:S01]  /*2df0*/  UIMAD UR53, UR4, UR18, UR15 ;  /* 0x00000012043572a4 */ /* 0x000fe2000f8e020f */
[----:B------:R-:W-:Y:S02]  /*2e00*/  @!UP0 UMOV UR6, UR8 ;  /* 0x0000000800068c82 */ /* 0x000fe40008000000 */
[----:B------:R-:W-:-:S12]  /*2e10*/  UIMAD UR54, UR6, UR24, UR7 ;  /* 0x00000018063672a4 */ /* 0x000fd8000f8e0207 */
.L_x_45:
[----:B------:R-:W2:Y:S02]  /*2e20*/  LDCU UR4, c[0x0][0xf30] ;  /* 0x0001e600ff0477ac */ /* 0x000ea40008000800 */
[----:B--2---:R-:W-:-:S09]  /*2e30*/  UISETP.NE.AND UP0, UPT, UR4, 0x1, UPT ;  /* 0x000000010400788c */ /* 0x004fd2000bf05270 */
[----:B------:R-:W-:Y:S05]  /*2e40*/  BRA.U UP0, `(.L_x_46) ;  /* 0x0000000100447547 */ /* 0x000fea000b800000 */
[----:B------:R-:W2:Y:S01]  /*2e50*/  LDCU.128 UR16, c[0x0][0xf10] ;  /* 0x0001e200ff1077ac */ /* 0x000ea20008000c00 */
[----:B------:R-:W4:Y:S01]  /*2e60*/  LDCU UR11, c[0x0][0xf0c] ;  /* 0x0001e180ff0b77ac */ /* 0x000f220008000800 */
[----:B------:R-:W1:Y:S01]  /*2e70*/  LDCU UR12, c[0x0][0xf20] ;  /* 0x0001e400ff0c77ac */ /* 0x000e620008000800 */
[----:B--2---:R-:W-:Y:S02]  /*2e80*/  UIMAD.WIDE.U32 UR8, UR54, UR16, URZ ;  /* 0x00000010360872a5 */ /* 0x004fe4000f8e00ff */
[----:B------:R-:W-:Y:S02]  /*2e90*/  UIMAD.WIDE.U32 UR6, UR53, UR19, URZ ;  /* 0x00000013350672a5 */ /* 0x000fe4000f8e00ff */
[----:B----4-:R-:W-:Y:S02]  /*2ea0*/  UISETP.NE.AND UP2, UPT, UR11, 0x1, UPT ;  /* 0x000000010b00788c */ /* 0x010fe4000bf45270 */
[----:B------:R-:W-:Y:S01]  /*2eb0*/  UISETP.NE.AND UP0, UPT, UR18, 0x1, UPT ;  /* 0x000000011200788c */ /* 0x000fe2000bf05270 */
[----:B------:R-:W-:-:S02]  /*2ec0*/  UMOV UR8, UR9 ;  /* 0x0000000900087c82 */ /* 0x000fc40008000000 */
[----:B------:R-:W-:Y:S01]  /*2ed0*/  UMOV UR4, UR7 ;  /* 0x0000000700047c82 */ /* 0x000fe20008000000 */
[----:B------:R-:W-:Y:S02]  /*2ee0*/  USHF.R.U32.HI UR17, URZ, UR17, UR8 ;  /* 0x00000011ff117299 */ /* 0x000fe40008011608 */
[----:B-1----:R-:W-:Y:S02]  /*2ef0*/  USHF.R.U32.HI UR4, URZ, UR12, UR4 ;  /* 0x0000000cff047299 */ /* 0x002fe40008011604 */
[----:B------:R-:W-:Y:S02]  /*2f00*/  USEL UR6, UR54, UR17, !UP2 ;  /* 0x0000001136067287 */ /* 0x000fe4000d000000 */
[----:B------:R-:W-:-:S04]  /*2f10*/  USEL UR4, UR53, UR4, !UP0 ;  /* 0x0000000435047287 */ /* 0x000fc8000c000000 */
[----:B------:R-:W-:Y:S02]  /*2f20*/  UIADD3 UR7, UPT, UPT, UR6, -UR4, URZ ;  /* 0x8000000406077290 */ /* 0x000fe4000fffe0ff */
[----:B------:R-:W-:Y:S02]  /*2f30*/  UIADD3 UR4, UPT, UPT, -UR6, UR4, URZ ;  /* 0x0000000406047290 */ /* 0x000fe4000fffe1ff */
[----:B------:R-:W-:Y:S02]  /*2f40*/  UIMAD UR53, UR7, UR18, UR53 ;  /* 0x00000012073572a4 */ /* 0x000fe4000f8e0235 */
[----:B------:R-:W-:-:S12]  /*2f50*/  UIMAD UR54, UR4, UR11, UR54 ;  /* 0x0000000b043672a4 */ /* 0x000fd8000f8e0236 */
.L_x_46:
[----:B------:R-:W-:Y:S01]  /*2f60*/  VIADD R11, R11, 0x1 ;  /* 0x000000010b0b7836 */ /* 0x000fe20000000000 */
[----:B------:R-:W-:Y:S01]  /*2f70*/  R2UR UR4, R82 ;  /* 0x00000000520472ca */ /* 0x000fe200000e0000 */
[----:B------:R-:W-:Y:S01]  /*2f80*/  UIADD3 UR11, UPT, UPT, UR53, UR63, URZ ;  /* 0x0000003f350b7290 */ /* 0x000fe2000fffe0ff */
[----:B------:R-:W-:Y:S02]  /*2f90*/  PLOP3.LUT P2, PT, PT, PT, PT, 0x80, 0x8 ;  /* 0x000000000008781c */ /* 0x000fe40003f4f070 */
[----:B------:R-:W-:-:S04]  /*2fa0*/  ISETP.NE.AND P0, PT, R11, 0x2, PT ;  /* 0x000000020b00780c */ /* 0x000fc80003f05270 */
[----:B------:R-:W-:Y:S02]  /*2fb0*/  SEL R3, RZ, 0x1, P0 ;  /* 0x00000001ff037807 */ /* 0x000fe40000000000 */
[----:B------:R-:W-:Y:S02]  /*2fc0*/  SEL R11, R11, RZ, P0 ;  /* 0x000000ff0b0b7207 */ /* 0x000fe40000000000 */
[----:B------:R-:W-:Y:S01]  /*2fd0*/  LOP3.LUT R10, R10, R3, RZ, 0x3c, !PT ;  /* 0x000000030a0a7212 */ /* 0x000fe200078e3cff */
[----:B------:R-:W-:Y:S01]  /*2fe0*/  UIADD3 UR16, UPT, UPT, UR54, UR4, URZ ;  /* 0x0000000436107290 */ /* 0x000fe2000fffe0ff */
[----:B------:R-:W-:Y:S11]  /*2ff0*/  BRA.U UP1, `(.L_x_47) ;  /* 0xffffffed01647547 */ /* 0x000ff6000b83ffff */
[----:B------:R-:W-:Y:S01]  /*3000*/  UIADD3 UR7, UPT, UPT, UR5, 0xd8, URZ ;  /* 0x000000d805077890 */ /* 0x000fe2000fffe0ff */
[----:B------:R-:W-:-:S03]  /*3010*/  SHF.L.U32 R3, R12, 0x1f, RZ ;  /* 0x0000001f0c037819 */ /* 0x000fc600000006ff */
[----:B------:R-:W-:-:S09]  /*3020*/  ULEA UR4, UR14, UR7, 0x3 ;  /* 0x000000070e047291 */ /* 0x000fd2000f8e18ff */
[----:B------:R-:W2:Y:S02]  /*3030*/  SYNCS.PHASECHK.TRANS64.TRYWAIT P0, [UR4], R3 ;  /* 0x00000003ff0075a7 */ /* 0x000ea40008001104 */
[----:B--2---:R-:W-:Y:S05]  /*3040*/  @!P0 BRA `(.L_x_48) ;  /* 0x0000007c00908947 */ /* 0x004fea0003800000 */
.L_x_180:
[----:B------:R-:W-:-:S04]  /*3050*/  UIADD3 UR4, UPT, UPT, UR14, 0x1, URZ ;  /* 0x000000010e047890 */ /* 0x000fc8000fffe0ff */
[----:B------:R-:W-:-:S04]  /*3060*/  UISETP.NE.AND UP0, UPT, UR4, 0x1b, UPT ;  /* 0x0000001b0400788c */ /* 0x000fc8000bf05270 */
[----:B------:R-:W-:Y:S02]  /*3070*/  USEL UR6, URZ, 0x1, UP0 ;  /* 0x00000001ff067887 */ /* 0x000fe40008000000 */
[----:B------:R-:W-:-:S04]  /*3080*/  USEL UR4, UR4, URZ, UP0 ;  /* 0x000000ff04047287 */ /* 0x000fc80008000000 */
[----:B------:R-:W-:Y:S01]  /*3090*/  ULEA UR5, UR4, UR7, 0x3 ;  /* 0x0000000704057291 */ /* 0x000fe2000f8e18ff */
[----:B------:R-:W-:-:S04]  /*30a0*/  LOP3.LUT R2, R12, UR6, RZ, 0x3c, !PT ;  /* 0x000000060c027c12 */ /* 0x000fc8000f8e3cff */
[----:B-1----:R-:W-:-:S04]  /*30b0*/  SHF.L.U32 R3, R2, 0x1f, RZ ;  /* 0x0000001f02037819 */ /* 0x002fc800000006ff */
[----:B------:R-:W1:Y:S02]  /*30c0*/  SYNCS.PHASECHK.TRANS64.TRYWAIT P0, [UR5], R3 ;  /* 0x00000003ff0075a7 */ /* 0x000e640008001105 */
[----:B-1----:R-:W-:Y:S05]  /*30d0*/  @!P0 BRA `(.L_x_49) ;  /* 0x0000007c00848947 */ /* 0x002fea0003800000 */
.L_x_182:
        /* <DEDUP_REMOVED lines=9> */
.L_x_184:
        /* <DEDUP_REMOVED lines=9> */
.L_x_186:
        /* <DEDUP_REMOVED lines=9> */
.L_x_188:
        /* <DEDUP_REMOVED lines=9> */
.L_x_190:
        /* <DEDUP_REMOVED lines=9> */
.L_x_192:
        /* <DEDUP_REMOVED lines=9> */
.L_x_194:
        /* <DEDUP_REMOVED lines=9> */
.L_x_196:
        /* <DEDUP_REMOVED lines=9> */
.L_x_198:
        /* <DEDUP_REMOVED lines=9> */
.L_x_200:
        /* <DEDUP_REMOVED lines=9> */
.L_x_202:
        /* <DEDUP_REMOVED lines=9> */
.L_x_204:
        /* <DEDUP_REMOVED lines=9> */
.L_x_206:
        /* <DEDUP_REMOVED lines=9> */
.L_x_208:
        /* <DEDUP_REMOVED lines=9> */
.L_x_210:
        /* <DEDUP_REMOVED lines=9> */
.L_x_212:
        /* <DEDUP_REMOVED lines=9> */
.L_x_214:
        /* <DEDUP_REMOVED lines=9> */
.L_x_216:
        /* <DEDUP_REMOVED lines=9> */
.L_x_218:
        /* <DEDUP_REMOVED lines=9> */
.L_x_220:
        /* <DEDUP_REMOVED lines=9> */
.L_x_222:
        /* <DEDUP_REMOVED lines=9> */
.L_x_224:
        /* <DEDUP_REMOVED lines=9> */
.L_x_226:
        /* <DEDUP_REMOVED lines=9> */
.L_x_228:
        /* <DEDUP_REMOVED lines=9> */
.L_x_230:
[----:B------:R-:W-:-:S04]  /*3e60*/  UIADD3 UR4, UPT, UPT, UR4, 0x1, URZ ;  /* 0x0000000104047890 */ /* 0x000fc8000fffe0ff */
[----:B------:R-:W-:-:S04]  /*3e70*/  UISETP.NE.AND UP0, UPT, UR4, 0x1b, UPT ;  /* 0x0000001b0400788c */ /* 0x000fc8000bf05270 */
[----:B------:R-:W-:Y:S02]  /*3e80*/  USEL UR5, URZ, 0x1, UP0 ;  /* 0x00000001ff057887 */ /* 0x000fe40008000000 */
[----:B------:R-:W-:-:S04]  /*3e90*/  USEL UR4, UR4, URZ, UP0 ;  /* 0x000000ff04047287 */ /* 0x000fc80008000000 */
[----:B------:R-:W-:Y:S01]  /*3ea0*/  ULEA UR4, UR4, UR7, 0x3 ;  /* 0x0000000704047291 */ /* 0x000fe2000f8e18ff */
[----:B-1----:R-:W-:-:S04]  /*3eb0*/  LOP3.LUT R3, R2, UR5, RZ, 0x3c, !PT ;  /* 0x0000000502037c12 */ /* 0x002fc8000f8e3cff */
[----:B------:R-:W-:Y:S01]  /*3ec0*/  SHF.L.U32 R3, R3, 0x1f, RZ ;  /* 0x0000001f03037819 */ /* 0x000fe200000006ff */
[----:B------:R-:W-:-:S07]  /*3ed0*/  IMAD.U32 R0, RZ, RZ, UR4 ;  /* 0x00000004ff007e24 */ /* 0x000fce000f8e00ff */
.L_x_74:
[----:B-1----:R1:W2:Y:S02]  /*3ee0*/  SYNCS.PHASECHK.TRANS64.TRYWAIT P0, [R0+URZ], R3 ;  /* 0x00000003000075a7 */ /* 0x0022a400080011ff */
[----:B--2---:R-:W-:Y:S05]  /*3ef0*/  @!P0 NANOSLEEP.SYNCS 0x989680 ;  /* 0x009896800000895d */ /* 0x004fea0003900000 */
[----:B------:R-:W2:Y:S02]  /*3f00*/  @!P0 SYNCS.PHASECHK.TRANS64 P0, [R0+URZ], R3 ;  /* 0x00000003000085a7 */ /* 0x000ea400080010ff */
[----:B--2---:R-:W-:Y:S05]  /*3f10*/  @P0 EXIT ;  /* 0x000000000000094d */ /* 0x004fea0003800000 */
[----:B------:R-:W-:Y:S05]  /*3f20*/  BRA `(.L_x_74) ;  /* 0xfffffffc00ec7947 */ /* 0x000fea000383ffff */
.L_x_23:
[----:B------:R-:W-:-:S04]  /*3f30*/  UISETP.NE.AND UP0, UPT, UR55, URZ, UPT ;  /* 0x000000ff3700728c */ /* 0x000fc8000bf05270 */
[----:B------:R-:W-:-:S09]  /*3f40*/  UISETP.NE.OR UP0, UPT, UR17, 0x1, UP0 ;  /* 0x000000011100788c */ /* 0x000fd20008705670 */
[----:B------:R-:W-:Y:S05]  /*3f50*/  BRA.U UP0, `(.L_x_75) ;  /* 0x0000000500487547 */ /* 0x000fea000b800000 */
[----:B------:R-:W-:Y:S01]  /*3f60*/  ISETP.GE.U32.AND P2, PT, R0, 0x4, PT ;  /* 0x000000040000780c */ /* 0x000fe20003f46070 */
[----:B------:R-:W-:Y:S01]  /*3f70*/  IMAD.MOV.U32 R12, RZ, RZ, 0x1 ;  /* 0x00000001ff0c7424 */ /* 0x000fe200078e00ff */
[----:B------:R-:W-:Y:S02]  /*3f80*/  CS2R R10, SRZ ;  /* 0x00000000000a7805 */ /* 0x000fe4000001ff00 */
[----:B------:R-:W-:Y:S01]  /*3f90*/  CS2R R8, SRZ ;  /* 0x0000000000087805 */ /* 0x000fe2000001ff00 */
[----:B------:R-:W-:Y:S01]  /*3fa0*/  UMOV UR6, 0x400 ;  /* 0x0000040000067882 */ /* 0x000fe20000000000 */
[----:B------:R-:W-:Y:S01]  /*3fb0*/  UMOV UR5, URZ ;  /* 0x000000ff00057c82 */ /* 0x000fe20008000000 */
[----:B------:R-:W-:-:S12]  /*3fc0*/  ULEA UR6, UR55, UR6, 0x18 ;  /* 0x0000000637067291 */ /* 0x000fd8000f8ec0ff */
.L_x_79:
[----:B------:R-:W-:Y:S02]  /*3fd0*/  LEA R2, R8, UR6, 0x3 ;  /* 0x0000000608027c11 */ /* 0x000fe4000f8e18ff */
[----:B------:R-:W-:-:S03]  /*3fe0*/  SHF.L.U32 R5, R9, 0x1f, RZ ;  /* 0x0000001f09057819 */ /* 0x000fc600000006ff */
[----:B------:R-:W-:Y:S01]  /*3ff0*/  VIADD R4, R2, 0x250 ;  /* 0x0000025002047836 */ /* 0x000fe20000000000 */
[----:B------:R-:W1:Y:S02]  /*4000*/  SYNCS.PHASECHK.TRANS64.TRYWAIT P0, [R2+URZ+0x240], R5 ;  /* 0x00024005020075a7 */ /* 0x000e6400080011ff */
[----:B-1----:R-:W-:Y:S05]  /*4010*/  @!P0 BRA `(.L_x_76) ;  /* 0x00000078000c8947 */ /* 0x002fea0003800000 */
.L_x_231:
[----:B------:R-:W-:Y:S01]  /*4020*/  ULEA UR4, UR5, UR6, 0x3 ;  /* 0x0000000605047291 */ /* 0x000fe2000f8e18ff */
[----:B------:R-:W-:Y:S02]  /*4030*/  PRMT R4, RZ, 0x654, R4 ;  /* 0x00000654ff047816 */ /* 0x000fe40000000004 */
[----:B-1----:R-:W-:Y:S01]  /*4040*/  SHF.L.U32 R5, R12, 0x1f, RZ ;  /* 0x0000001f0c057819 */ /* 0x002fe200000006ff */
[----:B------:R-:W-:Y:S01]  /*4050*/  UIADD3 UR7, UPT, UPT, UR4, 0x200, URZ ;  /* 0x0000020004077890 */ /* 0x000fe2000fffe0ff */
[----:B------:R1:W-:Y:S05]  /*4060*/  SYNCS.ARRIVE.TRANS64.RED.A1T0 RZ, [R4+URZ], RZ ;  /* 0x000000ff04ff79a7 */ /* 0x0003ea00081004ff */
[----:B------:R-:W-:Y:S01]  /*4070*/  IMAD.U32 R7, RZ, RZ, UR7 ;  /* 0x00000007ff077e24 */ /* 0x000fe2000f8e00ff */
[----:B------:R-:W2:Y:S04]  /*4080*/  SYNCS.PHASECHK.TRANS64.TRYWAIT P0, [UR4+0x210], R5 ;  /* 0x00021005ff0075a7 */ /* 0x000ea80008001104 */
[----:B------:R-:W-:Y:S01]  /*4090*/  PRMT R6, R0, 0x654, R7 ;  /* 0x0000065400067816 */ /* 0x000fe20000000007 */
[----:B-1----:R-:W-:Y:S01]  /*40a0*/  @!P2 IMAD.MOV.U32 R4, RZ, RZ, 0x10 ;  /* 0x00000010ff04a424 */ /* 0x002fe200078e00ff */
[----:B--2---:R-:W-:Y:S06]  /*40b0*/  @!P0 BRA `(.L_x_77) ;  /* 0x0000007400f88947 */ /* 0x004fec0003800000 */
.L_x_233:
[----:B------:R-:W-:Y:S01]  /*40c0*/  ULEA UR8, UR5, UR6, 0x4 ;  /* 0x0000000605087291 */ /* 0x000fe2000f8e20ff */
[----:B------:R-:W-:Y:S01]  /*40d0*/  SEL R3, R6, R3, !P2 ;  /* 0x0000000306037207 */ /* 0x000fe20005000000 */
[----:B------:R-:W-:Y:S01]  /*40e0*/  UIADD3 UR9, UPT, UPT, UR4, 0x200, URZ ;  /* 0x0000020004097890 */ /* 0x000fe2000fffe0ff */
[----:B-1----:R-:W-:Y:S01]  /*40f0*/  LEA R2, R11, UR6, 0x3 ;  /* 0x000000060b027c11 */ /* 0x002fe2000f8e18ff */
[----:B------:R-:W-:Y:S01]  /*4100*/  UIADD3 UR8, UPT, UPT, UR8, 0x270, URZ ;  /* 0x0000027008087890 */ /* 0x000fe2000fffe0ff */
[----:B------:R-:W-:Y:S01]  /*4110*/  SHF.L.U32 R5, R10, 0x1f, RZ ;  /* 0x0000001f0a057819 */ /* 0x000fe200000006ff */
[----:B------:R1:W-:Y:S01]  /*4120*/  @!P2 SYNCS.ARRIVE.TRANS64.RED RZ, [R3+URZ], R4 ;  /* 0x0000000403ffa9a7 */ /* 0x0003e200080004ff */
[----:B------:R-:W-:Y:S01]  /*4130*/  UIADD3 UR4, UPT, UPT, UR5, 0x1, URZ ;  /* 0x0000000105047890 */ /* 0x000fe2000fffe0ff */
[----:B------:R-:W-:-:S03]  /*4140*/  VIADD R8, R8, 0x1 ;  /* 0x0000000108087836 */ /* 0x000fc60000000000 */
[----:B------:R-:W-:Y:S02]  /*4150*/  UISETP.NE.AND UP0, UPT, UR4, 0x2, UPT ;  /* 0x000000020400788c */ /* 0x000fe4000bf05270 */
[----:B------:R-:W-:Y:S06]  /*4160*/  UGETNEXTWORKID.BROADCAST [UR8], [UR9] ;  /* 0x00000000080073ca */ /* 0x000fec0008000100 */
[----:B------:R-:W-:Y:S01]  /*4170*/  USEL UR7, URZ, 0x1, UP0 ;  /* 0x00000001ff077887 */ /* 0x000fe20008000000 */
[----:B------:R-:W-:Y:S01]  /*4180*/  ISETP.NE.AND P0, PT, R8, 0x2, PT ;  /* 0x000000020800780c */ /* 0x000fe20003f05270 */
[----:B------:R-:W-:Y:S01]  /*4190*/  USEL UR5, UR4, URZ, UP0 ;  /* 0x000000ff04057287 */ /* 0x000fe20008000000 */
[----:B------:R-:W2:Y:S03]  /*41a0*/  SYNCS.PHASECHK.TRANS64.TRYWAIT P1, [R2+URZ+0x200], R5 ;  /* 0x00020005020075a7 */ /* 0x000ea600080211ff */
[----:B------:R-:W-:Y:S01]  /*41b0*/  LOP3.LUT R12, R12, UR7, RZ, 0x3c, !PT ;  /* 0x000000070c0c7c12 */ /* 0x000fe2000f8e3cff */
[----:B-12---:R-:W-:Y:S07]  /*41c0*/  @!P1 BRA `(.L_x_78) ;  /* 0x0000007400cc9947 */ /* 0x006fee0003800000 */
.L_x_234:
[C---:B------:R-:W-:Y:S01]  /*41d0*/  LEA R4, R11.reuse, UR6, 0x4 ;  /* 0x000000060b047c11 */ /* 0x040fe2000f8e20ff */
[----:B-1----:R-:W-:Y:S01]  /*41e0*/  VIADD R2, R2, 0x210 ;  /* 0x0000021002027836 */ /* 0x002fe20000000000 */
[----:B------:R-:W-:Y:S01]  /*41f0*/  SEL R8, R8, RZ, P0 ;  /* 0x000000ff08087207 */ /* 0x000fe20000000000 */
[----:B------:R-:W-:-:S03]  /*4200*/  VIADD R11, R11, 0x1 ;  /* 0x000000010b0b7836 */ /* 0x000fc60000000000 */
[----:B------:R-:W1:Y:S01]  /*4210*/  LDS.128 R4, [R4+0x270] ;  /* 0x0002700004047984 */ /* 0x000e620000000c00 */
[----:B------:R-:W-:Y:S02]  /*4220*/  PRMT R2, RZ, 0x654, R2 ;  /* 0x00000654ff027816 */ /* 0x000fe40000000002 */
[C---:B------:R-:W-:Y:S01]  /*4230*/  ISETP.NE.AND P1, PT, R11.reuse, 0x2, PT ;  /* 0x000000020b00780c */ /* 0x040fe20003f25270 */
[----:B------:R-:W-:Y:S01]  /*4240*/  @!PT LDS RZ, [RZ] ;  /* 0x00000000fffff984 */ /* 0x000fe20000000800 */
[----:B------:R-:W-:Y:S01]  /*4250*/  @!PT LDS RZ, [RZ] ;  /* 0x00000000fffff984 */ /* 0x000fe20000000800 */
[----:B------:R-:W-:Y:S01]  /*4260*/  @!PT LDS RZ, [RZ] ;  /* 0x00000000fffff984 */ /* 0x000fe20000000800 */
[----:B------:R-:W-:Y:S01]  /*4270*/  @!PT LDS RZ, [RZ] ;  /* 0x00000000fffff984 */ /* 0x000fe20000000800 */
[----:B------:R2:W-:Y:S06]  /*4280*/  MEMBAR.ALL.CTA ;  /* 0x0000000000007992 */ /* 0x0005ec0000008000 */
[----:B--2---:R-:W2:Y:S01]  /*4290*/  FENCE.VIEW.ASYNC.S ;  /* 0x00000000000073c6 */ /* 0x004ea20000000000 */
[----:B------:R-:W-:Y:S01]  /*42a0*/  SEL R11, R11, RZ, P1 ;  /* 0x000000ff0b0b7207 */ /* 0x000fe20000800000 */
[----:B--2---:R2:W-:Y:S01]  /*42b0*/  SYNCS.ARRIVE.TRANS64.RED.A1T0 RZ, [R2+URZ], RZ ;  /* 0x000000ff02ff79a7 */ /* 0x0045e200081004ff */
[----:B-1----:R-:W-:-:S02]  /*42c0*/  LOP3.LUT P3, RZ, R6, 0x1, RZ, 0xc0, !PT ;  /* 0x0000000106ff7812 */ /* 0x002fc4000786c0ff */
[----:B------:R-:W-:-:S04]  /*42d0*/  SEL R5, RZ, 0x1, P1 ;  /* 0x00000001ff057807 */ /* 0x000fc80000800000 */
[----:B------:R-:W-:Y:S02]  /*42e0*/  LOP3.LUT R10, R10, R5, RZ, 0x3c, !PT ;  /* 0x000000050a0a7212 */ /* 0x000fe400078e3cff */
[----:B--2---:R-:W-:-:S04]  /*42f0*/  SEL R2, RZ, 0x1, P0 ;  /* 0x00000001ff027807 */ /* 0x004fc80000000000 */
[----:B------:R-:W-:Y:S01]  /*4300*/  LOP3.LUT R9, R9, R2, RZ, 0x3c, !PT ;  /* 0x0000000209097212 */ /* 0x000fe200078e3cff */
[----:B------:R-:W-:Y:S06]  /*4310*/  @P3 BRA `(.L_x_79) ;  /* 0xfffffffc002c3947 */ /* 0x000fec000383ffff */
[----:B------:R-:W-:Y:S01]  /*4320*/  ULEA UR4, UR5, UR6, 0x3 ;  /* 0x0000000605047291 */ /* 0x000fe2000f8e18ff */
[----:B------:R-:W-:-:S08]  /*4330*/  SHF.L.U32 R3, R12, 0x1f, RZ ;  /* 0x0000001f0c037819 */ /* 0x000fd000000006ff */
[----:B------:R-:W1:Y:S02]  /*4340*/  SYNCS.PHASECHK.TRANS64 P0, [UR4+0x210], R3 ;  /* 0x00021003ff0075a7 */ /* 0x000e640008001004 */
[----:B-1----:R-:W-:Y:S05]  /*4350*/  @P0 BRA `(.L_x_80) ;  /* 0x0000000000080947 */ /* 0x002fea0003800000 */
[----:B------:R-:W1:Y:S02]  /*4360*/  SYNCS.PHASECHK.TRANS64.TRYWAIT P0, [UR4+0x210], R3 ;  /* 0x00021003ff0075a7 */ /* 0x000e640008001104 */
[----:B-1----:R-:W-:Y:S05]  /*4370*/  @!P0 BRA `(.L_x_81) ;  /* 0x0000007400748947 */ /* 0x002fea0003800000 */
.L_x_80:
[----:B------:R-:W-:-:S04]  /*4380*/  UIADD3 UR7, UPT, UPT, UR5, 0x1, URZ ;  /* 0x0000000105077890 */ /* 0x000fc8000fffe0ff */
[----:B------:R-:W-:-:S04]  /*4390*/  UISETP.NE.AND UP0, UPT, UR7, 0x2, UPT ;  /* 0x000000020700788c */ /* 0x000fc8000bf05270 */
[----:B------:R-:W-:Y:S02]  /*43a0*/  USEL UR8, URZ, 0x1, UP0 ;  /* 0x00000001ff087887 */ /* 0x000fe40008000000 */
[----:B------:R-:W-:-:S04]  /*43b0*/  USEL UR7, UR7, URZ, UP0 ;  /* 0x000000ff07077287 */ /* 0x000fc80008000000 */
[----:B------:R-:W-:Y:S01]  /*43c0*/  ULEA UR7, UR7, UR6, 0x3 ;  /* 0x0000000607077291 */ /* 0x000fe2000f8e18ff */
[----:B-1----:R-:W-:-:S04]  /*43d0*/  LOP3.LUT R3, R12, UR8, RZ, 0x3c, !PT ;  /* 0x000000080c037c12 */ /* 0x002fc8000f8e3cff */
[----:B------:R-:W-:-:S04]  /*43e0*/  SHF.L.U32 R0, R3, 0x1f, RZ ;  /* 0x0000001f03007819 */ /* 0x000fc800000006ff */
[----:B------:R-:W1:Y:S02]  /*43f0*/  SYNCS.PHASECHK.TRANS64 P0, [UR7+0x210], R0 ;  /* 0x00021000ff0075a7 */ /* 0x000e640008001007 */
[----:B-1----:R-:W-:Y:S05]  /*4400*/  @P0 EXIT ;  /* 0x000000000000094d */ /* 0x002fea0003800000 */
[----:B------:R-:W-:Y:S02]  /*4410*/  SHF.L.U32 R3, R3, 0x1f, RZ ;  /* 0x0000001f03037819 */ /* 0x000fe400000006ff */
[----:B------:R-:W-:-:S07]  /*4420*/  MOV R0, UR7 ;  /* 0x0000000700007c02 */ /* 0x000fce0008000f00 */
.L_x_82:
[----:B-1----:R1:W2:Y:S02]  /*4430*/  SYNCS.PHASECHK.TRANS64.TRYWAIT P0, [R0+URZ+0x210], R3 ;  /* 0x00021003000075a7 */ /* 0x0022a400080011ff */
[----:B--2---:R-:W-:Y:S05]  /*4440*/  @!P0 NANOSLEEP.SYNCS 0x989680 ;  /* 0x009896800000895d */ /* 0x004fea0003900000 */
[----:B------:R-:W2:Y:S02]  /*4450*/  @!P0 SYNCS.PHASECHK.TRANS64 P0, [R0+URZ+0x210], R3 ;  /* 0x00021003000085a7 */ /* 0x000ea400080010ff */
[----:B--2---:R-:W-:Y:S05]  /*4460*/  @P0 EXIT ;  /* 0x000000000000094d */ /* 0x004fea0003800000 */
[----:B------:R-:W-:Y:S05]  /*4470*/  BRA `(.L_x_82) ;  /* 0xfffffffc00ec7947 */ /* 0x000fea000383ffff */
.L_x_75:
[----:B------:R-:W-:Y:S05]  /*4480*/  BRA.U UP4, `(.L_x_83) ;  /* 0x0000001104987547 */ /* 0x000fea000b800000 */
[----:B------:R-:W-:Y:S01]  /*4490*/  UMOV UR4, 0x40 ;  /* 0x0000004000047882 */ /* 0x000fe20000000000 */
[----:B------:R-:W-:Y:S01]  /*44a0*/  NOP ;  /* 0x0000000000007918 */ /* 0x000fe20000000000 */
[----:B------:R-:W-:Y:S01]  /*44b0*/  ULEA UR5, UR55, UR4, 0x18 ;  /* 0x0000000437057291 */ /* 0x000fe2000f8ec0ff */
[----:B------:R-:W-:Y:S02]  /*44c0*/  UMOV UR6, 0x400 ;  /* 0x0000040000067882 */ /* 0x000fe40000000000 */
[----:B------:R-:W-:-:S06]  /*44d0*/  ULEA UR6, UR55, UR6, 0x18 ;  /* 0x0000000637067291 */ /* 0x000fcc000f8ec0ff */
[----:B------:R-:W1:Y:S02]  /*44e0*/  LDS.U8 R0, [UR5+0x1c] ;  /* 0x00001c05ff007984 */ /* 0x000e640008000000 */
[----:B-1----:R-:W-:-:S13]  /*44f0*/  ISETP.NE.AND P0, PT, R0, RZ, PT ;  /* 0x000000ff0000720c */ /* 0x002fda0003f05270 */
[----:B------:R-:W-:Y:S05]  /*4500*/  @P0 BRA `(.L_x_84) ;  /* 0x0000000400080947 */ /* 0x000fea0003800000 */
[----:B------:R-:W-:Y:S02]  /*4510*/  UISETP.NE.U32.AND UP1, UPT, UR36, 0x1, UPT ;  /* 0x000000012400788c */ /* 0x000fe4000bf25070 */
[----:B------:R-:W-:-:S07]  /*4520*/  UIADD3 UR7, UPT, UPT, UR5, 0x8, URZ ;  /* 0x0000000805077890 */ /* 0x000fce000fffe0ff */
[----:B------:R-:W-:Y:S05]  /*4530*/  BRA.U !UP1, `(.L_x_85) ;  /* 0x00000001099c7547 */ /* 0x000fea000b800000 */
[----:B------:R-:W-:Y:S01]  /*4540*/  ELECT P0, URZ, PT ;  /* 0x0000000000ff782f */ /* 0x000fe20003800000 */
[----:B------:R-:W-:-:S12]  /*4550*/  BSSY B0, `(.L_x_85) ;  /* 0x0000025000007945 */ /* 0x000fd80003800000 */
[----:B------:R-:W-:Y:S05]  /*4560*/  @!P0 BRA `(.L_x_86) ;  /* 0x00000000008c8947 */ /* 0x000fea0003800000 */
[----:B------:R-:W-:-:S05]  /*4570*/  UMOV UR4, 0x10 ;  /* 0x0000001000047882 */ /* 0x000fca0000000000 */
[----:B------:R-:W-:Y:S04]  /*4580*/  DEPBAR.LE SB1, 0x36 ;  /* 0x00009d800000791a */ /* 0x000fe80000000000 */
[----:B------:R-:W1:Y:S02]  /*4590*/  UTCATOMSWS.2CTA.FIND_AND_SET.ALIGN UP0, UR4, UR4 ;  /* 0x00000004000475e3 */ /* 0x000e640008200800 */
[----:B-1----:R-:W-:Y:S01]  /*45a0*/  MOV R11, UR4 ;  /* 0x00000004000b7c02 */ /* 0x002fe20008000f00 */
[----:B------:R-:W-:Y:S06]  /*45b0*/  BRA.U UP0, `(.L_x_87) ;  /* 0x0000000100187547 */ /* 0x000fec000b800000 */
.L_x_88:
[----:B------:R-:W-:Y:S05]  /*45c0*/  NANOSLEEP 0x64 ;  /* 0x000000640000795d */ /* 0x000fea0003800000 */
[----:B------:R-:W-:-:S05]  /*45d0*/  UMOV UR4, 0x10 ;  /* 0x0000001000047882 */ /* 0x000fca0000000000 */
[----:B------:R-:W-:Y:S04]  /*45e0*/  DEPBAR.LE SB1, 0x36 ;  /* 0x00009d800000791a */ /* 0x000fe80000000000 */
[----:B------:R-:W1:Y:S02]  /*45f0*/  UTCATOMSWS.2CTA.FIND_AND_SET.ALIGN UP0, UR4, UR4 ;  /* 0x00000004000475e3 */ /* 0x000e640008200800 */
[----:B-1----:R-:W-:Y:S01]  /*4600*/  MOV R11, UR4 ;  /* 0x00000004000b7c02 */ /* 0x002fe20008000f00 */
[----:B------:R-:W-:Y:S05]  /*4610*/  BRA.U !UP0, `(.L_x_88) ;  /* 0xfffffffd08e87547 */ /* 0x000fea000b83ffff */
.L_x_87:
[----:B------:R-:W1:Y:S01]  /*4620*/  LDS R7, [UR5+0x10] ;  /* 0x00001005ff077984 */ /* 0x000e620008000800 */
[----:B------:R-:W-:Y:S01]  /*4630*/  IMAD.U32 R5, RZ, RZ, UR6 ;  /* 0x00000006ff057e24 */ /* 0x000fe2000f8e00ff */
[----:B------:R-:W-:-:S03]  /*4640*/  MOV R4, UR40 ;  /* 0x0000002800047c02 */ /* 0x000fc60008000f00 */
[----:B------:R-:W-:Y:S01]  /*4650*/  VIADD R5, R5, 0x290 ;  /* 0x0000029005057836 */ /* 0x000fe20000000000 */
[----:B-1----:R-:W-:-:S04]  /*4660*/  SHF.L.U32 R7, R7, 0x1f, RZ ;  /* 0x0000001f07077819 */ /* 0x002fc800000006ff */
[----:B------:R-:W1:Y:S02]  /*4670*/  SYNCS.PHASECHK.TRANS64.TRYWAIT P0, [UR5+0x8], R7 ;  /* 0x00000807ff0075a7 */ /* 0x000e640008001105 */
[----:B-1----:R-:W-:Y:S05]  /*4680*/  @P0 BRA `(.L_x_89) ;  /* 0x0000000000080947 */ /* 0x002fea0003800000 */
[----:B------:R-:W1:Y:S02]  /*4690*/  SYNCS.PHASECHK.TRANS64.TRYWAIT P0, [UR5+0x8], R7 ;  /* 0x00000807ff0075a7 */ /* 0x000e640008001105 */
[----:B-1----:R-:W-:Y:S05]  /*46a0*/  @!P0 BRA `(.L_x_90) ;  /* 0x0000007000c08947 */ /* 0x002fea0003800000 */
.L_x_89:
[----:B-1----:R-:W-:Y:S01]  /*46b0*/  HFMA2 R0, -RZ, RZ, 0, 5.9604644775390625e-08 ;  /* 0x00000001ff007431 */ /* 0x002fe200000001ff */
[----:B------:R-:W-:Y:S01]  /*46c0*/  UPRMT UR4, UR40, 0x654, UR7 ;  /* 0x0000065428047896 */ /* 0x000fe20008000007 */
[----:B------:R-:W-:Y:S01]  /*46d0*/  IMAD.MOV.U32 R8, RZ, RZ, 0xffff ;  /* 0x0000ffffff087424 */ /* 0x000fe200078e00ff */
[----:B------:R-:W-:Y:S01]  /*46e0*/  PRMT R4, R4, 0x654, R5 ;  /* 0x0000065404047816 */ /* 0x000fe20000000005 */
[----:B------:R-:W-:Y:S02]  /*46f0*/  IMAD.MOV.U32 R6, RZ, RZ, 0x4 ;  /* 0x00000004ff067424 */ /* 0x000fe400078e00ff */
[----:B------:R-:W-:Y:S01]  /*4700*/  IMAD.SHL.U32 R9, R11, 0x20, RZ ;  /* 0x000000200b097824 */ /* 0x000fe200078e00ff */
[----:B------:R-:W-:Y:S02]  /*4710*/  MOV R5, UR4 ;  /* 0x0000000400057c02 */ /* 0x000fe40008000f00 */
[-C--:B------:R-:W-:Y:S01]  /*4720*/  SHF.L.U32 R8, R8, R11.reuse, RZ ;  /* 0x0000000b08087219 */ /* 0x080fe200000006ff */
[----:B------:R1:W-:Y:S01]  /*4730*/  SYNCS.ARRIVE.TRANS64.RED RZ, [UR4], R6 ;  /* 0x00000006ffff79a7 */ /* 0x0003e20008000404 */
[----:B------:R-:W-:Y:S01]  /*4740*/  SHF.L.U32 R7, R0, R11, RZ ;  /* 0x0000000b00077219 */ /* 0x000fe200000006ff */
[----:B------:R1:W-:Y:S04]  /*4750*/  STS [UR6+0x290], R9 ;  /* 0x00029009ff007988 */ /* 0x0003e80008000806 */
[----:B------:R1:W-:Y:S04]  /*4760*/  STAS [R4.64], R11 ;  /* 0x0000000b04007dbd */ /* 0x0003e8000c0008ff */
[----:B------:R1:W-:Y:S04]  /*4770*/  ATOMS.OR RZ, [UR5+0x14], R8 ;  /* 0x00001408ffff798c */ /* 0x0003e8000b000005 */
[----:B------:R1:W-:Y:S04]  /*4780*/  ATOMS.OR RZ, [UR5+0x18], R7 ;  /* 0x00001807ffff798c */ /* 0x0003e8000b000005 */
[----:B------:R1:W-:Y:S02]  /*4790*/  ATOMS.XOR RZ, [UR5+0x10], R0 ;  /* 0x00001000ffff798c */ /* 0x0003e4000b800005 */
.L_x_86:
[----:B------:R-:W-:Y:S05]  /*47a0*/  BSYNC B0 ;  /* 0x0000000000007941 */ /* 0x000fea0003800000 */
.L_x_85:
[----:B------:R-:W-:Y:S05]  /*47b0*/  BRA.U UP1, `(.L_x_91) ;  /* 0x00000001016c7547 */ /* 0x000fea000b800000 */
[----:B------:R-:W-:-:S03]  /*47c0*/  UMOV UR4, 0xffffffff ;  /* 0xffffffff00047882 */ /* 0x000fc60000000000 */
[----:B------:R-:W-:Y:S05]  /*47d0*/  BRA.DIV UR4, `(.L_x_92) ;  /* 0x00000072048c7947 */ /* 0x000fea000b800000 */
[----:B------:R-:W-:-:S13]  /*47e0*/  ELECT P0, URZ, PT ;  /* 0x0000000000ff782f */ /* 0x000fda0003800000 */
.L_x_238:
[----:B------:R-:W-:Y:S05]  /*47f0*/  @!P0 BRA `(.L_x_91) ;  /* 0x00000000005c8947 */ /* 0x000fea0003800000 */
[----:B-1----:R-:W1:Y:S02]  /*4800*/  LDS R5, [UR5+0x10] ;  /* 0x00001005ff057984 */ /* 0x002e640008000800 */
[----:B-1----:R-:W-:-:S04]  /*4810*/  SHF.L.U32 R5, R5, 0x1f, RZ ;  /* 0x0000001f05057819 */ /* 0x002fc800000006ff */
[----:B------:R-:W1:Y:S02]  /*4820*/  SYNCS.PHASECHK.TRANS64.TRYWAIT P0, [UR5+0x8], R5 ;  /* 0x00000805ff0075a7 */ /* 0x000e640008001105 */
[----:B-1----:R-:W-:Y:S05]  /*4830*/  @P0 BRA `(.L_x_93) ;  /* 0x0000000000080947 */ /* 0x002fea0003800000 */
[----:B------:R-:W1:Y:S02]  /*4840*/  SYNCS.PHASECHK.TRANS64.TRYWAIT P0, [UR5+0x8], R5 ;  /* 0x00000805ff0075a7 */ /* 0x000e640008001105 */
[----:B-1----:R-:W-:Y:S05]  /*4850*/  @!P0 BRA `(.L_x_94) ;  /* 0x0000007000908947 */ /* 0x002fea0003800000 */
.L_x_93:
[----:B------:R-:W2:Y:S01]  /*4860*/  LDS R7, [UR6+0x290] ;  /* 0x00029006ff077984 */ /* 0x000ea20008000800 */
[----:B-1----:R-:W-:Y:S02]  /*4870*/  HFMA2 R0, -RZ, RZ, 0, 5.9604644775390625e-08 ;  /* 0x00000001ff007431 */ /* 0x002fe400000001ff */
[----:B------:R-:W-:Y:S01]  /*4880*/  IMAD.MOV.U32 R4, RZ, RZ, 0xffff ;  /* 0x0000ffffff047424 */ /* 0x000fe200078e00ff */
[----:B------:R-:W-:Y:S01]  /*4890*/  UPRMT UR4, UR40, 0x654, UR7 ;  /* 0x0000065428047896 */ /* 0x000fe20008000007 */
[----:B--2---:R-:W-:-:S03]  /*48a0*/  IMAD.SHL.U32 R5, R7, 0x20, RZ ;  /* 0x0000002007057824 */ /* 0x004fc600078e00ff */
[-C--:B------:R-:W-:Y:S02]  /*48b0*/  SHF.L.U32 R4, R4, R7.reuse, RZ ;  /* 0x0000000704047219 */ /* 0x080fe400000006ff */
[----:B------:R-:W-:Y:S01]  /*48c0*/  SHF.L.U32 R7, R0, R7, RZ ;  /* 0x0000000700077219 */ /* 0x000fe200000006ff */
[----:B------:R2:W-:Y:S04]  /*48d0*/  STS [UR6+0x290], R5 ;  /* 0x00029005ff007988 */ /* 0x0005e80008000806 */
[----:B------:R2:W-:Y:S04]  /*48e0*/  ATOMS.OR RZ, [UR5+0x14], R4 ;  /* 0x00001404ffff798c */ /* 0x0005e8000b000005 */
[----:B------:R2:W-:Y:S01]  /*48f0*/  ATOMS.OR RZ, [UR5+0x18], R7 ;  /* 0x00001807ffff798c */ /* 0x0005e2000b000005 */
[----:B------:R-:W-:Y:S03]  /*4900*/  SYNCS.ARRIVE.TRANS64.RED.A1T0 RZ, [UR4], RZ ;  /* 0x000000ffffff79a7 */ /* 0x000fe60008100404 */
[----:B------:R2:W-:Y:S01]  /*4910*/  ATOMS.XOR RZ, [UR5+0x10], R0 ;  /* 0x00001000ffff798c */ /* 0x0005e2000b800005 */
[----:B------:R-:W-:Y:S05]  /*4920*/  BRA `(.L_x_91) ;  /* 0x0000000000107947 */ /* 0x000fea0003800000 */
.L_x_84:
[----:B------:R-:W-:Y:S02]  /*4930*/  MOV R0, 0xffffffff ;  /* 0xffffffff00007802 */ /* 0x000fe40000000f00 */
[----:B------:R-:W-:-:S03]  /*4940*/  MOV R4, 0x4970 ;  /* 0x0000497000047802 */ /* 0x000fc60000000f00 */
[----:B------:R1:W-:Y:S04]  /*4950*/  STS [UR6+0x290], R0 ;  /* 0x00029000ff007988 */ /* 0x0003e80008000806 */
[----:B-1---5:R-:W-:Y:S05]  /*4960*/  CALL.REL.NOINC `($__internal_1_$__cuda_sm10x_tcgen05_guardrail_trap_phase_invalid_during_alloc) ;  /* 0x0000007800347944 */ /* 0x022fea0003c00000 */
.L_x_91:
[----:B------:R-:W-:Y:S05]  /*4970*/  WARPSYNC.ALL ;  /* 0x0000000000007948 */ /* 0x000fea0003800000 */
[----:B------:R-:W3:Y:S01]  /*4980*/  S2UR UR4, SR_CgaCtaId ;  /* 0x00000000000479c3 */ /* 0x000ee20000008800 */
[----:B------:R-:W-:Y:S01]  /*4990*/  UMOV UR18, 0x400 ;  /* 0x0000040000127882 */ /* 0x000fe20000000000 */
[----:B------:R-:W-:-:S06]  /*49a0*/  NOP ;  /* 0x0000000000007918 */ /* 0x000fcc0000000000 */
[----:B------:R-:W-:Y:S06]  /*49b0*/  BAR.ARV 0x6, 0xa0 ;  /* 0x0182800000007b1d */ /* 0x000fec0000002000 */
[----:B------:R-:W4:Y:S01]  /*49c0*/  LDCU UR11, c[0x0][0x38c] ;  /* 0x00007180ff0b77ac */ /* 0x000f220008000800 */
[----:B------:R-:W-:Y:S01]  /*49d0*/  LOP3.LUT R3, R3, 0xffff, RZ, 0xc0, !PT ;  /* 0x0000ffff03037812 */ /* 0x000fe200078ec0ff */
[----:B-1----:R-:W-:Y:S01]  /*49e0*/  IMAD.MOV.U32 R9, RZ, RZ, 0x1 ;  /* 0x00000001ff097424 */ /* 0x002fe200078e00ff */
[----:B------:R-:W-:Y:S01]  /*49f0*/  LOP3.LUT R2, R2, 0xffff, RZ, 0xc0, !PT ;  /* 0x0000ffff02027812 */ /* 0x000fe200078ec0ff */
[----:B------:R-:W-:Y:S01]  /*4a00*/  IMAD.MOV.U32 R8, RZ, RZ, RZ ;  /* 0x000000ffff087224 */ /* 0x000fe200078e00ff */
[----:B------:R-:W-:Y:S01]  /*4a10*/  R2UR UR26, R3 ;  /* 0x00000000031a72ca */ /* 0x000fe200000e0000 */
[----:B------:R-:W-:Y:S01]  /*4a20*/  UMOV UR32, URZ ;  /* 0x000000ff00207c82 */ /* 0x000fe20008000000 */
[----:B------:R-:W-:-:S02]  /*4a30*/  R2UR UR34, R2 ;  /* 0x00000000022272ca */ /* 0x000fc400000e0000 */
[----:B------:R-:W-:Y:S01]  /*4a40*/  CS2R R2, SRZ ;  /* 0x0000000000027805 */ /* 0x000fe2000001ff00 */
[----:B------:R-:W-:Y:S02]  /*4a50*/  UISETP.NE.AND UP2, UPT, UR36, URZ, UPT ;  /* 0x000000ff2400728c */ /* 0x000fe4000bf45270 */
[----:B---3--:R-:W-:Y:S01]  /*4a60*/  ULEA UR18, UR4, UR18, 0x18 ;  /* 0x0000001204127291 */ /* 0x008fe2000f8ec0ff */
[----:B------:R-:W-:Y:S01]  /*4a70*/  UMOV UR14, URZ ;  /* 0x000000ff000e7c82 */ /* 0x000fe20008000000 */
[----:B------:R-:W-:Y:S02]  /*4a80*/  UMOV UR13, URZ ;  /* 0x000000ff000d7c82 */ /* 0x000fe40008000000 */
[----:B------:R-:W-:Y:S02]  /*4a90*/  UIADD3 UR5, UPT, UPT, UR18, 0x23600, URZ ;  /* 0x0002360012057890 */ /* 0x000fe4000fffe0ff */
[----:B------:R-:W-:Y:S02]  /*4aa0*/  UIADD3 UR7, UPT, UPT, UR18, 0x34400, URZ ;  /* 0x0003440012077890 */ /* 0x000fe4000fffe0ff */
[----:B----4-:R-:W-:Y:S01]  /*4ab0*/  UIADD3 UR11, UPT, UPT, UR11, 0x3f, URZ ;  /* 0x0000003f0b0b7890 */ /* 0x010fe2000fffe0ff */
[----:B--2---:R-:W1:Y:S01]  /*4ac0*/  LDS R0, [UR18+0x290] ;  /* 0x00029012ff007984 */ /* 0x004e620008000800 */
[----:B------:R-:W-:-:S02]  /*4ad0*/  UIADD3 UR6, UPT, UPT, UR18, 0x8600, URZ ;  /* 0x0000860012067890 */ /* 0x000fc4000fffe0ff */
[----:B------:R-:W-:Y:S02]  /*4ae0*/  UIADD3 UR4, UPT, UPT, UR18, 0x30e00, URZ ;  /* 0x00030e0012047890 */ /* 0x000fe4000fffe0ff */
[----:B------:R-:W-:Y:S02]  /*4af0*/  USHF.R.U32.HI UR8, URZ, 0x4, UR5 ;  /* 0x00000004ff087899 */ /* 0x000fe40008011605 */
[----:B------:R-:W-:Y:S02]  /*4b00*/  USHF.R.S32.HI UR9, URZ, 0x1f, UR11 ;  /* 0x0000001fff097899 */ /* 0x000fe4000801140b */
[----:B------:R-:W-:Y:S02]  /*4b10*/  USHF.R.U32.HI UR5, URZ, 0x4, UR7 ;  /* 0x00000004ff057899 */ /* 0x000fe40008011607 */
[----:B------:R-:W-:Y:S02]  /*4b20*/  USHF.R.U32.HI UR10, URZ, 0x4, UR6 ;  /* 0x00000004ff0a7899 */ /* 0x000fe40008011606 */
[----:B------:R-:W-:-:S02]  /*4b30*/  USHF.R.U32.HI UR6, URZ, 0x4, UR4 ;  /* 0x00000004ff067899 */ /* 0x000fc40008011604 */
[----:B------:R-:W-:Y:S02]  /*4b40*/  ULEA.HI UR4, UR9, UR11, URZ, 0x6 ;  /* 0x0000000b09047291 */ /* 0x000fe4000f8f30ff */
[----:B------:R-:W-:Y:S02]  /*4b50*/  ULOP3.LUT UR5, UR5, 0x3fff, URZ, 0xc0, !UPT ;  /* 0x00003fff05057892 */ /* 0x000fe4000f8ec0ff */
[----:B------:R-:W-:Y:S02]  /*4b60*/  USHF.R.S32.HI UR33, URZ, 0x6, UR4 ;  /* 0x00000006ff217899 */ /* 0x000fe40008011404 */
[----:B------:R-:W-:Y:S02]  /*4b70*/  ULOP3.LUT UR30, UR5, 0x10000, URZ, 0xfc, !UPT ;  /* 0x00010000051e7892 */ /* 0x000fe4000f8efcff */
[----:B------:R-:W-:Y:S02]  /*4b80*/  ULOP3.LUT UR10, UR10, 0x3fff, URZ, 0xc0, !UPT ;  /* 0x00003fff0a0a7892 */ /* 0x000fe4000f8ec0ff */
[----:B------:R-:W-:-:S02]  /*4b90*/  ULOP3.LUT UR8, UR8, 0x3fff, URZ, 0xc0, !UPT ;  /* 0x00003fff08087892 */ /* 0x000fc4000f8ec0ff */
[----:B------:R-:W-:Y:S02]  /*4ba0*/  ULOP3.LUT UR6, UR6, 0x3fff, URZ, 0xc0, !UPT ;  /* 0x00003fff06067892 */ /* 0x000fe4000f8ec0ff */
[----:B------:R-:W-:Y:S02]  /*4bb0*/  UISETP.LT.AND UP0, UPT, UR33, 0x1, UPT ;  /* 0x000000012100788c */ /* 0x000fe4000bf01270 */
[----:B------:R-:W-:Y:S02]  /*4bc0*/  ULOP3.LUT UR27, UR10, 0x10000, URZ, 0xfc, !UPT ;  /* 0x000100000a1b7892 */ /* 0x000fe4000f8efcff */
[----:B------:R-:W-:Y:S02]  /*4bd0*/  ULOP3.LUT UR28, UR8, 0x10000, URZ, 0xfc, !UPT ;  /* 0x00010000081c7892 */ /* 0x000fe4000f8efcff */
[----:B------:R-:W-:Y:S02]  /*4be0*/  ULOP3.LUT UR29, UR6, 0x10000, URZ, 0xfc, !UPT ;  /* 0x00010000061d7892 */ /* 0x000fe4000f8efcff */
[----:B------:R-:W-:Y:S01]  /*4bf0*/  USEL UR35, UR33, 0x1, !UP0 ;  /* 0x0000000121237887 */ /* 0x000fe2000c000000 */
[----:B------:R-:W-:Y:S01]  /*4c00*/  UMOV UR22, URZ ;  /* 0x000000ff00167c82 */ /* 0x000fe20008000000 */
[----:B-1----:R-:W-:-:S13]  /*4c10*/  R2UR UR19, R0 ;  /* 0x00000000001372ca */ /* 0x002fda00000e0000 */
[----:B------:R-:W-:Y:S02]  /*4c20*/  UIADD3 UR24, UPT, UPT, UR19, 0x100, URZ ;  /* 0x0000010013187890 */ /* 0x000fe4000fffe0ff */
[----:B------:R-:W-:Y:S02]  /*4c30*/  UIADD3 UR25, UPT, UPT, UR19, 0x104, URZ ;  /* 0x0000010413197890 */ /* 0x000fe4000fffe0ff */
[----:B------:R-:W-:Y:S02]  /*4c40*/  USHF.R.U32.HI UR4, URZ, 0x11, UR24 ;  /* 0x00000011ff047899 */ /* 0x000fe40008011618 */
[----:B------:R-:W-:Y:S02]  /*4c50*/  USHF.R.U32.HI UR5, URZ, 0x1a, UR25 ;  /* 0x0000001aff057899 */ /* 0x000fe40008011619 */
[----:B------:R-:W-:Y:S02]  /*4c60*/  ULOP3.LUT UR4, UR4, 0x6000, URZ, 0xc0, !UPT ;  /* 0x0000600004047892 */ /* 0x000fe4000f8ec0ff */
[----:B------:R-:W-:-:S02]  /*4c70*/  ULOP3.LUT UR5, UR5, 0x30, URZ, 0xc0, !UPT ;  /* 0x0000003005057892 */ /* 0x000fc4000f8ec0ff */
[----:B------:R-:W-:Y:S02]  /*4c80*/  ULOP3.LUT UR4, UR4, 0x1020, URZ, 0xfc, !UPT ;  /* 0x0000102004047892 */ /* 0x000fe4000f8efcff */
[----:B------:R-:W-:-:S04]  /*4c90*/  ULOP3.LUT UR5, UR5, 0x480, URZ, 0xfc, !UPT ;  /* 0x0000048005057892 */ /* 0x000fc8000f8efcff */
[----:B------:R-:W-:-:S12]  /*4ca0*/  UPRMT UR23, UR5, 0x5410, UR4 ;  /* 0x0000541005177896 */ /* 0x000fd80008000004 */
.L_x_102:
[C---:B------:R-:W-:Y:S02]  /*4cb0*/  LEA R0, R8.reuse, UR18, 0x3 ;  /* 0x0000001208007c11 */ /* 0x040fe4000f8e18ff */
[----:B------:R-:W-:Y:S02]  /*4cc0*/  SHF.L.U32 R5, R3, 0x1f, RZ ;  /* 0x0000001f03057819 */ /* 0x000fe400000006ff */
[----:B------:R-:W-:Y:S02]  /*4cd0*/  LEA R4, R8, UR18, 0x4 ;  /* 0x0000001208047c11 */ /* 0x000fe4000f8e20ff */
[----:B------:R-:W1:Y:S02]  /*4ce0*/  SYNCS.PHASECHK.TRANS64.TRYWAIT P0, [R0+URZ+0x200], R5 ;  /* 0x00020005000075a7 */ /* 0x000e6400080011ff */
[----:B-1-3--:R-:W-:Y:S05]  /*4cf0*/  @!P0 BRA `(.L_x_95) ;  /* 0x0000006c00808947 */ /* 0x00afea0003800000 */
.L_x_239:
[----:B-1----:R-:W1:Y:S01]  /*4d00*/  LDS.128 R4, [R4+0x270] ;  /* 0x0002700004047984 */ /* 0x002e620000000c00 */
[----:B------:R-:W-:Y:S02]  /*4d10*/  VIADD R0, R0, 0x210 ;  /* 0x0000021000007836 */ /* 0x000fe40000000000 */
[----:B------:R-:W-:Y:S01]  /*4d20*/  VIADD R8, R8, 0x1 ;  /* 0x0000000108087836 */ /* 0x000fe20000000000 */
[----:B------:R-:W-:Y:S01]  /*4d30*/  @!PT LDS RZ, [RZ] ;  /* 0x00000000fffff984 */ /* 0x000fe20000000800 */
[----:B------:R-:W-:Y:S01]  /*4d40*/  @!PT LDS RZ, [RZ] ;  /* 0x00000000fffff984 */ /* 0x000fe20000000800 */
[----:B------:R-:W-:Y:S01]  /*4d50*/  @!PT LDS RZ, [RZ] ;  /* 0x00000000fffff984 */ /* 0x000fe20000000800 */
[----:B------:R-:W-:Y:S01]  /*4d60*/  @!PT LDS RZ, [RZ] ;  /* 0x00000000fffff984 */ /* 0x000fe20000000800 */
[----:B------:R2:W-:Y:S06]  /*4d70*/  MEMBAR.ALL.CTA ;  /* 0x0000000000007992 */ /* 0x0005ec0000008000 */
[----:B--2---:R-:W2:Y:S01]  /*4d80*/  FENCE.VIEW.ASYNC.S ;  /* 0x00000000000073c6 */ /* 0x004ea20000000000 */
[----:B------:R-:W-:-:S04]  /*4d90*/  PRMT R0, RZ, 0x654, R0 ;  /* 0x00000654ff007816 */ /* 0x000fc80000000000 */
[----:B--2---:R2:W-:Y:S01]  /*4da0*/  SYNCS.ARRIVE.TRANS64.RED.A1T0 RZ, [R0+URZ], RZ ;  /* 0x000000ff00ff79a7 */ /* 0x0045e200081004ff */
[----:B-1----:R-:W-:Y:S01]  /*4db0*/  LOP3.LUT P1, RZ, R6, 0x1, RZ, 0xc0, !PT ;  /* 0x0000000106ff7812 */ /* 0x002fe2000782c0ff */
[----:B--2---:R-:W-:-:S12]  /*4dc0*/  BRA.U UP2, `(.L_x_96) ;  /* 0x0000000102e87547 */ /* 0x004fd8000b800000 */
[----:B------:R-:W1:Y:S01]  /*4dd0*/  LDCU UR4, c[0x0][0x38c] ;  /* 0x00007180ff0477ac */ /* 0x000e620008000800 */
[----:B------:R-:W-:Y:S02]  /*4de0*/  PLOP3.LUT P2, PT, PT, PT, PT, 0x80, 0x8 ;  /* 0x000000000008781c */ /* 0x000fe40003f4f070 */
[----:B------:R-:W-:Y:S01]  /*4df0*/  SHF.L.U32 R5, R9, 0x1f, RZ ;  /* 0x0000001f09057819 */ /* 0x000fe200000006ff */
[----:B------:R-:W-:Y:S02]  /*4e00*/  ULEA UR31, UR32, UR18, 0x3 ;  /* 0x00000012201f7291 */ /* 0x000fe4000f8e18ff */
[----:B-1----:R-:W-:-:S06]  /*4e10*/  UISETP.GE.AND UP0, UPT, UR4, 0x1, UPT ;  /* 0x000000010400788c */ /* 0x002fcc000bf06270 */
[----:B------:R-:W-:-:S05]  /*4e20*/  PLOP3.LUT P0, PT, PT, PT, UP0, 0x80, 0x8 ;  /* 0x000000000008781c */ /* 0x000fca0003f0f008 */
[----:B------:R-:W-:-:S08]  /*4e30*/  @UP0 ULEA UR4, UR14, UR18, 0x3 ;  /* 0x000000120e040291 */ /* 0x000fd0000f8e18ff */
[----:B------:R-:W-:-:S04]  /*4e40*/  @P0 SHF.L.U32 R0, R2, 0x1f, RZ ;  /* 0x0000001f02000819 */ /* 0x000fc800000006ff */
[----:B------:R1:W2:Y:S01]  /*4e50*/  @P0 SYNCS.PHASECHK.TRANS64.TRYWAIT P2, [UR4], R0 ;  /* 0x00000000ff0005a7 */ /* 0x0002a20008041104 */
[----:B------:R-:W3:Y:S02]  /*4e60*/  SYNCS.PHASECHK.TRANS64.TRYWAIT P0, [UR31+0x230], R5 ;  /* 0x00023005ff0075a7 */ /* 0x000ee4000800111f */
[----:B-123--:R-:W-:Y:S05]  /*4e70*/  @!P0 BRA `(.L_x_97) ;  /* 0x0000006c00348947 */ /* 0x00efea0003800000 */
.L_x_241:
[----:B------:R-:W-:Y:S01]  /*4e80*/  UMOV UR20, UR13 ;  /* 0x0000000d00147c82 */ /* 0x000fe20008000000 */
[----:B------:R-:W-:Y:S05]  /*4e90*/  BRA.U !UP0, `(.L_x_98) ;  /* 0x0000000108a47547 */ /* 0x000fea000b800000 */
[----:B------:R-:W-:Y:S02]  /*4ea0*/  UIADD3 UR20, UPT, UPT, UR35, UR13, URZ ;  /* 0x0000000d23147290 */ /* 0x000fe4000fffe0ff */
[----:B------:R-:W-:Y:S01]  /*4eb0*/  ULEA UR21, UR32, UR19, 0x7 ;  /* 0x0000001320157291 */ /* 0x000fe2000f8e38ff */
[----:B------:R-:W-:Y:S01]  /*4ec0*/  UMOV UR17, URZ ;  /* 0x000000ff00117c82 */ /* 0x000fe20008000000 */
[----:B------:R-:W-:Y:S01]  /*4ed0*/  UMOV UR15, UR33 ;  /* 0x00000021000f7c82 */ /* 0x000fe20008000000 */
[----:B------:R-:W-:-:S09]  /*4ee0*/  UMOV UR12, UR14 ;  /* 0x0000000e000c7c82 */ /* 0x000fd20008000000 */
.L_x_101:
[----:B--2---:R-:W-:Y:S01]  /*4ef0*/  ULEA UR7, UR12, UR18, 0x3 ;  /* 0x000000120c077291 */ /* 0x004fe2000f8e18ff */
[----:B---3--:R-:W-:Y:S11]  /*4f00*/  @P2 BRA `(.L_x_99) ;  /* 0x00000000000c2947 */ /* 0x008ff60003800000 */
[----:B-1----:R-:W-:Y:S04]  /*4f10*/  SHF.L.U32 R5, R2, 0x1f, RZ ;  /* 0x0000001f02057819 */ /* 0x002fe800000006ff */
[----:B------:R-:W1:Y:S02]  /*4f20*/  SYNCS.PHASECHK.TRANS64.TRYWAIT P0, [UR7], R5 ;  /* 0x00000005ff0075a7 */ /* 0x000e640008001107 */
[----:B-1----:R-:W-:Y:S05]  /*4f30*/  @!P0 BRA `(.L_x_100) ;  /* 0x0000006c001c8947 */ /* 0x002fea0003800000 */
.L_x_99:
[----:B------:R-:W-:Y:S01]  /*4f40*/  UISETP.NE.AND UP0, UPT, UR15, 0x1, UPT ;  /* 0x000000010f00788c */ /* 0x000fe2000bf05270 */
[----:B------:R-:W-:Y:S01]  /*4f50*/  PLOP3.LUT P2, PT, PT, PT, PT, 0x80, 0x8 ;  /* 0x000000000008781c */ /* 0x000fe20003f4f070 */
[----:B------:R-:W-:Y:S02]  /*4f60*/  UIADD3 UR4, UPT, UPT, UR12, 0x1, URZ ;  /* 0x000000010c047890 */ /* 0x000fe4000fffe0ff */
[----:B------:R-:W-:Y:S02]  /*4f70*/  ULEA UR10, UR12, UR29, 0x5 ;  /* 0x0000001d0c0a7291 */ /* 0x000fe4000f8e28ff */
[----:B------:R-:W-:Y:S01]  /*4f80*/  UISETP.NE.AND UP1, UPT, UR4, 0x1b, UPT ;  /* 0x0000001b0400788c */ /* 0x000fe2000bf25270 */
[----:B------:R-:W-:Y:S01]  /*4f90*/  PLOP3.LUT P0, PT, PT, PT, UP0, 0x80, 0x8 ;  /* 0x000000000008781c */ /* 0x000fe20003f0f008 */
[----:B------:R-:W-:Y:S02]  /*4fa0*/  ULEA UR8, UR12, UR30, 0x5 ;  /* 0x0000001e0c087291 */ /* 0x000fe4000f8e28ff */
[----:B------:R-:W-:Y:S02]  /*4fb0*/  USEL UR5, URZ, 0x1, UP1 ;  /* 0x00000001ff057887 */ /* 0x000fe40008800000 */
[----:B------:R-:W-:Y:S02]  /*4fc0*/  USEL UR14, UR4, URZ, UP1 ;  /* 0x000000ff040e7287 */ /* 0x000fe40008800000 */
[----:B------:R-:W-:Y:S02]  /*4fd0*/  ULEA UR6, UR12, UR28, 0x7 ;  /* 0x0000001c0c067291 */ /* 0x000fe4000f8e38ff */
[----:B------:R-:W-:Y:S01]  /*4fe0*/  @UP0 ULEA UR4, UR14, UR18, 0x3 ;  /* 0x000000120e040291 */ /* 0x000fe2000f8e18ff */
[----:B------:R-:W-:Y:S01]  /*4ff0*/  LOP3.LUT R2, R2, UR5, RZ, 0x3c, !PT ;  /* 0x0000000502027c12 */ /* 0x000fe2000f8e3cff */
[----:B------:R-:W-:Y:S02]  /*5000*/  UISETP.NE.U32.AND UP0, UPT, UR17, URZ, UPT ;  /* 0x000000ff1100728c */ /* 0x000fe4000bf05070 */
[----:B------:R-:W-:Y:S01]  /*5010*/  UIADD3 UR16, UPT, UPT, UR7, 0xd8, URZ ;  /* 0x000000d807107890 */ /* 0x000fe2000fffe0ff */
[----:B-1----:R-:W-:Y:S01]  /*5020*/  @P0 SHF.L.U32 R0, R2, 0x1f, RZ ;  /* 0x0000001f02000819 */ /* 0x002fe200000006ff */
[----:B------:R-:W-:Y:S01]  /*5030*/  UMOV UR11, 0x4008 ;  /* 0x00004008000b7882 */ /* 0x000fe20000000000 */
[----:B------:R-:W-:Y:S01]  /*5040*/  UMOV UR9, 0x4008 ;  /* 0x0000400800097882 */ /* 0x000fe20000000000 */
[----:B------:R-:W-:Y:S01]  /*5050*/  UMOV UR7, 0xc0004010 ;  /* 0xc000401000077882 */ /* 0x000fe20000000000 */
[----:B------:R2:W3:Y:S01]  /*5060*/  @P0 SYNCS.PHASECHK.TRANS64.TRYWAIT P2, [UR4], R0 ;  /* 0x00000000ff0005a7 */ /* 0x0004e20008041104 */
[----:B------:R-:W-:Y:S01]  /*5070*/  ULEA UR4, UR12, UR27, 0x8 ;  /* 0x0000001b0c047291 */ /* 0x000fe2000f8e40ff */
[----:B------:R2:W-:Y:S01]  /*5080*/  UTCCP.T.S.2CTA.4x32dp128bit tmem[UR19+0x100], gdesc[UR10] ;  /* 0x0001000a130079e7 */ /* 0x0005e20009300000 */
[----:B------:R-:W-:Y:S01]  /*5090*/  UIADD3 UR13, UPT, UPT, UR13, 0x1, URZ ;  /* 0x000000010d0d7890 */ /* 0x000fe2000fffe0ff */
[----:B------:R2:W-:Y:S01]  /*50a0*/  UTCCP.T.S.2CTA.4x32dp128bit tmem[UR19+0x104], gdesc[UR8] ;  /* 0x00010408130079e7 */ /* 0x0005e20009300000 */
[----:B------:R-:W-:Y:S01]  /*50b0*/  UIADD3 UR15, UPT, UPT, UR15, -0x1, URZ ;  /* 0xffffffff0f0f7890 */ /* 0x000fe2000fffe0ff */
[----:B------:R-:W-:Y:S01]  /*50c0*/  UMOV UR5, 0xc0004010 ;  /* 0xc000401000057882 */ /* 0x000fe20000000000 */
[----:B------:R-:W-:Y:S01]  /*50d0*/  UMOV UR17, 0x1 ;  /* 0x0000000100117882 */ /* 0x000fe20000000000 */
[----:B------:R-:W-:Y:S02]  /*50e0*/  UMOV UR12, UR14 ;  /* 0x0000000e000c7c82 */ /* 0x000fe40008000000 */
[----:B------:R2:W-:Y:S01]  /*50f0*/  UTCOMMA.2CTA.4X gdesc[UR4], gdesc[UR6], tmem[UR21], tmem[UR22], idesc[UR23], tmem[UR24], UP0 ;  /* 0x80181606040075ea */ /* 0x0005e20008200015 */
[----:B------:R-:W-:Y:S01]  /*5100*/  UISETP.NE.AND UP0, UPT, UR13, UR20, UPT ;  /* 0x000000140d00728c */ /* 0x000fe2000bf05270 */
[----:B------:R2:W-:Y:S08]  /*5110*/  UTCBAR.2CTA.MULTICAST [UR16], URZ, UR26 ;  /* 0x000000ff100073e9 */ /* 0x0005f0000820081a */
[----:B------:R-:W-:Y:S05]  /*5120*/  BRA.U UP0, `(.L_x_101) ;  /* 0xfffffffd00707547 */ /* 0x000fea000b83ffff */
.L_x_98:
[----:B--2---:R-:W-:Y:S01]  /*5130*/  UIADD3 UR4, UPT, UPT, UR31, 0x220, URZ ;  /* 0x000002201f047890 */ /* 0x004fe2000fffe0ff */
[----:B------:R-:W-:-:S08]  /*5140*/  UMOV UR13, UR20 ;  /* 0x00000014000d7c82 */ /* 0x000fd00008000000 */
[----:B------:R2:W-:Y:S01]  /*5150*/  UTCBAR.2CTA.MULTICAST [UR4], URZ, UR34 ;  /* 0x000000ff040073e9 */ /* 0x0005e20008200822 */
[----:B------:R-:W-:Y:S02]  /*5160*/  NOP ;  /* 0x0000000000007918 */ /* 0x000fe40000000000 */
.L_x_96:
[----:B--2---:R-:W-:Y:S01]  /*5170*/  UIADD3 UR4, UPT, UPT, UR32, 0x1, URZ ;  /* 0x0000000120047890 */ /* 0x004fe2000fffe0ff */
[----:B------:R-:W-:-:S03]  /*5180*/  ISETP.NE.AND P0, PT, R8, 0x2, PT ;  /* 0x000000020800780c */ /* 0x000fc60003f05270 */
[----:B------:R-:W-:Y:S01]  /*5190*/  UISETP.NE.AND UP0, UPT, UR4, 0x2, UPT ;  /* 0x000000020400788c */ /* 0x000fe2000bf05270 */
[----:B-1----:R-:W-:Y:S02]  /*51a0*/  SEL R0, RZ, 0x1, P0 ;  /* 0x00000001ff007807 */ /* 0x002fe40000000000 */
[----:B------:R-:W-:Y:S01]  /*51b0*/  SEL R8, R8, RZ, P0 ;  /* 0x000000ff08087207 */ /* 0x000fe20000000000 */
[----:B------:R-:W-:Y:S01]  /*51c0*/  USEL UR5, URZ, 0x1, UP0 ;  /* 0x00000001ff057887 */ /* 0x000fe20008000000 */
[----:B------:R-:W-:Y:S01]  /*51d0*/  LOP3.LUT R3, R3, R0, RZ, 0x3c, !PT ;  /* 0x0000000003037212 */ /* 0x000fe200078e3cff */
[----:B------:R-:W-:-:S04]  /*51e0*/  USEL UR32, UR4, URZ, UP0 ;  /* 0x000000ff04207287 */ /* 0x000fc80008000000 */
[----:B------:R-:W-:Y:S01]  /*51f0*/  LOP3.LUT R9, R9, UR5, RZ, 0x3c, !PT ;  /* 0x0000000509097c12 */ /* 0x000fe2000f8e3cff */
[----:B------:R-:W-:Y:S07]  /*5200*/  @P1 BRA `(.L_x_102) ;  /* 0xfffffff800a81947 */ /* 0x000fee000383ffff */
[----:B------:R-:W1:Y:S01]  /*5210*/  S2UR UR8, SR_CgaCtaId ;  /* 0x00000000000879c3 */ /* 0x000e620000008800 */
[----:B------:R-:W-:Y:S01]  /*5220*/  ELECT P0, URZ, PT ;  /* 0x0000000000ff782f */ /* 0x000fe20003800000 */
[----:B------:R-:W-:Y:S01]  /*5230*/  HFMA2 R0, -RZ, RZ, 0, 5.9604644775390625e-08 ;  /* 0x00000001ff007431 */ /* 0x000fe200000001ff */
[----:B------:R-:W-:-:S05]  /*5240*/  UMOV UR4, 0x40 ;  /* 0x0000004000047882 */ /* 0x000fca0000000000 */
[----:B------:R-:W-:Y:S01]  /*5250*/  UVIRTCOUNT.DEALLOC.SMPOOL 0x80 ;  /* 0x000000800000784c */ /* 0x000fe20000000000 */
[----:B------:R-:W-:Y:S02]  /*5260*/  UISETP.NE.AND UP0, UPT, UR36, URZ, UPT ;  /* 0x000000ff2400728c */ /* 0x000fe4000bf05270 */
[----:B-1----:R-:W-:-:S09]  /*5270*/  ULEA UR8, UR8, UR4, 0x18 ;  /* 0x0000000408087291 */ /* 0x002fd2000f8ec0ff */
[----:B------:R1:W-:Y:S01]  /*5280*/  @P0 STS.U8 [UR8+0x1c], R0 ;  /* 0x00001c00ff000988 */ /* 0x0003e20008000008 */
[----:B------:R-:W-:Y:S05]  /*5290*/  BRA.U UP0, `(.L_x_103) ;  /* 0x0000000100587547 */ /* 0x000fea000b800000 */
[----:B------:R-:W-:Y:S01]  /*52a0*/  UIADD3 UR5, UPT, UPT, UR18, 0x230, URZ ;  /* 0x0000023012057890 */ /* 0x000fe2000fffe0ff */
[----:B------:R-:W-:-:S03]  /*52b0*/  SHF.L.U32 R3, R9, 0x1f, RZ ;  /* 0x0000001f09037819 */ /* 0x000fc600000006ff */
[----:B------:R-:W-:-:S09]  /*52c0*/  ULEA UR4, UR32, UR5, 0x3 ;  /* 0x0000000520047291 */ /* 0x000fd2000f8e18ff */
[----:B------:R-:W2:Y:S02]  /*52d0*/  SYNCS.PHASECHK.TRANS64.TRYWAIT P0, [UR4], R3 ;  /* 0x00000003ff0075a7 */ /* 0x000ea40008001104 */
[----:B--2---:R-:W-:Y:S05]  /*52e0*/  @!P0 BRA `(.L_x_104) ;  /* 0x0000006800488947 */ /* 0x004fea0003800000 */
.L_x_244:
[----:B------:R-:W-:-:S04]  /*52f0*/  UIADD3 UR32, UPT, UPT, UR32, 0x1, URZ ;  /* 0x0000000120207890 */ /* 0x000fc8000fffe0ff */
[----:B------:R-:W-:-:S04]  /*5300*/  UISETP.NE.AND UP1, UPT, UR32, 0x2, UPT ;  /* 0x000000022000788c */ /* 0x000fc8000bf25270 */
[----:B------:R-:W-:Y:S02]  /*5310*/  USEL UR6, URZ, 0x1, UP1 ;  /* 0x00000001ff067887 */ /* 0x000fe40008800000 */
[----:B------:R-:W-:-:S04]  /*5320*/  USEL UR4, UR32, URZ, UP1 ;  /* 0x000000ff20047287 */ /* 0x000fc80008800000 */
[----:B------:R-:W-:Y:S01]  /*5330*/  ULEA UR4, UR4, UR5, 0x3 ;  /* 0x0000000504047291 */ /* 0x000fe2000f8e18ff */
[----:B-1----:R-:W-:-:S04]  /*5340*/  LOP3.LUT R3, R9, UR6, RZ, 0x3c, !PT ;  /* 0x0000000609037c12 */ /* 0x002fc8000f8e3cff */
[----:B------:R-:W-:Y:S01]  /*5350*/  SHF.L.U32 R3, R3, 0x1f, RZ ;  /* 0x0000001f03037819 */ /* 0x000fe200000006ff */
[----:B------:R-:W-:-:S04]  /*5360*/  IMAD.U32 R0, RZ, RZ, UR4 ;  /* 0x00000004ff007e24 */ /* 0x000fc8000f8e00ff */
[----:B------:R1:W2:Y:S03]  /*5370*/  SYNCS.PHASECHK.TRANS64.TRYWAIT P0, [R0+URZ], R3 ;  /* 0x00000003000075a7 */ /* 0x0002a600080011ff */
[----:B--2---:R-:W-:Y:S05]  /*5380*/  @!P0 NANOSLEEP.SYNCS 0x989680 ;  /* 0x009896800000895d */ /* 0x004fea0003900000 */
[----:B------:R-:W2:Y:S02]  /*5390*/  @!P0 SYNCS.PHASECHK.TRANS64 P0, [R0+URZ], R3 ;  /* 0x00000003000085a7 */ /* 0x000ea400080010ff */
[----:B--2---:R-:W-:Y:S05]  /*53a0*/  @P0 BRA `(.L_x_105) ;  /* 0x0000000000200947 */ /* 0x004fea0003800000 */
.L_x_106:
[----:B--2---:R2:W4:Y:S02]  /*53b0*/  SYNCS.PHASECHK.TRANS64.TRYWAIT P0, [R0+URZ], R3 ;  /* 0x00000003000075a7 */ /* 0x00452400080011ff */
[----:B----4-:R-:W-:Y:S05]  /*53c0*/  @!P0 NANOSLEEP.SYNCS 0x989680 ;  /* 0x009896800000895d */ /* 0x010fea0003900000 */
[----:B------:R-:W4:Y:S02]  /*53d0*/  @!P0 SYNCS.PHASECHK.TRANS64 P0, [R0+URZ], R3 ;  /* 0x00000003000085a7 */ /* 0x000f2400080010ff */
[----:B----4-:R-:W-:Y:S05]  /*53e0*/  @!P0 BRA `(.L_x_106) ;  /* 0xfffffffc00f08947 */ /* 0x010fea000383ffff */
[----:B------:R-:W-:Y:S05]  /*53f0*/  BRA `(.L_x_105) ;  /* 0x00000000000c7947 */ /* 0x000fea0003800000 */
.L_x_103:
[----:B------:R-:W-:-:S04]  /*5400*/  UIADD3 UR4, UPT, UPT, UR18, 0x260, URZ ;  /* 0x0000026012047890 */ /* 0x000fc8000fffe0ff */
[----:B------:R-:W-:-:S09]  /*5410*/  UPRMT UR4, UR40, 0x654, UR4 ;  /* 0x0000065428047896 */ /* 0x000fd20008000004 */
[----:B------:R-:W-:Y:S03]  /*5420*/  SYNCS.ARRIVE.TRANS64.RED.A1T0 RZ, [UR4], RZ ;  /* 0x000000ffffff79a7 */ /* 0x000fe60008100404 */
.L_x_105:
[----:B-12---:R-:W-:Y:S01]  /*5430*/  SHF.L.U32 R3, RZ, 0x1f, RZ ;  /* 0x0000001fff037819 */ /* 0x006fe200000006ff */
[----:B------:R-:W-:Y:S01]  /*5440*/  UIADD3 UR4, UPT, UPT, UR18, 0x260, URZ ;  /* 0x0000026012047890 */ /* 0x000fe2000fffe0ff */
[----:B------:R-:W-:Y:S02]  /*5450*/  PLOP3.LUT P0, PT, PT, PT, UP0, 0x80, 0x8 ;  /* 0x000000000008781c */ /* 0x000fe40003f0f008 */
[----:B------:R-:W1:Y:S02]  /*5460*/  SYNCS.PHASECHK.TRANS64.TRYWAIT P1, [UR18+0x260], R3 ;  /* 0x00026003ff0075a7 */ /* 0x000e640008021112 */
[----:B-1----:R-:W-:Y:S09]  /*5470*/  @!P1 BRA `(.L_x_107) ;  /* 0x0000006400fc9947 */ /* 0x002ff20003800000 */
.L_x_246:
[----:B------:R-:W-:Y:S01]  /*5480*/  @!UP0 UPRMT UR4, UR40, 0x654, UR4 ;  /* 0x0000065428048896 */ /* 0x000fe20008000004 */
[----:B------:R-:W-:Y:S01]  /*5490*/  UMOV UR5, 0xffff ;  /* 0x0000ffff00057882 */ /* 0x000fe20000000000 */
[----:B------:R-:W-:-:S07]  /*54a0*/  UMOV UR6, 0x1 ;  /* 0x0000000100067882 */ /* 0x000fce0000000000 */
[----:B------:R-:W-:Y:S01]  /*54b0*/  @!P0 SYNCS.ARRIVE.TRANS64.RED.A1T0 RZ, [UR4], RZ ;  /* 0x000000ffffff89a7 */ /* 0x000fe20008100404 */
[----:B------:R-:W-:Y:S01]  /*54c0*/  NOP ;  /* 0x0000000000007918 */ /* 0x000fe20000000000 */
[----:B-1----:R-:W1:Y:S01]  /*54d0*/  LDS R0, [UR8+0x14] ;  /* 0x00001408ff007984 */ /* 0x002e620008000800 */
[----:B------:R-:W-:-:S04]  /*54e0*/  ULOP3.LUT UR4, UR19, 0xffff, URZ, 0xc0, !UPT ;  /* 0x0000ffff13047892 */ /* 0x000fc8000f8ec0ff */
[----:B------:R-:W-:-:S04]  /*54f0*/  USHF.R.U32.HI UR4, URZ, 0x5, UR4 ;  /* 0x00000005ff047899 */ /* 0x000fc80008011604 */
[----:B------:R-:W-:Y:S02]  /*5500*/  USHF.L.U32 UR5, UR5, UR4, URZ ;  /* 0x0000000405057299 */ /* 0x000fe400080006ff */
[----:B------:R-:W-:-:S04]  /*5510*/  USHF.L.U32 UR4, UR6, UR4, URZ ;  /* 0x0000000406047299 */ /* 0x000fc800080006ff */
[----:B-1----:R-:W-:-:S04]  /*5520*/  LOP3.LUT R0, R0, UR5, RZ, 0xc0, !PT ;  /* 0x0000000500007c12 */ /* 0x002fc8000f8ec0ff */
[----:B------:R-:W-:-:S13]  /*5530*/  ISETP.NE.AND P0, PT, R0, UR5, PT ;  /* 0x0000000500007c0c */ /* 0x000fda000bf05270 */
[----:B------:R-:W-:Y:S05]  /*5540*/  @P0 BRA `(.L_x_108) ;  /* 0x0000000000580947 */ /* 0x000fea0003800000 */
[----:B------:R-:W1:Y:S02]  /*5550*/  LDS R0, [UR8+0x18] ;  /* 0x00001808ff007984 */ /* 0x000e640008000800 */
[----:B-1----:R-:W-:-:S04]  /*5560*/  LOP3.LUT R0, R0, UR4, RZ, 0xc0, !PT ;  /* 0x0000000400007c12 */ /* 0x002fc8000f8ec0ff */
[----:B------:R-:W-:-:S13]  /*5570*/  ISETP.NE.AND P0, PT, R0, UR4, PT ;  /* 0x0000000400007c0c */ /* 0x000fda000bf05270 */
[----:B------:R-:W-:Y:S05]  /*5580*/  @P0 BRA `(.L_x_109) ;  /* 0x00000000003c0947 */ /* 0x000fea0003800000 */
[----:B------:R-:W1:Y:S01]  /*5590*/  S2R R2, SR_LANEID ;  /* 0x0000000000027919 */ /* 0x000e620000000000 */
[----:B------:R-:W-:Y:S01]  /*55a0*/  ULOP3.LUT UR5, URZ, UR5, URZ, 0x33, !UPT ;  /* 0x00000005ff057292 */ /* 0x000fe2000f8e33ff */
[----:B------:R-:W-:Y:S01]  /*55b0*/  LOP3.LUT R4, RZ, UR4, RZ, 0x33, !PT ;  /* 0x00000004ff047c12 */ /* 0x000fe2000f8e33ff */
[----:B------:R-:W-:Y:S02]  /*55c0*/  VOTEU.ANY UR4, UPT, PT ;  /* 0x0000000000047886 */ /* 0x000fe400038e0100 */
[----:B------:R-:W-:Y:S01]  /*55d0*/  UFLO.U32 UR4, UR4 ;  /* 0x00000004000472bd */ /* 0x000fe200080e0000 */
[----:B------:R-:W2:Y:S01]  /*55e0*/  REDUX UR6, R4 ;  /* 0x00000000040673c4 */ /* 0x000ea20000000000 */
[----:B------:R-:W-:-:S06]  /*55f0*/  IMAD.U32 R0, RZ, RZ, UR5 ;  /* 0x00000005ff007e24 */ /* 0x000fcc000f8e00ff */
[----:B------:R4:W-:Y:S01]  /*5600*/  UTCATOMSWS.AND URZ, UR5 ;  /* 0x0000000500ff79e3 */ /* 0x0009e20008000000 */
[----:B------:R-:W3:Y:S01]  /*5610*/  REDUX UR7, R0 ;  /* 0x00000000000773c4 */ /* 0x000ee20000000000 */
[----:B-1----:R-:W-:Y:S01]  /*5620*/  ISETP.EQ.U32.AND P0, PT, R2, UR4, PT ;  /* 0x0000000402007c0c */ /* 0x002fe2000bf02070 */
[----:B--2---:R-:W-:Y:S01]  /*5630*/  IMAD.U32 R2, RZ, RZ, UR6 ;  /* 0x00000006ff027e24 */ /* 0x004fe2000f8e00ff */
[----:B---3--:R-:W-:-:S11]  /*5640*/  MOV R3, UR7 ;  /* 0x0000000700037c02 */ /* 0x008fd60008000f00 */
[----:B------:R4:W-:Y:S04]  /*5650*/  @P0 ATOMS.AND RZ, [UR8+0x14], R3 ;  /* 0x00001403ffff098c */ /* 0x0009e8000a800008 */
[----:B------:R4:W-:Y:S01]  /*5660*/  @P0 ATOMS.AND RZ, [UR8+0x18], R2 ;  /* 0x00001802ffff098c */ /* 0x0009e2000a800008 */
[----:B------:R-:W-:Y:S05]  /*5670*/  BRA `(.L_x_110) ;  /* 0x0000000000147947 */ /* 0x000fea0003800000 */
.L_x_109:
[----:B------:R-:W-:Y:S02]  /*5680*/  MOV R2, 0x56a0 ;  /* 0x000056a000027802 */ /* 0x000fe40000000f00 */
[----:B---3-5:R-:W-:Y:S05]  /*5690*/  CALL.REL.NOINC `($__internal_0_$__cuda_sm10x_tcgen05_guardrail_trap_col_being_dealloced_not_returned_by_alloc) ;  /* 0x0000006800dc7944 */ /* 0x028fea0003c00000 */
[----:B------:R-:W-:Y:S05]  /*56a0*/  BRA `(.L_x_110) ;  /* 0x0000000000087947 */ /* 0x000fea0003800000 */
.L_x_108:
[----:B------:R-:W-:Y:S02]  /*56b0*/  MOV R2, 0x56d0 ;  /* 0x000056d000027802 */ /* 0x000fe40000000f00 */
[----:B---3-5:R-:W-:Y:S05]  /*56c0*/  CALL.REL.NOINC `($__internal_2_$__cuda_sm10x_tcgen05_guardrail_trap_unallocated_columns_being_dealloced) ;  /* 0x0000006800e87944 */ /* 0x028fea0003c00000 */
.L_x_110:
[----:B------:R-:W-:Y:S01]  /*56d0*/  NOP ;  /* 0x0000000000007918 */ /* 0x000fe20000000000 */
[----:B----4-:R-:W-:Y:S05]  /*56e0*/  EXIT ;  /* 0x000000000000794d */ /* 0x010fea0003800000 */
.L_x_83:
[----:B------:R-:W-:-:S09]  /*56f0*/  UISETP.NE.OR UP0, UPT, UR17, 0x3, !UP3 ;  /* 0x000000031100788c */ /* 0x000fd2000df05670 */
[----:B------:R-:W-:Y:S05]  /*5700*/  BRA.U UP0, `(.L_x_111) ;  /* 0x0000001100587547 */ /* 0x000fea000b800000 */
[----:B------:R-:W1:Y:S01]  /*5710*/  LDCU UR45, c[0x0][0x370] ;  /* 0x00006e00ff2d77ac */ /* 0x000e620008000800 */
[----:B------:R-:W2:Y:S01]  /*5720*/  LDC.64 R16, c[0x0][0x348] ;  /* 0x0000d200ff107b82 */ /* 0x000ea20000000a00 */
[----:B------:R-:W-:Y:S02]  /*5730*/  HFMA2 R13, -RZ, RZ, 0, 0 ;  /* 0x00000000ff0d7431 */ /* 0x000fe400000001ff */
[----:B------:R-:W-:Y:S01]  /*5740*/  IMAD.MOV.U32 R15, RZ, RZ, 0x1 ;  /* 0x00000001ff0f7424 */ /* 0x000fe200078e00ff */
[----:B------:R-:W1:Y:S01]  /*5750*/  LDCU.128 UR40, c[0x0][0xf10] ;  /* 0x0001e200ff2877ac */ /* 0x000e620008000c00 */
[----:B------:R-:W-:Y:S01]  /*5760*/  IMAD.MOV.U32 R14, RZ, RZ, RZ ;  /* 0x000000ffff0e7224 */ /* 0x000fe200078e00ff */
[----:B------:R-:W-:Y:S01]  /*5770*/  MOV R7, 0x2000 ;  /* 0x0000200000077802 */ /* 0x000fe20000000f00 */
[----:B------:R-:W3:Y:S01]  /*5780*/  LDCU UR38, c[0x0][0x374] ;  /* 0x00006e80ff2677ac */ /* 0x000ee20008000800 */
[----:B------:R-:W4:Y:S01]  /*5790*/  LDC.64 R2, c[0x0][0xc88] ;  /* 0x00032200ff027b82 */ /* 0x000f220000000a00 */
[----:B------:R-:W3:Y:S01]  /*57a0*/  LDCU UR15, c[0x0][0xf0c] ;  /* 0x0001e180ff0f77ac */ /* 0x000ee20008000800 */
[----:B------:R-:W2:Y:S06]  /*57b0*/  LDCU UR49, c[0x0][0xf20] ;  /* 0x0001e400ff3177ac */ /* 0x000eac0008000800 */
[----:B------:R-:W4:Y:S01]  /*57c0*/  LDC.64 R4, c[0x0][0xc90] ;  /* 0x00032400ff047b82 */ /* 0x000f220000000a00 */
[----:B------:R-:W2:Y:S01]  /*57d0*/  LDCU UR4, c[0x0][0xf30] ;  /* 0x0001e600ff0477ac */ /* 0x000ea20008000800 */
[----:B------:R-:W-:Y:S01]  /*57e0*/  UMOV UR21, 0x400 ;  /* 0x0000040000157882 */ /* 0x000fe20000000000 */
[----:B-1----:R-:W-:-:S02]  /*57f0*/  UIMAD.WIDE.U32 UR6, UR45, UR40, URZ ;  /* 0x000000282d0672a5 */ /* 0x002fc4000f8e00ff */
[----:B---3--:R-:W-:Y:S02]  /*5800*/  UIMAD.WIDE.U32 UR8, UR38, UR43, URZ ;  /* 0x0000002b260872a5 */ /* 0x008fe4000f8e00ff */
[----:B------:R-:W-:Y:S02]  /*5810*/  ULEA UR21, UR55, UR21, 0x18 ;  /* 0x0000001537157291 */ /* 0x000fe4000f8ec0ff */
[----:B------:R-:W-:Y:S02]  /*5820*/  UPLOP3.LUT UP3, UPT, UPT, UPT, UPT, 0x40, 0x4 ;  /* 0x000000000004789c */ /* 0x000fe40003f6e870 */
[----:B------:R-:W-:Y:S01]  /*5830*/  UIADD3 UR46, UPT, UPT, UR21, 0x1c8, URZ ;  /* 0x000001c8152e7890 */ /* 0x000fe2000fffe0ff */
[----:B------:R-:W-:Y:S01]  /*5840*/  UMOV UR6, UR7 ;  /* 0x0000000700067c82 */ /* 0x000fe20008000000 */
[----:B------:R-:W-:Y:S01]  /*5850*/  UMOV UR47, UR9 ;  /* 0x00000009002f7c82 */ /* 0x000fe20008000000 */
[----:B------:R-:W-:Y:S02]  /*5860*/  UISETP.GE.AND UP0, UPT, UR39, 0x1, UPT ;  /* 0x000000012700788c */ /* 0x000fe4000bf06270 */
[----:B------:R-:W-:Y:S01]  /*5870*/  UISETP.NE.AND UP4, UPT, UR39, 0x1, UPT ;  /* 0x000000012700788c */ /* 0x000fe2000bf85270 */
[----:B------:R-:W1:Y:S01]  /*5880*/  LDCU.64 UR22, c[0x0][0xf28] ;  /* 0x0001e500ff1677ac */ /* 0x000e620008000a00 */
[----:B------:R-:W-:-:S02]  /*5890*/  UISETP.NE.AND UP6, UPT, UR15, 0x1, UPT ;  /* 0x000000010f00788c */ /* 0x000fc4000bfc5270 */
[----:B------:R-:W-:Y:S02]  /*58a0*/  UISETP.NE.AND UP5, UPT, UR42, 0x1, UPT ;  /* 0x000000012a00788c */ /* 0x000fe4000bfa5270 */
[----:B------:R-:W-:Y:S02]  /*58b0*/  UIADD3 UR33, UPT, UPT, UR21, 0x1b0, URZ ;  /* 0x000001b015217890 */ /* 0x000fe4000fffe0ff */
[----:B------:R-:W-:Y:S02]  /*58c0*/  UIADD3 UR25, UPT, UPT, UR21, 0x1b8, URZ ;  /* 0x000001b815197890 */ /* 0x000fe4000fffe0ff */
[----:B------:R-:W-:Y:S02]  /*58d0*/  UIADD3 UR17, UPT, UPT, UR21, 0x1c0, URZ ;  /* 0x000001c015117890 */ /* 0x000fe4000fffe0ff */
[----:B------:R-:W-:Y:S02]  /*58e0*/  UPRMT UR46, UR55, 0x654, UR46 ;  /* 0x00000654372e7896 */ /* 0x000fe4000800002e */
[----:B------:R-:W-:-:S02]  /*58f0*/  USHF.R.U32.HI UR48, URZ, UR41, UR6 ;  /* 0x00000029ff307299 */ /* 0x000fc40008011606 */
[----:B--2---:R-:W-:Y:S02]  /*5900*/  USHF.R.U32.HI UR47, URZ, UR49, UR47 ;  /* 0x00000031ff2f7299 */ /* 0x004fe4000801162f */
[----:B------:R-:W-:-:S11]  /*5910*/  UISETP.NE.AND UP2, UPT, UR4, 0x1, UPT ;  /* 0x000000010400788c */ /* 0x000fd6000bf45270 */
.L_x_122:
[C---:B------:R-:W-:Y:S02]  /*5920*/  LEA R12, R14.reuse, UR21, 0x3 ;  /* 0x000000150e0c7c11 */ /* 0x040fe4000f8e18ff */
[----:B------:R-:W-:Y:S02]  /*5930*/  SHF.L.U32 R9, R13, 0x1f, RZ ;  /* 0x0000001f0d097819 */ /* 0x000fe400000006ff */
[----:B------:R-:W-:Y:S02]  /*5940*/  LEA R10, R14, UR21, 0x4 ;  /* 0x000000150e0a7c11 */ /* 0x000fe4000f8e20ff */
[----:B------:R-:W2:Y:S02]  /*5950*/  SYNCS.PHASECHK.TRANS64.TRYWAIT P0, [R12+URZ+0x200], R9 ;  /* 0x000200090c0075a7 */ /* 0x000ea400080011ff */
[----:B--23--:R-:W-:Y:S05]  /*5960*/  @!P0 BRA `(.L_x_112) ;  /* 0x0000006000d88947 */ /* 0x00cfea0003800000 */
.L_x_247:
[----:B--2---:R-:W2:Y:S01]  /*5970*/  LDS.128 R8, [R10+0x270] ;  /* 0x000270000a087984 */ /* 0x004ea20000000c00 */
[----:B------:R-:W-:Y:S01]  /*5980*/  UISETP.GE.AND UP0, UPT, UR39, 0x1, UPT ;  /* 0x000000012700788c */ /* 0x000fe2000bf06270 */
[----:B------:R-:W-:Y:S01]  /*5990*/  @!PT LDS RZ, [RZ] ;  /* 0x00000000fffff984 */ /* 0x000fe20000000800 */
[----:B------:R-:W-:Y:S01]  /*59a0*/  @!PT LDS RZ, [RZ] ;  /* 0x00000000fffff984 */ /* 0x000fe20000000800 */
[----:B------:R-:W-:Y:S01]  /*59b0*/  @!PT LDS RZ, [RZ] ;  /* 0x00000000fffff984 */ /* 0x000fe20000000800 */
[----:B------:R-:W-:Y:S01]  /*59c0*/  @!PT LDS RZ, [RZ] ;  /* 0x00000000fffff984 */ /* 0x000fe20000000800 */
[----:B------:R3:W-:Y:S06]  /*59d0*/  MEMBAR.ALL.CTA ;  /* 0x0000000000007992 */ /* 0x0007ec0000008000 */
[----:B---3--:R-:W3:Y:S01]  /*59e0*/  FENCE.VIEW.ASYNC.S ;  /* 0x00000000000073c6 */ /* 0x008ee20000000000 */
[----:B--2---:R-:W-:Y:S11]  /*59f0*/  LOP3.LUT P0, RZ, R10, 0x1, RZ, 0xc0, !PT ;  /* 0x000000010aff7812 */ /* 0x004ff6000780c0ff */
[----:B------:R-:W-:Y:S02]  /*5a00*/  @!UPT UIADD3 URZ, UPT, UPT, URZ, URZ, URZ ;  /* 0x000000fffffff290 */ /* 0x000fe4000fffe0ff */
[----:B---3--:R-:W-:Y:S01]  /*5a10*/  VOTEU.ANY UP1, P0 ;  /* 0x0000000000ff7886 */ /* 0x008fe20000020100 */
[----:B------:R-:W-:Y:S11]  /*5a20*/  PLOP3.LUT P0, PT, PT, PT, UP1, 0x80, 0x8 ;  /* 0x000000000008781c */ /* 0x000ff60003f0f018 */
[----:B------:R-:W-:Y:S02]  /*5a30*/  @!UPT UIADD3 URZ, UPT, UPT, URZ, URZ, URZ ;  /* 0x000000fffffff290 */ /* 0x000fe4000fffe0ff */
[----:B------:R-:W-:Y:S02]  /*5a40*/  @P0 SHF.R.U32.HI R0, RZ, 0x10, R9 ;  /* 0x00000010ff000819 */ /* 0x000fe40000011609 */
[----:B------:R-:W-:Y:S02]  /*5a50*/  @P0 MOV R6, R8 ;  /* 0x0000000800060202 */ /* 0x000fe40000000f00 */
[----:B------:R-:W-:Y:S01]  /*5a60*/  @P0 R2UR UR4, R0 ;  /* 0x00000000000402ca */ /* 0x000fe200000e0000 */
[----:B------:R-:W-:Y:S01]  /*5a70*/  VIADD R0, R12, 0x210 ;  /* 0x000002100c007836 */ /* 0x000fe20000000000 */
[----:B------:R-:W-:Y:S02]  /*5a80*/  @P0 LOP3.LUT R8, R9, 0xffff, RZ, 0xc0, !PT ;  /* 0x0000ffff09080812 */ /* 0x000fe400078ec0ff */
[----:B------:R-:W-:Y:S02]  /*5a90*/  @P0 R2UR UR6, R6 ;  /* 0x00000000060602ca */ /* 0x000fe400000e0000 */
[----:B------:R-:W-:Y:S02]  /*5aa0*/  PRMT R0, RZ, 0x654, R0 ;  /* 0x00000654ff007816 */ /* 0x000fe40000000000 */
[----:B------:R-:W-:Y:S02]  /*5ab0*/  @P0 R2UR UR5, R8 ;  /* 0x00000000080502ca */ /* 0x000fe400000e0000 */
[----:B------:R2:W-:Y:S03]  /*5ac0*/  SYNCS.ARRIVE.TRANS64.RED.A1T0 RZ, [R0+URZ], RZ ;  /* 0x000000ff00ff79a7 */ /* 0x0005e600081004ff */
[----:B------:R-:W-:Y:S04]  /*5ad0*/  @UP1 UMOV UR37, UR4 ;  /* 0x0000000400251c82 */ /* 0x000fe80008000000 */
[----:B------:R-:W-:Y:S04]  /*5ae0*/  @UP1 UMOV UR14, UR6 ;  /* 0x00000006000e1c82 */ /* 0x000fe80008000000 */
[----:B------:R-:W-:Y:S01]  /*5af0*/  @UP1 UMOV UR13, UR5 ;  /* 0x00000005000d1c82 */ /* 0x000fe20008000000 */
[----:B------:R-:W-:Y:S05]  /*5b00*/  BRA.U !UP0, `(.L_x_113) ;  /* 0x0000000108a47547 */ /* 0x000fea000b800000 */
[----:B------:R-:W-:Y:S02]  /*5b10*/  UIMAD.WIDE.U32 UR26, UR13, UR43, URZ ;  /* 0x0000002b0d1a72a5 */ /* 0x000fe4000f8e00ff */
[----:B------:R-:W-:Y:S02]  /*5b20*/  UIMAD.WIDE.U32 UR28, UR14, UR40, URZ ;  /* 0x000000280e1c72a5 */ /* 0x000fe4000f8e00ff */
[----:B------:R-:W-:Y:S02]  /*5b30*/  USEL UR4, UR38, UR47, !UP5 ;  /* 0x0000002f26047287 */ /* 0x000fe4000e800000 */
[----:B------:R-:W-:Y:S02]  /*5b40*/  USEL UR7, UR45, UR48, !UP6 ;  /* 0x000000302d077287 */ /* 0x000fe4000f000000 */
[----:B-1----:R-:W-:Y:S02]  /*5b50*/  UIMAD.WIDE.U32 UR8, UR4, UR22, URZ ;  /* 0x00000016040872a5 */ /* 0x002fe4000f8e00ff */
[----:B------:R-:W-:Y:S01]  /*5b60*/  UIMAD.WIDE.U32 UR18, UR7, UR22, URZ ;  /* 0x00000016071272a5 */ /* 0x000fe2000f8e00ff */
[----:B------:R-:W-:Y:S02]  /*5b70*/  UMOV UR5, UR27 ;  /* 0x0000001b00057c82 */ /* 0x000fe40008000000 */
[----:B------:R-:W-:Y:S03]  /*5b80*/  USHF.R.U32.HI UR6, URZ, UR49, UR5 ;  /* 0x00000031ff067299 */ /* 0x000fe60008011605 */
[----:B------:R-:W-:Y:S01]  /*5b90*/  UMOV UR5, UR29 ;  /* 0x0000001d00057c82 */ /* 0x000fe20008000000 */
[----:B------:R-:W-:Y:S02]  /*5ba0*/  USEL UR6, UR13, UR6, !UP5 ;  /* 0x000000060d067287 */ /* 0x000fe4000e800000 */
[----:B------:R-:W-:Y:S03]  /*5bb0*/  USHF.R.U32.HI UR10, URZ, UR41, UR5 ;  /* 0x00000029ff0a7299 */ /* 0x000fe60008011605 */
[----:B------:R-:W-:Y:S02]  /*5bc0*/  UMOV UR5, UR9 ;  /* 0x0000000900057c82 */ /* 0x000fe40008000000 */
[----:B------:R-:W-:Y:S03]  /*5bd0*/  @UP4 USHF.R.U32.HI UR4, URZ, UR23, UR5 ;  /* 0x00000017ff044299 */ /* 0x000fe60008011605 */
[----:B------:R-:W-:Y:S01]  /*5be0*/  UMOV UR5, UR19 ;  /* 0x0000001300057c82 */ /* 0x000fe20008000000 */
[----:B------:R-:W-:Y:S02]  /*5bf0*/  UIMAD UR4, UR39, UR4, URZ ;  /* 0x00000004270472a4 */ /* 0x000fe4000f8e02ff */
[----:B------:R-:W-:Y:S02]  /*5c00*/  @UP4 USHF.R.U32.HI UR7, URZ, UR23, UR5 ;  /* 0x00000017ff074299 */ /* 0x000fe40008011605 */
[----:B------:R-:W-:Y:S02]  /*5c10*/  UIMAD.WIDE.U32 UR18, UR6, UR22, URZ ;  /* 0x00000016061272a5 */ /* 0x000fe4000f8e00ff */
[----:B------:R-:W-:Y:S02]  /*5c20*/  USEL UR5, UR14, UR10, !UP6 ;  /* 0x0000000a0e057287 */ /* 0x000fe4000f000000 */
[----:B------:R-:W-:Y:S02]  /*5c30*/  UIMAD UR8, UR39, UR7, URZ ;  /* 0x00000007270872a4 */ /* 0x000fe4000f8e02ff */
[----:B------:R-:W-:Y:S03]  /*5c40*/  UISETP.GE.AND UP0, UPT, UR6, UR4, UPT ;  /* 0x000000040600728c */ /* 0x000fe6000bf06270 */
[----:B------:R-:W-:Y:S01]  /*5c50*/  UMOV UR4, UR19 ;  /* 0x0000001300047c82 */ /* 0x000fe20008000000 */
[----:B------:R-:W-:Y:S02]  /*5c60*/  UISETP.GE.OR UP0, UPT, UR5, UR8, UP0 ;  /* 0x000000080500728c */ /* 0x000fe40008706670 */
[----:B------:R-:W-:Y:S02]  /*5c70*/  USHF.R.U32.HI UR4, URZ, UR23, UR4 ;  /* 0x00000017ff047299 */ /* 0x000fe40008011604 */
[----:B------:R-:W-:Y:S02]  /*5c80*/  UIMAD.WIDE.U32 UR8, UR5, UR22, URZ ;  /* 0x00000016050872a5 */ /* 0x000fe4000f8e00ff */
[----:B------:R-:W-:Y:S04]  /*5c90*/  USEL UR10, UR6, UR4, !UP4 ;  /* 0x00000004060a7287 */ /* 0x000fe8000e000000 */
[----:B------:R-:W-:Y:S01]  /*5ca0*/  UIADD3 UR12, UPT, UPT, -UR10, URZ, URZ ;  /* 0x000000ff0a0c7290 */ /* 0x000fe2000fffe1ff */
[----:B------:R-:W-:Y:S02]  /*5cb0*/  @!UP0 UMOV UR4, UR9 ;  /* 0x0000000900048c82 */ /* 0x000fe40008000000 */
[----:B------:R-:W-:Y:S02]  /*5cc0*/  @!UP0 USHF.R.U32.HI UR4, URZ, UR23, UR4 ;  /* 0x00000017ff048299 */ /* 0x000fe40008011604 */
[----:B------:R-:W-:Y:S02]  /*5cd0*/  UIMAD UR8, UR39, UR12, UR6 ;  /* 0x0000000c270872a4 */ /* 0x000fe4000f8e0206 */
[----:B------:R-:W-:Y:S04]  /*5ce0*/  @!UP0 USEL UR4, UR5, UR4, !UP4 ;  /* 0x0000000405048287 */ /* 0x000fe8000e000000 */
[----:B------:R-:W-:Y:S02]  /*5cf0*/  @!UP0 UIMAD UR8, UR7, UR8, UR4 ;  /* 0x00000008070882a4 */ /* 0x000fe4000f8e0204 */
[----:B------:R-:W-:Y:S02]  /*5d00*/  @!UP0 UIADD3 UR9, UPT, UPT, UR10, -UR4, URZ ;  /* 0x800000040a098290 */ /* 0x000fe4000fffe0ff */
[----:B------:R-:W-:Y:S02]  /*5d10*/  UIADD3 UR4, UPT, UPT, -UR5, URZ, URZ ;  /* 0x000000ff05047290 */ /* 0x000fe4000fffe1ff */
[----:B------:R-:W-:Y:S02]  /*5d20*/  UIADD3 UR7, UPT, UPT, -UR6, URZ, URZ ;  /* 0x000000ff06077290 */ /* 0x000fe4000fffe1ff */
[----:B------:R-:W-:Y:S02]  /*5d30*/  @!UP0 UIMAD UR6, UR9, UR39, UR5 ;  /* 0x00000027090682a4 */ /* 0x000fe4000f8e0205 */
[----:B------:R-:W-:Y:S02]  /*5d40*/  UIMAD UR14, UR15, UR4, UR14 ;  /* 0x000000040f0e72a4 */ /* 0x000fe4000f8e020e */
[----:B------:R-:W-:Y:S01]  /*5d50*/  UIMAD UR13, UR42, UR7, UR13 ;  /* 0x000000072a0d72a4 */ /* 0x000fe2000f8e020d */
[----:B------:R-:W-:Y:S02]  /*5d60*/  @!UP0 UMOV UR5, UR8 ;  /* 0x0000000800058c82 */ /* 0x000fe40008000000 */
[----:B------:R-:W-:Y:S02]  /*5d70*/  UIMAD UR14, UR5, UR15, UR14 ;  /* 0x0000000f050e72a4 */ /* 0x000fe4000f8e020e */
[----:B------:R-:W-:Y:S11]  /*5d80*/  UIMAD UR13, UR6, UR42, UR13 ;  /* 0x0000002a060d72a4 */ /* 0x000ff6000f8e020d */
[----:B------:R-:W-:Y:S01]  /*5d90*/  @!UPT UIADD3 URZ, UPT, UPT, URZ, URZ, URZ ;  /* 0x000000fffffff290 */ /* 0x000fe2000fffe0ff */
.L_x_113:
[----:B------:R-:W3:Y:S01]  /*5da0*/  @!UP2 LDCU.128 UR28, c[0x0][0xf10] ;  /* 0x0001e200ff1ca7ac */ /* 0x000ee20008000c00 */
[C---:B----4-:R-:W-:Y:S02]  /*5db0*/  ISETP.NE.U32.AND P1, PT, R4.reuse, RZ, PT ;  /* 0x000000ff0400720c */ /* 0x050fe40003f25070 */
[----:B------:R-:W-:Y:S02]  /*5dc0*/  ISETP.NE.U32.AND P0, PT, R4, RZ, PT ;  /* 0x000000ff0400720c */ /* 0x000fe40003f05070 */
[C---:B------:R-:W-:Y:S02]  /*5dd0*/  ISETP.NE.AND.EX P1, PT, R5.reuse, RZ, PT, P1 ;  /* 0x000000ff0500720c */ /* 0x040fe40003f25310 */
[----:B------:R-:W-:Y:S01]  /*5de0*/  ISETP.NE.AND.EX P0, PT, R5, RZ, PT, P0 ;  /* 0x000000ff0500720c */ /* 0x000fe20003f05300 */
[----:B------:R-:W4:Y:S01]  /*5df0*/  @!UP2 LDCU UR5, c[0x0][0xf0c] ;  /* 0x0001e180ff05a7ac */ /* 0x000f220008000800 */
[----:B------:R-:W-:Y:S01]  /*5e00*/  SHF.L.U32 R9, R15, 0x1f, RZ ;  /* 0x0000001f0f097819 */ /* 0x000fe200000006ff */
[----:B------:R-:W-:Y:S02]  /*5e10*/  USHF.L.U32 UR35, UR16, 0x7, URZ ;  /* 0x0000000710237899 */ /* 0x000fe400080006ff */
[----:B------:R-:W-:Y:S02]  /*5e20*/  USHF.L.U32 UR34, UR11, 0x7, URZ ;  /* 0x000000070b227899 */ /* 0x000fe400080006ff */
[----:B---3--:R-:W-:Y:S07]  /*5e30*/  UIMAD.WIDE.U32 UR6, UR14, UR28, URZ ;  /* 0x0000001c0e0672a5 */ /* 0x008fee000f8e00ff */
[----:B------:R-:W-:Y:S01]  /*5e40*/  @!UP2 UMOV UR4, UR7 ;  /* 0x000000070004ac82 */ /* 0x000fe20008000000 */
[----:B----4-:R-:W-:Y:S02]  /*5e50*/  @!UP2 UISETP.NE.AND UP0, UPT, UR5, 0x1, UPT ;  /* 0x000000010500a88c */ /* 0x010fe4000bf05270 */
[----:B------:R-:W-:Y:S02]  /*5e60*/  @!UP2 USHF.R.U32.HI UR4, URZ, UR29, UR4 ;  /* 0x0000001dff04a299 */ /* 0x000fe40008011604 */
[----:B------:R-:W-:Y:S02]  /*5e70*/  UIMAD.WIDE.U32 UR6, UR13, UR31, URZ ;  /* 0x0000001f0d0672a5 */ /* 0x000fe4000f8e00ff */
[----:B------:R-:W-:Y:S02]  /*5e80*/  @!UP2 USEL UR8, UR14, UR4, !UP0 ;  /* 0x000000040e08a287 */ /* 0x000fe4000c000000 */
[----:B------:R-:W-:Y:S03]  /*5e90*/  @!UP2 UISETP.NE.AND UP0, UPT, UR30, 0x1, UPT ;  /* 0x000000011e00a88c */ /* 0x000fe6000bf05270 */
[----:B------:R-:W-:Y:S02]  /*5ea0*/  @!UP2 UMOV UR6, UR7 ;  /* 0x000000070006ac82 */ /* 0x000fe40008000000 */
[----:B------:R-:W3:Y:S02]  /*5eb0*/  @!UP2 LDCU UR4, c[0x0][0xf20] ;  /* 0x0001e400ff04a7ac */ /* 0x000ee40008000800 */
[----:B---3--:R-:W-:Y:S04]  /*5ec0*/  @!UP2 USHF.R.U32.HI UR6, URZ, UR4, UR6 ;  /* 0x00000004ff06a299 */ /* 0x008fe80008011606 */
[----:B------:R-:W-:Y:S04]  /*5ed0*/  @!UP2 USEL UR6, UR13, UR6, !UP0 ;  /* 0x000000060d06a287 */ /* 0x000fe8000c000000 */
[----:B------:R-:W-:Y:S02]  /*5ee0*/  @!UP2 UIADD3 UR4, UPT, UPT, -UR8, UR6, URZ ;  /* 0x000000060804a290 */ /* 0x000fe4000fffe1ff */
[----:B------:R-:W-:Y:S02]  /*5ef0*/  @!UP2 UIADD3 UR6, UPT, UPT, UR8, -UR6, URZ ;  /* 0x800000060806a290 */ /* 0x000fe4000fffe0ff */
[----:B------:R-:W-:Y:S02]  /*5f00*/  @!UP2 UIMAD UR14, UR4, UR5, UR14 ;  /* 0x00000005040ea2a4 */ /* 0x000fe4000f8e020e */
[----:B------:R-:W-:Y:S01]  /*5f10*/  @!UP2 UIMAD UR13, UR6, UR30, UR13 ;  /* 0x0000001e060da2a4 */ /* 0x000fe2000f8e020d */
[----:B------:R-:W-:Y:S11]  /*5f20*/  BRA.U UP3, `(.L_x_114) ;  /* 0x0000000103107547 */ /* 0x000ff6000b800000 */
[----:B--2---:R-:W-:Y:S04]  /*5f30*/  MOV R0, UR50 ;  /* 0x0000003200007c02 */ /* 0x004fe80008000f00 */
[----:B------:R-:W-:Y:S04]  /*5f40*/  SHF.L.U32 R11, R0, 0x1f, RZ ;  /* 0x0000001f000b7819 */ /* 0x000fe800000006ff */
[----:B------:R-:W2:Y:S02]  /*5f50*/  SYNCS.PHASECHK.TRANS64.TRYWAIT P2, [UR21+0x1f8], R11 ;  /* 0x0001f80bff0075a7 */ /* 0x000ea40008041115 */
[----:B--2---:R-:W-:Y:S05]  /*5f60*/  @!P2 BRA `(.L_x_115) ;  /* 0x0000005c006ca947 */ /* 0x004fea0003800000 */
.L_x_114:
[----:B------:R-:W-:Y:S05]  /*5f70*/  @!P1 BRA `(.L_x_116) ;  /* 0x0000000000309947 */ /* 0x000fea0003800000 */
[----:B------:R-:W-:Y:S01]  /*5f80*/  ISETP.NE.U32.AND P1, PT, R2, RZ, PT ;  /* 0x000000ff0200720c */ /* 0x000fe20003f25070 */
[----:B------:R-:W3:Y:S01]  /*5f90*/  LDCU.64 UR4, c[0x0][0x358] ;  /* 0x00006b00ff0477ac */ /* 0x000ee20008000a00 */
[----:B------:R-:W-:Y:S02]  /*5fa0*/  IMAD.MOV.U32 R80, RZ, RZ, 0x1 ;  /* 0x00000001ff507424 */ /* 0x000fe400078e00ff */
[----:B------:R-:W-:Y:S11]  /*5fb0*/  ISETP.NE.AND.EX P1, PT, R3, RZ, PT, P1 ;  /* 0x000000ff0300720c */ /* 0x000ff60003f25310 */
[----:B------:R-:W-:Y:S02]  /*5fc0*/  @!UPT UIADD3 URZ, UPT, UPT, URZ, URZ, URZ ;  /* 0x000000fffffff290 */ /* 0x000fe4000fffe0ff */
[----:B--2---:R-:W2:Y:S01]  /*5fd0*/  @P1 LDC.64 R10, c[0x0][0xc88] ;  /* 0x00032200ff0a1b82 */ /* 0x004ea20000000a00 */
[----:B------:R-:W-:Y:S04]  /*5fe0*/  @P1 IMAD R0, R4, UR44, RZ ;  /* 0x0000002c04001c24 */ /* 0x000fe8000f8e02ff */
[----:B--2---:R-:W-:Y:S04]  /*5ff0*/  @P1 IMAD.WIDE R10, R0, 0x4, R10 ;  /* 0x00000004000a1825 */ /* 0x004fe800078e020a */
[----:B------:R-:W-:Y:S01]  /*6000*/  HFMA2 R0, -RZ, RZ, 0, 5.9604644775390625e-08 ;  /* 0x00000001ff007431 */ /* 0x000fe200000001ff */
[----:B---3-5:R3:W5:Y:S04]  /*6010*/  @P1 LDG.E R41, desc[UR4][R10.64] ;  /* 0x000000040a291981 */ /* 0x028768000c1e1900 */
[----:B------:R-:W-:Y:S01]  /*6020*/  @!P1 PRMT R80, R0, 0x7610, R80 ;  /* 0x0000761000509816 */ /* 0x000fe20000000050 */
[----:B---3--:R-:W4:Y:S06]  /*6030*/  @!P1 LDC R41, c[0x0][0xc80] ;  /* 0x00032000ff299b82 */ /* 0x008f2c0000000800 */
.L_x_116:
[----:B----45:R-:W-:Y:S01]  /*6040*/  @!P0 FSETP.EQ.AND P1, PT, R41, RZ, PT ;  /* 0x000000ff2900820b */ /* 0x030fe20003f22000 */
[----:B------:R-:W-:Y:S01]  /*6050*/  @!UPT UIADD3 URZ, UPT, UPT, URZ, URZ, URZ ;  /* 0x000000fffffff290 */ /* 0x000fe2000fffe0ff */
[----:B------:R-:W-:Y:S11]  /*6060*/  @!P0 BRA `(.L_x_117) ;  /* 0x0000000000188947 */ /* 0x000ff60003800000 */
[----:B------:R-:W-:Y:S02]  /*6070*/  LOP3.LUT P0, RZ, R80, 0xff, RZ, 0xc0, !PT ;  /* 0x000000ff50ff7812 */ /* 0x000fe4000780c0ff */
[----:B------:R-:W-:Y:S04]  /*6080*/  ISETP.NE.U32.AND P1, PT, R2, RZ, PT ;  /* 0x000000ff0200720c */ /* 0x000fe80003f25070 */
[----:B------:R-:W-:Y:S04]  /*6090*/  ISETP.NE.AND.EX P1, PT, R3, RZ, PT, P1 ;  /* 0x000000ff0300720c */ /* 0x000fe80003f25310 */
[----:B------:R-:W-:Y:S03]  /*60a0*/  PLOP3.LUT P1, PT, P1, PT, PT, 0x8, 0x80 ;  /* 0x000000000080781c */ /* 0x000fe60000f2e170 */
[----:B------:R-:W-:Y:S11]  /*60b0*/  @P0 FSETP.EQ.AND P1, PT, R41, RZ, PT ;  /* 0x000000ff2900020b */ /* 0x000ff60003f22000 */
[----:B------:R-:W-:Y:S02]  /*60c0*/  @!UPT UIADD3 URZ, UPT, UPT, URZ, URZ, URZ ;  /* 0x000000fffffff290 */ /* 0x000fe4000fffe0ff */
.L_x_117:
[----:B------:R-:W3:Y:S01]  /*60d0*/  SYNCS.PHASECHK.TRANS64.TRYWAIT P2, [UR21+0x1d0], R9 ;  /* 0x0001d009ff0075a7 */ /* 0x000ee20008041115 */
[----:B------:R-:W-:Y:S04]  /*60e0*/  ELECT P0, URZ, PT ;  /* 0x0000000000ff782f */ /* 0x000fe80003800000 */
[----:B------:R-:W-:Y:S11]  /*60f0*/  PLOP3.LUT P1, PT, P1, P0, PT, 0xf2, 0x2f ;  /* 0x00000000002f781c */ /* 0x000ff60000f21e72 */
[----:B------:R-:W-:Y:S02]  /*6100*/  @!UPT UIADD3 URZ, UPT, UPT, URZ, URZ, URZ ;  /* 0x000000fffffff290 */ /* 0x000fe4000fffe0ff */
[----:B------:R-:W-:Y:S05]  /*6110*/  @!P1 IADD3 R8, P0, PT, R16, 0x980, RZ ;  /* 0x0000098010089810 */ /* 0x000fea0007f1e0ff */
[----:B------:R-:W-:Y:S01]  /*6120*/  @!P1 IMAD.X R6, RZ, RZ, R17, P0 ;  /* 0x000000ffff069224 */ /* 0x000fe200000e0611 */
[----:B---3--:R-:W-:Y:S07]  /*6130*/  @!P2 BRA `(.L_x_118) ;  /* 0x0000005c0010a947 */ /* 0x008fee0003800000 */
.L_x_250:
[----:B------:R-:W-:Y:S01]  /*6140*/  @!P1 R2UR UR5, R8 ;  /* 0x00000000080592ca */ /* 0x000fe200000e0000 */
[----:B------:R-:W-:Y:S01]  /*6150*/  VOTEU.ALL UP0, P1 ;  /* 0x0000000000ff7886 */ /* 0x000fe20000800000 */
[----:B------:R-:W-:Y:S01]  /*6160*/  @!P1 R2UR UR4, R6 ;  /* 0x00000000060492ca */ /* 0x000fe200000e0000 */
[----:B--2---:R-:W-:Y:S01]  /*6170*/  @!P1 IMAD.MOV.U32 R0, RZ, RZ, 0x2000 ;  /* 0x00002000ff009424 */ /* 0x004fe200078e00ff */
[----:B------:R-:W-:Y:S01]  /*6180*/  UMOV UR8, 0x0 ;  /* 0x0000000000087882 */ /* 0x000fe20000000000 */
[----:B------:R-:W-:Y:S01]  /*6190*/  UMOV UR9, 0x10000000 ;  /* 0x1000000000097882 */ /* 0x000fe20000000000 */
[----:B------:R-:W-:Y:S01]  /*61a0*/  @!UP0 UIADD3 UR32, UPT, UPT, UR21, 0x400, URZ ;  /* 0x0000040015208890 */ /* 0x000fe2000fffe0ff */
[----:B------:R-:W-:Y:S01]  /*61b0*/  @!P1 IADD3 R8, P0, PT, R16, 0x980, RZ ;  /* 0x0000098010089810 */ /* 0x000fe20007f1e0ff */
[----:B------:R-:W-:Y:S01]  /*61c0*/  VOTEU.ALL UP0, P1 ;  /* 0x0000000000ff7886 */ /* 0x000fe20000800000 */
[----:B------:R-:W-:Y:S01]  /*61d0*/  UMOV UR36, UR44 ;  /* 0x0000002c00247c82 */ /* 0x000fe20008000000 */
[----:B------:R-:W-:Y:S02]  /*61e0*/  UPRMT UR6, UR55, 0x654, UR33 ;  /* 0x0000065437067896 */ /* 0x000fe40008000021 */
[----:B------:R-:W-:Y:S02]  /*61f0*/  @!P1 IMAD.X R6, RZ, RZ, R17, P0 ;  /* 0x000000ffff069224 */ /* 0x000fe400000e0611 */
[----:B------:R-:W-:Y:S02]  /*6200*/  IMAD.U32 R10, RZ, RZ, UR5 ;  /* 0x00000005ff0a7e24 */ /* 0x000fe4000f8e00ff */
[----:B------:R-:W-:Y:S03]  /*6210*/  IMAD.U32 R11, RZ, RZ, UR4 ;  /* 0x00000004ff0b7e24 */ /* 0x000fe6000f8e00ff */
[----:B------:R-:W-:Y:S02]  /*6220*/  @!P1 R2UR UR4, R10 ;  /* 0x000000000a0492ca */ /* 0x000fe400000e0000 */
[----:B------:R-:W-:Y:S11]  /*6230*/  @!P1 R2UR UR5, R11 ;  /* 0x000000000b0592ca */ /* 0x000ff600000e0000 */
[----:B------:R-:W-:Y:S02]  /*6240*/  @!UPT UIADD3 URZ, UPT, UPT, URZ, URZ, URZ ;  /* 0x000000fffffff290 */ /* 0x000fe4000fffe0ff */
[----:B------:R2:W-:Y:S01]  /*6250*/  @!UP0 UTMALDG.3D [UR32], [UR4], desc[UR8] ;  /* 0x00000820040085b4 */ /* 0x0005e20008011000 */
[----:B------:R2:W-:Y:S01]  /*6260*/  @!P1 SYNCS.ARRIVE.TRANS64.RED.A0TR RZ, [UR21+0x1b0], R0 ;  /* 0x0001b000ffff99a7 */ /* 0x0005e20008300415 */
[----:B------:R-:W-:Y:S01]  /*6270*/  SYNCS.ARRIVE.TRANS64.RED.A1T0 RZ, [UR6], RZ ;  /* 0x000000ffffff79a7 */ /* 0x000fe20008100406 */
[----:B------:R-:W3:Y:S02]  /*6280*/  SYNCS.PHASECHK.TRANS64.TRYWAIT P2, [UR21+0x1d8], R9 ;  /* 0x0001d809ff0075a7 */ /* 0x000ee40008041115 */
[----:B--23--:R-:W-:Y:S05]  /*6290*/  @!P2 BRA `(.L_x_119) ;  /* 0x0000005800d0a947 */ /* 0x00cfea0003800000 */
.L_x_252:
        /* <DEDUP_REMOVED lines=8> */
[----:B------:R-:W-:Y:S01]  /*6320*/  @!UP0 UIADD3 UR24, UPT, UPT, UR21, 0x2400, URZ ;  /* 0x0000240015188890 */ /* 0x000fe2000fffe0ff */
[----:B------:R-:W-:Y:S01]  /*6330*/  VOTEU.ALL UP0, P1 ;  /* 0x0000000000ff7886 */ /* 0x000fe20000800000 */
[----:B------:R-:W-:Y:S01]  /*6340*/  UMOV UR27, UR35 ;  /* 0x00000023001b7c82 */ /* 0x000fe20008000000 */
[----:B------:R-:W-:Y:S02]  /*6350*/  UMOV UR28, UR44 ;  /* 0x0000002c001c7c82 */ /* 0x000fe40008000000 */
[----:B------:R-:W-:Y:S01]  /*6360*/  IMAD.U32 R10, RZ, RZ, UR5 ;  /* 0x00000005ff0a7e24 */ /* 0x000fe2000f8e00ff */
[----:B------:R-:W-:Y:S01]  /*6370*/  UPRMT UR6, UR55, 0x654, UR25 ;  /* 0x0000065437067896 */ /* 0x000fe20008000019 */
[----:B------:R-:W-:Y:S02]  /*6380*/  IMAD.U32 R11, RZ, RZ, UR4 ;  /* 0x00000004ff0b7e24 */ /* 0x000fe4000f8e00ff */
[----:B------:R-:W-:Y:S01]  /*6390*/  @!P1 IMAD.X R6, RZ, RZ, R17, P0 ;  /* 0x000000ffff069224 */ /* 0x000fe200000e0611 */
        /* <DEDUP_REMOVED lines=8> */
.L_x_254:
[----:B------:R-:W-:Y:S01]  /*6420*/  @!P1 R2UR UR5, R8 ;  /* 0x00000000080592ca */ /* 0x000fe200000e0000 */
[----:B------:R-:W-:Y:S01]  /*6430*/  VOTEU.ALL UP0, P1 ;  /* 0x0000000000ff7886 */ /* 0x000fe20000800000 */
[----:B------:R-:W-:Y:S01]  /*6440*/  @!P1 R2UR UR4, R6 ;  /* 0x00000000060492ca */ /* 0x000fe200000e0000 */
[----:B--2---:R-:W-:Y:S01]  /*6450*/  @!P1 IMAD.MOV.U32 R0, RZ, RZ, 0x2000 ;  /* 0x00002000ff009424 */ /* 0x004fe200078e00ff */
[----:B------:R-:W-:Y:S01]  /*6460*/  UMOV UR8, 0x0 ;  /* 0x0000000000087882 */ /* 0x000fe20000000000 */
[----:B------:R-:W-:Y:S01]  /*6470*/  UMOV UR9, 0x10000000 ;  /* 0x1000000000097882 */ /* 0x000fe20000000000 */
[----:B------:R-:W-:Y:S01]  /*6480*/  @!UP0 UIADD3 UR18, UPT, UPT, UR34, 0x40, URZ ;  /* 0x0000004022128890 */ /* 0x000fe2000fffe0ff */
[----:B------:R-:W-:Y:S01]  /*6490*/  VIADD R14, R14, 0x1 ;  /* 0x000000010e0e7836 */ /* 0x000fe20000000000 */
[----:B------:R-:W-:Y:S01]  /*64a0*/  @!UP0 UIADD3 UR16, UPT, UPT, UR21, 0x4400, URZ ;  /* 0x0000440015108890 */ /* 0x000fe2000fffe0ff */
[----:B------:R-:W-:Y:S01]  /*64b0*/  VOTEU.ALL UP0, P1 ;  /* 0x0000000000ff7886 */ /* 0x000fe20000800000 */
[----:B------:R-:W-:Y:S01]  /*64c0*/  UMOV UR19, UR35 ;  /* 0x0000002300137c82 */ /* 0x000fe20008000000 */
[----:B------:R-:W-:Y:S02]  /*64d0*/  UMOV UR20, UR44 ;  /* 0x0000002c00147c82 */ /* 0x000fe40008000000 */
[----:B------:R-:W-:Y:S01]  /*64e0*/  IMAD.U32 R10, RZ, RZ, UR5 ;  /* 0x00000005ff0a7e24 */ /* 0x000fe2000f8e00ff */
[----:B------:R-:W-:Y:S01]  /*64f0*/  UPRMT UR6, UR55, 0x654, UR17 ;  /* 0x0000065437067896 */ /* 0x000fe20008000011 */
        /* <DEDUP_REMOVED lines=9> */
.L_x_256:
[----:B------:R-:W-:Y:S01]  /*6590*/  @!P1 IADD3 R6, P0, PT, R16, 0x980, RZ ;  /* 0x0000098010069810 */ /* 0x000fe20007f1e0ff */
[----:B------:R-:W-:Y:S01]  /*65a0*/  VOTEU.ALL UP0, P1 ;  /* 0x0000000000ff7886 */ /* 0x000fe20000800000 */
[----:B------:R-:W-:Y:S01]  /*65b0*/  UMOV UR6, 0x0 ;  /* 0x0000000000067882 */ /* 0x000fe20000000000 */
[----:B------:R-:W-:Y:S01]  /*65c0*/  UMOV UR7, 0x10000000 ;  /* 0x1000000000077882 */ /* 0x000fe20000000000 */
[----:B------:R-:W-:Y:S01]  /*65d0*/  @!P1 R2UR UR5, R6 ;  /* 0x00000000060592ca */ /* 0x000fe200000e0000 */
[----:B--2---:R-:W-:Y:S01]  /*65e0*/  @!P1 IMAD.X R0, RZ, RZ, R17, P0 ;  /* 0x000000ffff009224 */ /* 0x004fe200000e0611 */
[----:B------:R-:W-:Y:S01]  /*65f0*/  @!UP0 UIADD3 UR10, UPT, UPT, UR34, 0x60, URZ ;  /* 0x00000060220a8890 */ /* 0x000fe2000fffe0ff */
[----:B------:R-:W-:Y:S01]  /*6600*/  R2UR UR16, R82 ;  /* 0x00000000521072ca */ /* 0x000fe200000e0000 */
[----:B------:R-:W-:Y:S01]  /*6610*/  @!UP0 UIADD3 UR8, UPT, UPT, UR21, 0x6400, URZ ;  /* 0x0000640015088890 */ /* 0x000fe2000fffe0ff */
[----:B------:R-:W-:Y:S01]  /*6620*/  ISETP.NE.AND P0, PT, R14, 0x2, PT ;  /* 0x000000020e00780c */ /* 0x000fe20003f05270 */
[----:B------:R-:W-:Y:S01]  /*6630*/  @!UP0 UIADD3 UR9, UPT, UPT, UR21, 0x1c8, URZ ;  /* 0x000001c815098890 */ /* 0x000fe2000fffe0ff */
[----:B------:R-:W-:Y:S01]  /*6640*/  @!P1 R2UR UR4, R0 ;  /* 0x00000000000492ca */ /* 0x000fe200000e0000 */
[----:B------:R-:W-:Y:S01]  /*6650*/  VOTEU.ALL UP0, P1 ;  /* 0x0000000000ff7886 */ /* 0x000fe20000800000 */
[----:B------:R-:W-:Y:S01]  /*6660*/  UMOV UR11, UR35 ;  /* 0x00000023000b7c82 */ /* 0x000fe20008000000 */
[----:B------:R-:W-:Y:S01]  /*6670*/  UMOV UR12, UR44 ;  /* 0x0000002c000c7c82 */ /* 0x000fe20008000000 */
[----:B------:R-:W-:Y:S01]  /*6680*/  SEL R0, RZ, 0x1, P0 ;  /* 0x00000001ff007807 */ /* 0x000fe20000000000 */
[----:B------:R-:W-:Y:S01]  /*6690*/  UPLOP3.LUT UP3, UPT, UPT, UPT, UPT, 0x80, 0x8 ;  /* 0x000000000008789c */ /* 0x000fe20003f6f070 */
[----:B------:R-:W-:Y:S01]  /*66a0*/  IMAD.U32 R8, RZ, RZ, UR5 ;  /* 0x00000005ff087e24 */ /* 0x000fe2000f8e00ff */
[----:B------:R-:W-:Y:S01]  /*66b0*/  LOP3.LUT R15, R15, 0x1, RZ, 0x3c, !PT ;  /* 0x000000010f0f7812 */ /* 0x000fe200078e3cff */
[----:B------:R-:W-:Y:S01]  /*66c0*/  UMOV UR44, UR37 ;  /* 0x00000025002c7c82 */ /* 0x000fe20008000000 */
[----:B------:R-:W-:Y:S01]  /*66d0*/  LOP3.LUT R13, R13, R0, RZ, 0x3c, !PT ;  /* 0x000000000d0d7212 */ /* 0x000fe200078e3cff */
[----:B------:R-:W-:Y:S01]  /*66e0*/  UIADD3 UR16, UPT, UPT, UR14, UR16, URZ ;  /* 0x000000100e107290 */ /* 0x000fe2000fffe0ff */
[----:B------:R-:W-:Y:S02]  /*66f0*/  SEL R14, R14, RZ, P0 ;  /* 0x000000ff0e0e7207 */ /* 0x000fe40000000000 */
[----:B------:R-:W-:Y:S01]  /*6700*/  IMAD.U32 R9, RZ, RZ, UR4 ;  /* 0x00000004ff097e24 */ /* 0x000fe2000f8e00ff */
[----:B------:R-:W-:Y:S04]  /*6710*/  @!P1 R2UR UR4, R8 ;  /* 0x00000000080492ca */ /* 0x000fe800000e0000 */
[----:B------:R-:W-:Y:S11]  /*6720*/  @!P1 R2UR UR5, R9 ;  /* 0x00000000090592ca */ /* 0x000ff600000e0000 */
[----:B------:R-:W-:Y:S02]  /*6730*/  @!UPT UIADD3 URZ, UPT, UPT, URZ, URZ, URZ ;  /* 0x000000fffffff290 */ /* 0x000fe4000fffe0ff */
[----:B------:R2:W-:Y:S01]  /*6740*/  @!UP0 UTMALDG.3D [UR8], [UR4], desc[UR6] ;  /* 0x00000608040085b4 */ /* 0x0005e20008011000 */
[----:B------:R3:W-:Y:S01]  /*6750*/  @!P1 SYNCS.ARRIVE.TRANS64.RED.A0TR RZ, [UR21+0x1c8], R7 ;  /* 0x0001c807ffff99a7 */ /* 0x0007e20008300415 */
[----:B------:R-:W-:Y:S01]  /*6760*/  SYNCS.ARRIVE.TRANS64.RED.A1T0 RZ, [UR46], RZ ;  /* 0x000000ffffff79a7 */ /* 0x000fe2000810042e */
[----:B--2---:R-:W-:Y:S01]  /*6770*/  UIADD3 UR11, UPT, UPT, UR13, UR63, URZ ;  /* 0x0000003f0d0b7290 */ /* 0x004fe2000fffe0ff */
[----:B------:R-:W-:Y:S11]  /*6780*/  BRA.U UP1, `(.L_x_122) ;  /* 0xfffffff101647547 */ /* 0x000ff6000b83ffff */
[----:B------:R-:W-:-:S04]  /*6790*/  SHF.L.U32 R3, R15, 0x1f, RZ ;  /* 0x0000001f0f037819 */ /* 0x000fc800000006ff */
[----:B------:R-:W2:Y:S02]  /*67a0*/  SYNCS.PHASECHK.TRANS64.TRYWAIT P0, [UR21+0x1d0], R3 ;  /* 0x0001d003ff0075a7 */ /* 0x000ea40008001115 */
[----:B--2---:R-:W-:Y:S05]  /*67b0*/  @!P0 BRA `(.L_x_123) ;  /* 0x0000005400d08947 */ /* 0x004fea0003800000 */
.L_x_258:
[----:B------:R-:W4:Y:S02]  /*67c0*/  SYNCS.PHASECHK.TRANS64.TRYWAIT P0, [UR21+0x1d8], R3 ;  /* 0x0001d803ff0075a7 */ /* 0x000f240008001115 */
[----:B----4-:R-:W-:Y:S05]  /*67d0*/  @!P0 BRA `(.L_x_124) ;  /* 0x0000005400e08947 */ /* 0x010fea0003800000 */
.L_x_260:
[----:B------:R-:W4:Y:S02]  /*67e0*/  SYNCS.PHASECHK.TRANS64.TRYWAIT P0, [UR21+0x1e0], R3 ;  /* 0x0001e003ff0075a7 */ /* 0x000f240008001115 */
[----:B----4-:R-:W-:Y:S05]  /*67f0*/  @!P0 BRA `(.L_x_125) ;  /* 0x0000005400f08947 */ /* 0x010fea0003800000 */
.L_x_262:
[----:B--2---:R-:W-:-:S07]  /*6800*/  MOV R0, UR21 ;  /* 0x0000001500007c02 */ /* 0x004fce0008000f00 */
.L_x_126:
[----:B--2---:R-:W-:-:S04]  /*6810*/  SHF.L.U32 R3, R15, 0x1f, RZ ;  /* 0x0000001f0f037819 */ /* 0x004fc800000006ff */
[----:B------:R2:W4:Y:S03]  /*6820*/  SYNCS.PHASECHK.TRANS64.TRYWAIT P0, [R0+URZ+0x1e8], R3 ;  /* 0x0001e803000075a7 */ /* 0x00052600080011ff */
[----:B----4-:R-:W-:Y:S05]  /*6830*/  @!P0 NANOSLEEP.SYNCS 0x989680 ;  /* 0x009896800000895d */ /* 0x010fea0003900000 */
[----:B------:R-:W4:Y:S02]  /*6840*/  @!P0 SYNCS.PHASECHK.TRANS64 P0, [R0+URZ+0x1e8], R3 ;  /* 0x0001e803000085a7 */ /* 0x000f2400080010ff */
[----:B-1--4-:R-:W-:Y:S05]  /*6850*/  @P0 EXIT ;  /* 0x000000000000094d */ /* 0x012fea0003800000 */
[----:B------:R-:W-:Y:S05]  /*6860*/  BRA `(.L_x_126) ;  /* 0xfffffffc00e87947 */ /* 0x000fea000383ffff */
.L_x_111:
[----:B------:R-:W-:-:S06]  /*6870*/  UISETP.GE.AND UP0, UPT, UR17, 0x4, UPT ;  /* 0x000000041100788c */ /* 0x000fcc000bf06270 */
[----:B------:R-:W-:-:S13]  /*6880*/  PLOP3.LUT P0, PT, PT, PT, UP0, 0x80, 0x8 ;  /* 0x000000000008781c */ /* 0x000fda0003f0f008 */
[----:B------:R-:W-:Y:S05]  /*6890*/  @!P0 EXIT ;  /* 0x000000000000894d */ /* 0x000fea0003800000 */
[----:B------:R-:W-:Y:S01]  /*68a0*/  BAR.SYNC.DEFER_BLOCKING 0x6, 0xa0 ;  /* 0x0182800000007b1d */ /* 0x000fe20000010000 */
[C---:B------:R-:W-:Y:S01]  /*68b0*/  IMAD.SHL.U32 R2, R94.reuse, 0x20, RZ ;  /* 0x000000205e027824 */ /* 0x040fe200078e00ff */
[C---:B------:R-:W-:Y:S01]  /*68c0*/  SHF.L.U32 R37, R94.reuse, 0x10, RZ ;  /* 0x000000105e257819 */ /* 0x040fe200000006ff */
[C---:B------:R-:W-:Y:S01]  /*68d0*/  IMAD.SHL.U32 R93, R94.reuse, 0x4, RZ ;  /* 0x000000045e5d7824 */ /* 0x040fe200078e00ff */
[----:B------:R-:W-:Y:S01]  /*68e0*/  LOP3.LUT R95, R94, 0x60, RZ, 0xc0, !PT ;  /* 0x000000605e5f7812 */ /* 0x000fe200078ec0ff */
[----:B------:R-:W-:Y:S01]  /*68f0*/  HFMA2 R86, -RZ, RZ, 0, 0 ;  /* 0x00000000ff567431 */ /* 0x000fe200000001ff */
[----:B------:R-:W-:Y:S02]  /*6900*/  UMOV UR43, 0x400 ;  /* 0x00000400002b7882 */ /* 0x000fe40000000000 */
[----:B------:R-:W1:Y:S01]  /*6910*/  LDC.64 R78, c[0x0][0xcb0] ;  /* 0x00032c00ff4e7b82 */ /* 0x000e620000000a00 */
[----:B------:R-:W-:Y:S01]  /*6920*/  ULEA UR43, UR55, UR43, 0x18 ;  /* 0x0000002b372b7291 */ /* 0x000fe2000f8ec0ff */
[----:B------:R-:W-:Y:S01]  /*6930*/  LOP3.LUT R6, R2, 0xc0, RZ, 0xc0, !PT ;  /* 0x000000c002067812 */ /* 0x000fe200078ec0ff */
[----:B------:R-:W2:Y:S01]  /*6940*/  LDCU.64 UR6, c[0x0][0xc90] ;  /* 0x00019200ff0677ac */ /* 0x000ea20008000a00 */
[----:B------:R-:W-:Y:S01]  /*6950*/  LOP3.LUT R92, R94, 0x2, RZ, 0xc0, !PT ;  /* 0x000000025e5c7812 */ /* 0x000fe200078ec0ff */
[----:B------:R-:W-:Y:S01]  /*6960*/  IMAD.MOV.U32 R90, RZ, RZ, 0x1 ;  /* 0x00000001ff5a7424 */ /* 0x000fe200078e00ff */
[----:B------:R-:W-:Y:S01]  /*6970*/  LOP3.LUT R93, R6, 0x18, R93, 0xf8, !PT ;  /* 0x00000018065d7812 */ /* 0x000fe200078ef85d */
[----:B------:R-:W-:Y:S01]  /*6980*/  UIADD3 UR4, UPT, UPT, UR43, 0x400, URZ ;  /* 0x000004002b047890 */ /* 0x000fe2000fffe0ff */
[----:B------:R-:W3:Y:S01]  /*6990*/  LDC.64 R76, c[0x0][0xca8] ;  /* 0x00032a00ff4c7b82 */ /* 0x000ee20000000a00 */
[----:B------:R-:W-:Y:S01]  /*69a0*/  LOP3.LUT R37, R37, 0x600000, RZ, 0xc0, !PT ;  /* 0x0060000025257812 */ /* 0x000fe200078ec0ff */
[----:B------:R-:W-:Y:S01]  /*69b0*/  IMAD.MOV.U32 R36, RZ, RZ, RZ ;  /* 0x000000ffff247224 */ /* 0x000fe200078e00ff */
[----:B------:R-:W-:-:S02]  /*69c0*/  LOP3.LUT R93, R93, 0xf20, R2, 0xf8, !PT ;  /* 0x00000f205d5d7812 */ /* 0x000fc400078ef802 */
[----:B------:R-:W-:Y:S01]  /*69d0*/  CS2R R88, SRZ ;  /* 0x0000000000587805 */ /* 0x000fe2000001ff00 */
[----:B------:R-:W-:Y:S01]  /*69e0*/  IMAD.U32 R84, RZ, RZ, UR4 ;  /* 0x00000004ff547e24 */ /* 0x000fe2000f8e00ff */
[----:B------:R-:W-:Y:S01]  /*69f0*/  LOP3.LUT R94, R94, 0x4, RZ, 0xc0, !PT ;  /* 0x000000045e5e7812 */ /* 0x000fe200078ec0ff */
[----:B------:R-:W4:Y:S01]  /*6a00*/  LDCU UR60, c[0x0][0x370] ;  /* 0x00006e00ff3c77ac */ /* 0x000f220008000800 */
[----:B------:R-:W4:Y:S02]  /*6a10*/  LDS R0, [UR43+0x290] ;  /* 0x0002902bff007984 */ /* 0x000f240008000800 */
[----:B------:R-:W-:Y:S01]  /*6a20*/  LEA R93, R93, R84, 0x1 ;  /* 0x000000545d5d7211 */ /* 0x000fe200078e08ff */
[----:B------:R-:W1:Y:S01]  /*6a30*/  LDCU UR42, c[0x0][0xf0c] ;  /* 0x0001e180ff2a77ac */ /* 0x000e620008000800 */
[----:B--2---:R-:W-:Y:S01]  /*6a40*/  IMAD.U32 R97, RZ, RZ, UR6 ;  /* 0x00000006ff617e24 */ /* 0x004fe2000f8e00ff */
[----:B------:R-:W-:Y:S02]  /*6a50*/  MOV R96, UR7 ;  /* 0x0000000700607c02 */ /* 0x000fe40008000f00 */
[--C-:B------:R-:W-:Y:S01]  /*6a60*/  IMAD R92, R92, -0x10, R93.reuse ;  /* 0xfffffff05c5c7824 */ /* 0x100fe200078e025d */
[----:B------:R-:W2:Y:S01]  /*6a70*/  LDCU UR38, c[0x0][0xf30] ;  /* 0x0001e600ff2677ac */ /* 0x000ea20008000800 */
[----:B------:R-:W-:Y:S01]  /*6a80*/  IMAD R91, R94, -0x10, R93 ;  /* 0xfffffff05e5b7824 */ /* 0x000fe200078e025d */
[----:B------:R-:W1:Y:S01]  /*6a90*/  LDCU.64 UR52, c[0x0][0xc88] ;  /* 0x00019100ff3477ac */ /* 0x000e620008000a00 */
[----:B------:R-:W1:Y:S01]  /*6aa0*/  LDCU.64 UR40, c[0x0][0xf28] ;  /* 0x0001e500ff2877ac */ /* 0x000e620008000a00 */
[----:B------:R-:W1:Y:S01]  /*6ab0*/  LDCU.128 UR56, c[0x0][0xf10] ;  /* 0x0001e200ff3877ac */ /* 0x000e620008000c00 */
[----:B------:R-:W1:Y:S01]  /*6ac0*/  LDCU UR54, c[0x0][0x374] ;  /* 0x00006e80ff3677ac */ /* 0x000e620008000800 */
[----:B------:R-:W-:Y:S01]  /*6ad0*/  UMOV UR47, URZ ;  /* 0x000000ff002f7c82 */ /* 0x000fe20008000000 */
[----:B------:R-:W-:Y:S01]  /*6ae0*/  UMOV UR46, URZ ;  /* 0x000000ff002e7c82 */ /* 0x000fe20008000000 */
[----:B-1234-:R-:W-:-:S07]  /*6af0*/  IMAD.IADD R37, R0, 0x1, R37 ;  /* 0x0000000100257824 */ /* 0x01efce00078e0225 */
.L_x_170:
[----:B------:R-:W-:Y:S02]  /*6b00*/  LEA R3, R86, UR43, 0x3 ;  /* 0x0000002b56037c11 */ /* 0x000fe4000f8e18ff */
[----:B------:R-:W-:Y:S02]  /*6b10*/  SHF.L.U32 R0, R88, 0x1f, RZ ;  /* 0x0000001f58007819 */ /* 0x000fe400000006ff */
[----:B------:R-:W-:Y:S02]  /*6b20*/  LEA R5, R86, UR43, 0x4 ;  /* 0x0000002b56057c11 */ /* 0x000fe4000f8e20ff */
[----:B-1----:R-:W1:Y:S02]  /*6b30*/  SYNCS.PHASECHK.TRANS64.TRYWAIT P0, [R3+URZ+0x200], R0 ;  /* 0x00020000030075a7 */ /* 0x002e6400080011ff */
[----:B-12---:R-:W-:Y:S05]  /*6b40*/  @!P0 BRA `(.L_x_127) ;  /* 0x0000005400348947 */ /* 0x006fea0003800000 */
.L_x_263:
[----:B------:R-:W2:Y:S01]  /*6b50*/  LDS.128 R4, [R5+0x270] ;  /* 0x0002700005047984 */ /* 0x000ea20000000c00 */
        /* <DEDUP_REMOVED lines=10> */
[----:B------:R-:W-:Y:S01]  /*6c00*/  PLOP3.LUT P0, PT, PT, PT, UP1, 0x80, 0x8 ;  /* 0x000000000008781c */ /* 0x000fe20003f0f018 */
[----:B------:R-:W-:Y:S11]  /*6c10*/  UP2UR UR62, UPR, URZ, 0x2 ;  /* 0x00000002ff3e7883 */ /* 0x000ff60008000000 */
[----:B------:R-:W-:Y:S01]  /*6c20*/  @!UPT UIADD3 URZ, UPT, UPT, URZ, URZ, URZ ;  /* 0x000000fffffff290 */ /* 0x000fe2000fffe0ff */
[----:B-1----:R-:W-:Y:S02]  /*6c30*/  @P0 SHF.R.U32.HI R0, RZ, 0x10, R5 ;  /* 0x00000010ff000819 */ /* 0x002fe40000011605 */
        /* <DEDUP_REMOVED lines=12> */
[----:B------:R-:W2:Y:S01]  /*6d00*/  LDCU UR10, c[0x0][0xf20] ;  /* 0x0001e400ff0a77ac */ /* 0x000ea20008000800 */
[----:B------:R-:W-:Y:S02]  /*6d10*/  UIMAD.WIDE.U32 UR4, UR54, UR59, URZ ;  /* 0x0000003b360472a5 */ /* 0x000fe4000f8e00ff */
[----:B------:R-:W-:Y:S02]  /*6d20*/  UIMAD.WIDE.U32 UR6, UR60, UR56, URZ ;  /* 0x000000383c0672a5 */ /* 0x000fe4000f8e00ff */
[----:B------:R-:W-:Y:S02]  /*6d30*/  UISETP.NE.AND UP0, UPT, UR58, 0x1, UPT ;  /* 0x000000013a00788c */ /* 0x000fe4000bf05270 */
[----:B------:R-:W-:Y:S02]  /*6d40*/  UIMAD.WIDE.U32 UR8, UR36, UR59, URZ ;  /* 0x0000003b240872a5 */ /* 0x000fe4000f8e00ff */
[----:B------:R-:W-:Y:S02]  /*6d50*/  UIMAD.WIDE.U32 UR12, UR37, UR56, URZ ;  /* 0x00000038250c72a5 */ /* 0x000fe4000f8e00ff */
[----:B------:R-:W-:Y:S02]  /*6d60*/  UISETP.NE.AND UP1, UPT, UR42, 0x1, UPT ;  /* 0x000000012a00788c */ /* 0x000fe4000bf25270 */
[----:B------:R-:W-:Y:S01]  /*6d70*/  UISETP.NE.AND UP2, UPT, UR39, 0x1, UPT ;  /* 0x000000012700788c */ /* 0x000fe2000bf45270 */
[----:B------:R-:W-:Y:S02]  /*6d80*/  UMOV UR4, UR5 ;  /* 0x0000000500047c82 */ /* 0x000fe40008000000 */
[----:B--2---:R-:W-:Y:S03]  /*6d90*/  USHF.R.U32.HI UR5, URZ, UR10, UR4 ;  /* 0x0000000aff057299 */ /* 0x004fe60008011604 */
[----:B------:R-:W-:Y:S02]  /*6da0*/  UMOV UR4, UR7 ;  /* 0x0000000700047c82 */ /* 0x000fe40008000000 */
[----:B------:R-:W-:Y:S02]  /*6db0*/  USHF.R.U32.HI UR7, URZ, UR57, UR4 ;  /* 0x00000039ff077299 */ /* 0x000fe40008011604 */
[----:B------:R-:W-:Y:S02]  /*6dc0*/  USEL UR4, UR54, UR5, !UP0 ;  /* 0x0000000536047287 */ /* 0x000fe4000c000000 */
[----:B------:R-:W-:Y:S01]  /*6dd0*/  USEL UR7, UR60, UR7, !UP1 ;  /* 0x000000073c077287 */ /* 0x000fe2000c800000 */
[----:B------:R-:W-:Y:S01]  /*6de0*/  UMOV UR5, UR9 ;  /* 0x0000000900057c82 */ /* 0x000fe20008000000 */
[----:B------:R-:W-:Y:S02]  /*6df0*/  UIMAD.WIDE.U32 UR8, UR4, UR40, URZ ;  /* 0x00000028040872a5 */ /* 0x000fe4000f8e00ff */
[----:B------:R-:W-:Y:S03]  /*6e00*/  USHF.R.U32.HI UR6, URZ, UR10, UR5 ;  /* 0x0000000aff067299 */ /* 0x000fe60008011605 */
[----:B------:R-:W-:Y:S01]  /*6e10*/  UMOV UR5, UR13 ;  /* 0x0000000d00057c82 */ /* 0x000fe20008000000 */
[----:B------:R-:W-:Y:S02]  /*6e20*/  UIMAD.WIDE.U32 UR12, UR7, UR40, URZ ;  /* 0x00000028070c72a5 */ /* 0x000fe4000f8e00ff */
[----:B------:R-:W-:Y:S02]  /*6e30*/  USHF.R.U32.HI UR10, URZ, UR57, UR5 ;  /* 0x00000039ff0a7299 */ /* 0x000fe40008011605 */
[----:B------:R-:W-:Y:S01]  /*6e40*/  USEL UR6, UR36, UR6, !UP0 ;  /* 0x0000000624067287 */ /* 0x000fe2000c000000 */
[----:B------:R-:W-:Y:S02]  /*6e50*/  UMOV UR5, UR9 ;  /* 0x0000000900057c82 */ /* 0x000fe40008000000 */
[----:B------:R-:W-:Y:S01]  /*6e60*/  UMOV UR8, UR13 ;  /* 0x0000000d00087c82 */ /* 0x000fe20008000000 */
[----:B------:R-:W-:Y:S02]  /*6e70*/  @UP2 USHF.R.U32.HI UR4, URZ, UR41, UR5 ;  /* 0x00000029ff042299 */ /* 0x000fe40008011605 */
[----:B------:R-:W-:Y:S02]  /*6e80*/  @UP2 USHF.R.U32.HI UR7, URZ, UR41, UR8 ;  /* 0x00000029ff072299 */ /* 0x000fe40008011608 */
[----:B------:R-:W-:Y:S02]  /*6e90*/  UIMAD UR4, UR39, UR4, URZ ;  /* 0x00000004270472a4 */ /* 0x000fe4000f8e02ff */
        /* <DEDUP_REMOVED lines=8> */
[----:B------:R-:W-:Y:S02]  /*6f20*/  USEL UR12, UR6, UR4, !UP2 ;  /* 0x00000004060c7287 */ /* 0x000fe4000d000000 */
[----:B------:R-:W-:Y:S02]  /*6f30*/  UIADD3 UR8, UPT, UPT, -UR5, URZ, URZ ;  /* 0x000000ff05087290 */ /* 0x000fe4000fffe1ff */
[----:B------:R-:W-:Y:S01]  /*6f40*/  UIADD3 UR10, UPT, UPT, -UR12, URZ, URZ ;  /* 0x000000ff0c0a7290 */ /* 0x000fe2000fffe1ff */
[----:B------:R-:W-:Y:S01]  /*6f50*/  @!UP0 UMOV UR4, UR9 ;  /* 0x0000000900048c82 */ /* 0x000fe20008000000 */
[----:B------:R-:W-:Y:S02]  /*6f60*/  UIADD3 UR9, UPT, UPT, -UR6, URZ, URZ ;  /* 0x000000ff06097290 */ /* 0x000fe4000fffe1ff */
[----:B------:R-:W-:Y:S02]  /*6f70*/  @!UP0 USHF.R.U32.HI UR4, URZ, UR41, UR4 ;  /* 0x00000029ff048299 */ /* 0x000fe40008011604 */
[----:B------:R-:W-:Y:S02]  /*6f80*/  UIMAD UR10, UR39, UR10, UR6 ;  /* 0x0000000a270a72a4 */ /* 0x000fe4000f8e0206 */
[----:B------:R-:W-:Y:S04]  /*6f90*/  @!UP0 USEL UR4, UR5, UR4, !UP2 ;  /* 0x0000000405048287 */ /* 0x000fe8000d000000 */
[----:B------:R-:W-:Y:S02]  /*6fa0*/  @!UP0 UIMAD UR10, UR7, UR10, UR4 ;  /* 0x0000000a070a82a4 */ /* 0x000fe4000f8e0204 */
[----:B------:R-:W-:Y:S02]  /*6fb0*/  @!UP0 UIADD3 UR12, UPT, UPT, UR12, -UR4, URZ ;  /* 0x800000040c0c8290 */ /* 0x000fe4000fffe0ff */
[----:B------:R-:W-:Y:S02]  /*6fc0*/  UIMAD UR7, UR42, UR8, UR37 ;  /* 0x000000082a0772a4 */ /* 0x000fe4000f8e0225 */
[----:B------:R-:W-:Y:S02]  /*6fd0*/  @!UP0 UIMAD UR6, UR12, UR39, UR5 ;  /* 0x000000270c0682a4 */ /* 0x000fe4000f8e0205 */
[----:B------:R-:W-:Y:S01]  /*6fe0*/  UIMAD UR4, UR58, UR9, UR36 ;  /* 0x000000093a0472a4 */ /* 0x000fe2000f8e0224 */
[----:B------:R-:W-:Y:S02]  /*6ff0*/  @!UP0 UMOV UR5, UR10 ;  /* 0x0000000a00058c82 */ /* 0x000fe40008000000 */
[----:B------:R-:W-:Y:S02]  /*7000*/  UIMAD UR37, UR5, UR42, UR7 ;  /* 0x0000002a052572a4 */ /* 0x000fe4000f8e0207 */
[----:B------:R-:W-:Y:S11]  /*7010*/  UIMAD UR36, UR6, UR58, UR4 ;  /* 0x0000003a062472a4 */ /* 0x000ff6000f8e0204 */
[----:B------:R-:W-:Y:S01]  /*7020*/  @!UPT UIADD3 URZ, UPT, UPT, URZ, URZ, URZ ;  /* 0x000000fffffff290 */ /* 0x000fe2000fffe0ff */
.L_x_128:
[----:B------:R-:W-:Y:S01]  /*7030*/  UISETP.NE.AND UP0, UPT, UR38, 0x1, UPT ;  /* 0x000000012600788c */ /* 0x000fe2000bf05270 */
[----:B------:R-:W-:Y:S01]  /*7040*/  LOP3.LUT P0, RZ, R84, 0x1b0, RZ, 0xc0, !PT ;  /* 0x000001b054ff7812 */ /* 0x000fe2000780c0ff */
[----:B------:R-:W-:Y:S01]  /*7050*/  USHF.L.U32 UR49, UR11, 0x7, URZ ;  /* 0x000000070b317899 */ /* 0x000fe200080006ff */
[----:B------:R-:W-:Y:S01]  /*7060*/  BSSY.RECONVERGENT B6, `(.L_x_129) ;  /* 0x0000034000067945 */ /* 0x000fe20003800200 */
[----:B------:R-:W-:Y:S01]  /*7070*/  USHF.L.U32 UR50, UR16, 0x7, URZ ;  /* 0x0000000710327899 */ /* 0x000fe200080006ff */
[----:B------:R-:W-:Y:S06]  /*7080*/  IADD3 R86, PT, PT, R86, 0x1, RZ ;  /* 0x0000000156567810 */ /* 0x000fec0007ffe0ff */
[----:B------:R-:W2:Y:S01]  /*7090*/  @!UP0 LDCU.128 UR12, c[0x0][0xf10] ;  /* 0x0001e200ff0c87ac */ /* 0x000ea20008000c00 */
[----:B------:R-:W3:Y:S01]  /*70a0*/  @!UP0 LDCU UR5, c[0x0][0xf0c] ;  /* 0x0001e180ff0587ac */ /* 0x000ee20008000800 */
[----:B------:R-:W4:Y:S01]  /*70b0*/  @!UP0 LDCU UR10, c[0x0][0xf20] ;  /* 0x0001e400ff0a87ac */ /* 0x000f220008000800 */
[----:B--2---:R-:W-:Y:S02]  /*70c0*/  UIMAD.WIDE.U32 UR8, UR37, UR12, URZ ;  /* 0x0000000c250872a5 */ /* 0x004fe4000f8e00ff */
[----:B------:R-:W-:Y:S02]  /*70d0*/  UIMAD.WIDE.U32 UR6, UR36, UR15, URZ ;  /* 0x0000000f240672a5 */ /* 0x000fe4000f8e00ff */
[----:B------:R-:W-:Y:S03]  /*70e0*/  @!UP0 UISETP.NE.AND UP1, UPT, UR14, 0x1, UPT ;  /* 0x000000010e00888c */ /* 0x000fe6000bf25270 */
[----:B------:R-:W-:Y:S01]  /*70f0*/  @!UP0 UMOV UR4, UR9 ;  /* 0x0000000900048c82 */ /* 0x000fe20008000000 */
[----:B---3--:R-:W-:Y:S02]  /*7100*/  @!UP0 UISETP.NE.AND UP2, UPT, UR5, 0x1, UPT ;  /* 0x000000010500888c */ /* 0x008fe4000bf45270 */
[----:B------:R-:W-:Y:S01]  /*7110*/  @!UP0 USHF.R.U32.HI UR4, URZ, UR13, UR4 ;  /* 0x0000000dff048299 */ /* 0x000fe20008011604 */
[----:B------:R-:W-:Y:S02]  /*7120*/  @!UP0 UMOV UR6, UR7 ;  /* 0x0000000700068c82 */ /* 0x000fe40008000000 */
[----:B----4-:R-:W-:Y:S02]  /*7130*/  @!UP0 USHF.R.U32.HI UR6, URZ, UR10, UR6 ;  /* 0x0000000aff068299 */ /* 0x010fe40008011606 */
[----:B------:R-:W-:Y:S02]  /*7140*/  @!UP0 USEL UR7, UR37, UR4, !UP2 ;  /* 0x0000000425078287 */ /* 0x000fe4000d000000 */
[----:B------:R-:W-:Y:S04]  /*7150*/  @!UP0 USEL UR6, UR36, UR6, !UP1 ;  /* 0x0000000624068287 */ /* 0x000fe8000c800000 */
[----:B------:R-:W-:Y:S02]  /*7160*/  @!UP0 UIADD3 UR4, UPT, UPT, -UR7, UR6, URZ ;  /* 0x0000000607048290 */ /* 0x000fe4000fffe1ff */
[----:B------:R-:W-:Y:S02]  /*7170*/  @!UP0 UIADD3 UR6, UPT, UPT, UR7, -UR6, URZ ;  /* 0x8000000607068290 */ /* 0x000fe4000fffe0ff */
[----:B------:R-:W-:Y:S02]  /*7180*/  @!UP0 UIMAD UR37, UR4, UR5, UR37 ;  /* 0x00000005042582a4 */ /* 0x000fe4000f8e0225 */
[----:B------:R-:W-:Y:S01]  /*7190*/  @!UP0 UIMAD UR36, UR6, UR14, UR36 ;  /* 0x0000000e062482a4 */ /* 0x000fe2000f8e0224 */
[----:B------:R-:W-:Y:S11]  /*71a0*/  @!P0 BRA `(.L_x_130) ;  /* 0x00000000007c8947 */ /* 0x000ff60003800000 */
[----:B------:R-:W2:Y:S01]  /*71b0*/  LDCU.64 UR8, c[0x4][0x80] ;  /* 0x01001000ff0877ac */ /* 0x000ea20008000a00 */
[----:B------:R-:W-:Y:S01]  /*71c0*/  MOV R2, 0x0 ;  /* 0x0000000000027802 */ /* 0x000fe20000000f00 */
[----:B------:R-:W-:Y:S02]  /*71d0*/  HFMA2 R12, -RZ, RZ, 0, 5.9604644775390625e-08 ;  /* 0x00000001ff0c7431 */ /* 0x000fe400000001ff */
[----:B------:R-:W-:Y:S01]  /*71e0*/  IMAD.MOV.U32 R8, RZ, RZ, 0x70 ;  /* 0x00000070ff087424 */ /* 0x000fe200078e00ff */
[----:B------:R3:W4:Y:S01]  /*71f0*/  LDC.64 R14, c[0x4][R2] ;  /* 0x01000000020e7b82 */ /* 0x0007220000000a00 */
[----:B------:R-:W1:Y:S01]  /*7200*/  LDCU.64 UR6, c[0x4][0x88] ;  /* 0x01001100ff0677ac */ /* 0x000e620008000a00 */
[----:B------:R-:W-:Y:S01]  /*7210*/  IMAD.MOV.U32 R13, RZ, RZ, RZ ;  /* 0x000000ffff0d7224 */ /* 0x000fe200078e00ff */
[----:B------:R-:W1:Y:S01]  /*7220*/  LDCU.64 UR4, c[0x4][0x8] ;  /* 0x01000100ff0477ac */ /* 0x000e620008000a00 */
[----:B--2---:R-:W-:Y:S01]  /*7230*/  MOV R5, UR9 ;  /* 0x0000000900057c02 */ /* 0x004fe20008000f00 */
[----:B------:R-:W-:Y:S01]  /*7240*/  IMAD.U32 R4, RZ, RZ, UR8 ;  /* 0x00000008ff047e24 */ /* 0x000fe2000f8e00ff */
[----:B-1----:R-:W-:Y:S01]  /*7250*/  MOV R7, UR7 ;  /* 0x0000000700077c02 */ /* 0x002fe20008000f00 */
[----:B------:R-:W-:Y:S01]  /*7260*/  IMAD.U32 R6, RZ, RZ, UR6 ;  /* 0x00000006ff067e24 */ /* 0x000fe2000f8e00ff */
[----:B------:R-:W-:Y:S01]  /*7270*/  MOV R11, UR5 ;  /* 0x00000005000b7c02 */ /* 0x000fe20008000f00 */
[----:B------:R-:W-:Y:S02]  /*7280*/  IMAD.U32 R10, RZ, RZ, UR4 ;  /* 0x00000004ff0a7e24 */ /* 0x000fe4000f8e00ff */
[----:B------:R-:W-:Y:S07]  /*7290*/  LEPC R20, `(.L_x_131) ;  /* 0x000000001014794e */ /* 0x000fee0000000000 */
[----:B---345:R-:W-:Y:S05]  /*72a0*/  CALL.ABS.NOINC R14 ;  /* 0x000000000e007343 */ /* 0x038fea0003c00000 */
.L_x_131:
[----:B------:R-:W1:Y:S01]  /*72b0*/  LDCU.64 UR8, c[0x4][0x80] ;  /* 0x01001000ff0877ac */ /* 0x000e620008000a00 */
[----:B------:R-:W2:Y:S01]  /*72c0*/  LDC.64 R2, c[0x4][R2] ;  /* 0x0100000002027b82 */ /* 0x000ea20000000a00 */
[----:B------:R-:W-:Y:S02]  /*72d0*/  HFMA2 R12, -RZ, RZ, 0, 5.9604644775390625e-08 ;  /* 0x00000001ff0c7431 */ /* 0x000fe400000001ff */
[----:B------:R-:W-:Y:S02]  /*72e0*/  IMAD.MOV.U32 R8, RZ, RZ, 0x70 ;  /* 0x00000070ff087424 */ /* 0x000fe400078e00ff */
[----:B------:R-:W-:Y:S01]  /*72f0*/  IMAD.MOV.U32 R13, RZ, RZ, RZ ;  /* 0x000000ffff0d7224 */ /* 0x000fe200078e00ff */
[----:B------:R-:W3:Y:S01]  /*7300*/  LDCU.64 UR6, c[0x4][0x88] ;  /* 0x01001100ff0677ac */ /* 0x000ee20008000a00 */
[----:B------:R-:W4:Y:S01]  /*7310*/  LDCU.64 UR4, c[0x4][0x8] ;  /* 0x01000100ff0477ac */ /* 0x000f220008000a00 */
[----:B-1----:R-:W-:Y:S02]  /*7320*/  MOV R4, UR8 ;  /* 0x0000000800047c02 */ /* 0x002fe40008000f00 */
[----:B------:R-:W-:Y:S02]  /*7330*/  MOV R5, UR9 ;  /* 0x0000000900057c02 */ /* 0x000fe40008000f00 */
[----:B---3--:R-:W-:Y:S01]  /*7340*/  MOV R7, UR7 ;  /* 0x0000000700077c02 */ /* 0x008fe20008000f00 */
[----:B------:R-:W-:Y:S01]  /*7350*/  IMAD.U32 R6, RZ, RZ, UR6 ;  /* 0x00000006ff067e24 */ /* 0x000fe2000f8e00ff */
[----:B----4-:R-:W-:Y:S01]  /*7360*/  MOV R11, UR5 ;  /* 0x00000005000b7c02 */ /* 0x010fe20008000f00 */
[----:B------:R-:W-:Y:S02]  /*7370*/  IMAD.U32 R10, RZ, RZ, UR4 ;  /* 0x00000004ff0a7e24 */ /* 0x000fe4000f8e00ff */
[----:B------:R-:W-:Y:S07]  /*7380*/  LEPC R20, `(.L_x_130) ;  /* 0x000000001014794e */ /* 0x000fee0000000000 */
[----:B--2---:R-:W-:Y:S05]  /*7390*/  CALL.ABS.NOINC R2 ;  /* 0x0000000002007343 */ /* 0x004fea0003c00000 */
.L_x_130:
[----:B------:R-:W-:Y:S05]  /*73a0*/  BSYNC.RECONVERGENT B6 ;  /* 0x0000000000067941 */ /* 0x000fea0003800200 */
.L_x_129:
[----:B------:R-:W-:Y:S02]  /*73b0*/  R2UR UR6, R83 ;  /* 0x00000000530672ca */ /* 0x000fe400000e0000 */
[----:B------:R-:W-:Y:S02]  /*73c0*/  R2UR UR5, R97 ;  /* 0x00000000610572ca */ /* 0x000fe400000e0000 */
[----:B------:R-:W-:Y:S02]  /*73d0*/  R2UR UR4, R96 ;  /* 0x00000000600472ca */ /* 0x000fe400000e0000 */
[----:B------:R-:W-:Y:S02]  /*73e0*/  ISETP.NE.U32.AND P4, PT, R78, RZ, PT ;  /* 0x000000ff4e00720c */ /* 0x000fe40003f85070 */
[----:B------:R-:W-:Y:S02]  /*73f0*/  ISETP.NE.U32.AND P2, PT, RZ, UR52, PT ;  /* 0x00000034ff007c0c */ /* 0x000fe4000bf45070 */
[----:B------:R-:W-:Y:S02]  /*7400*/  ISETP.NE.AND.EX P4, PT, R79, RZ, PT, P4 ;  /* 0x000000ff4f00720c */ /* 0x000fe40003f85340 */
[----:B------:R-:W-:Y:S01]  /*7410*/  ISETP.NE.AND.EX P2, PT, RZ, UR53, PT, P2 ;  /* 0x00000035ff007c0c */ /* 0x000fe2000bf45320 */
[----:B------:R-:W-:Y:S02]  /*7420*/  UISETP.NE.AND UP2, UPT, UR6, URZ, UPT ;  /* 0x000000ff0600728c */ /* 0x000fe4000bf45270 */
[----:B------:R-:W-:Y:S04]  /*7430*/  UISETP.NE.U32.AND UP0, UPT, UR5, URZ, UPT ;  /* 0x000000ff0500728c */ /* 0x000fe8000bf05070 */
[----:B------:R-:W-:Y:S01]  /*7440*/  UISETP.NE.AND.EX UP1, UPT, UR4, URZ, UPT, UP0 ;  /* 0x000000ff0400728c */ /* 0x000fe2000bf25300 */
[----:B------:R-:W-:Y:S01]  /*7450*/  PLOP3.LUT P1, PT, PT, PT, UP2, 0x80, 0x8 ;  /* 0x000000000008781c */ /* 0x000fe20003f2f028 */
[----:B------:R-:W-:Y:S03]  /*7460*/  UPLOP3.LUT UP0, UPT, UPT, UPT, UPT, 0x40, 0x4 ;  /* 0x000000000004789c */ /* 0x000fe60003f0e870 */
[----:B------:R-:W-:Y:S06]  /*7470*/  @UP2 UPLOP3.LUT UP0, UPT, UPT, UPT, UP1, 0x80, 0x8 ;  /* 0x000000000008289c */ /* 0x000fec0003f0f010 */
[----:B------:R-:W-:Y:S01]  /*7480*/  PLOP3.LUT P0, PT, PT, PT, UP0, 0x80, 0x8 ;  /* 0x000000000008781c */ /* 0x000fe20003f0f008 */
[----:B------:R-:W-:Y:S01]  /*7490*/  @!UPT UIADD3 URZ, UPT, UPT, URZ, URZ, URZ ;  /* 0x000000fffffff290 */ /* 0x000fe2000fffe0ff */
[----:B------:R-:W-:Y:S11]  /*74a0*/  BRA.U !UP1, `(.L_x_132) ;  /* 0x0000000109407547 */ /* 0x000ff6000b800000 */
[----:B------:R-:W-:Y:S01]  /*74b0*/  UISETP.NE.U32.AND UP0, UPT, UR52, URZ, UPT ;  /* 0x000000ff3400728c */ /* 0x000fe2000bf05070 */
[----:B------:R-:W-:Y:S01]  /*74c0*/  R2UR UR6, R97 ;  /* 0x00000000610672ca */ /* 0x000fe200000e0000 */
[----:B------:R-:W2:Y:S01]  /*74d0*/  LDCU.64 UR8, c[0x0][0x358] ;  /* 0x00006b00ff0877ac */ /* 0x000ea20008000a00 */
[----:B------:R-:W-:Y:S02]  /*74e0*/  HFMA2 R80, -RZ, RZ, 0, 5.9604644775390625e-08 ;  /* 0x00000001ff507431 */ /* 0x000fe400000001ff */
[----:B-1----:R-:W-:Y:S01]  /*74f0*/  IMAD.MOV.U32 R0, RZ, RZ, 0x1 ;  /* 0x00000001ff007424 */ /* 0x002fe200078e00ff */
[----:B------:R-:W-:Y:S06]  /*7500*/  UISETP.NE.AND.EX UP0, UPT, UR53, URZ, UPT, UP0 ;  /* 0x000000ff3500728c */ /* 0x000fec000bf05300 */
[----:B------:R-:W-:Y:S05]  /*7510*/  PLOP3.LUT P3, PT, PT, PT, UP0, 0x80, 0x8 ;  /* 0x000000000008781c */ /* 0x000fea0003f6f008 */
[----:B------:R-:W1:Y:S01]  /*7520*/  @UP0 LDCU.64 UR4, c[0x0][0xc88] ;  /* 0x00019100ff0407ac */ /* 0x000e620008000a00 */
[----:B------:R-:W-:Y:S07]  /*7530*/  @UP0 UIMAD UR6, UR44, UR6, URZ ;  /* 0x000000062c0602a4 */ /* 0x000fee000f8e02ff */
[----:B------:R-:W-:Y:S01]  /*7540*/  @!P3 PRMT R80, R0, 0x7610, R80 ;  /* 0x000076100050b816 */ /* 0x000fe20000000050 */
[----:B-1----:R-:W-:Y:S06]  /*7550*/  @UP0 UIMAD.WIDE UR4, UR6, 0x4, UR4 ;  /* 0x00000004060408a5 */ /* 0x002fec000f8e0204 */
[----:B------:R-:W-:Y:S02]  /*7560*/  IMAD.U32 R2, RZ, RZ, UR4 ;  /* 0x00000004ff027e24 */ /* 0x000fe4000f8e00ff */
[----:B------:R-:W-:Y:S03]  /*7570*/  IMAD.U32 R3, RZ, RZ, UR5 ;  /* 0x00000005ff037e24 */ /* 0x000fe6000f8e00ff */
[----:B------:R-:W1:Y:S02]  /*7580*/  @!UP0 LDCU UR4, c[0x0][0xc80] ;  /* 0x00019000ff0487ac */ /* 0x000e640008000800 */
[----:B--2--5:R2:W5:Y:S02]  /*7590*/  @P3 LDG.E R41, desc[UR8][R2.64] ;  /* 0x0000000802293981 */ /* 0x024564000c1e1900 */
[----:B-12---:R-:W-:Y:S02]  /*75a0*/  @!P3 MOV R41, UR4 ;  /* 0x000000040029bc02 */ /* 0x006fe40008000f00 */
.L_x_132:
[----:B------:R-:W-:Y:S05]  /*75b0*/  @!P4 BRA `(.L_x_133) ;  /* 0x000000000024c947 */ /* 0x000fea0003800000 */
[----:B------:R-:W-:Y:S01]  /*75c0*/  ISETP.NE.U32.AND P3, PT, R76, RZ, PT ;  /* 0x000000ff4c00720c */ /* 0x000fe20003f65070 */
[----:B------:R-:W2:Y:S03]  /*75d0*/  LDCU.64 UR4, c[0x0][0x358] ;  /* 0x00006b00ff0477ac */ /* 0x000ea60008000a00 */
[----:B------:R-:W-:Y:S11]  /*75e0*/  ISETP.NE.AND.EX P3, PT, R77, RZ, PT, P3 ;  /* 0x000000ff4d00720c */ /* 0x000ff60003f65330 */
[----:B------:R-:W-:Y:S02]  /*75f0*/  @!UPT UIADD3 URZ, UPT, UPT, URZ, URZ, URZ ;  /* 0x000000fffffff290 */ /* 0x000fe4000fffe0ff */
[----:B------:R-:W3:Y:S01]  /*7600*/  @P3 LDC.64 R2, c[0x0][0xca8] ;  /* 0x00032a00ff023b82 */ /* 0x000ee20000000a00 */
[----:B-1----:R-:W-:Y:S04]  /*7610*/  @P3 IMAD R0, R78, UR44, RZ ;  /* 0x0000002c4e003c24 */ /* 0x002fe8000f8e02ff */
[----:B---3--:R-:W-:Y:S05]  /*7620*/  @P3 IMAD.WIDE R2, R0, 0x4, R2 ;  /* 0x0000000400023825 */ /* 0x008fea00078e0202 */
[----:B--2--5:R2:W5:Y:S02]  /*7630*/  @P3 LDG.E R38, desc[UR4][R2.64] ;  /* 0x0000000402263981 */ /* 0x024564000c1e1900 */
[----:B--2---:R-:W3:Y:S02]  /*7640*/  @!P3 LDC R38, c[0x0][0xca0] ;  /* 0x00032800ff26bb82 */ /* 0x004ee40000000800 */
.L_x_133:
[----:B-----5:R-:W-:Y:S01]  /*7650*/  FSETP.NEU.AND P3, PT, R41, RZ, PT ;  /* 0x000000ff2900720b */ /* 0x020fe20003f6d000 */
[----:B------:R-:W-:Y:S01]  /*7660*/  BSSY B1, `(.L_x_134) ;  /* 0x0000039000017945 */ /* 0x000fe20003800000 */
[----:B------:R-:W-:Y:S01]  /*7670*/  SEL R3, RZ, 0xffffffff, P2 ;  /* 0xffffffffff037807 */ /* 0x000fe20001000000 */
[----:B------:R-:W-:Y:S01]  /*7680*/  IMAD.MOV.U32 R47, RZ, RZ, 0x1 ;  /* 0x00000001ff2f7424 */ /* 0x000fe200078e00ff */
[----:B------:R-:W-:Y:S01]  /*7690*/  @P1 LOP3.LUT P2, RZ, R80, 0xff, RZ, 0xc0, !PT ;  /* 0x000000ff50ff1812 */ /* 0x000fe2000784c0ff */
[----:B------:R-:W-:Y:S01]  /*76a0*/  IMAD R39, R36, 0x80, R37 ;  /* 0x0000008024277824 */ /* 0x000fe200078e0225 */
[----:B------:R-:W-:Y:S01]  /*76b0*/  @P1 SEL R2, RZ, 0xffffffff, P3 ;  /* 0xffffffffff021807 */ /* 0x000fe20001800000 */
[----:B------:R-:W-:Y:S01]  /*76c0*/  IMAD R87, R94, -0x10, R92 ;  /* 0xfffffff05e577824 */ /* 0x000fe200078e025c */
[----:B------:R-:W-:Y:S01]  /*76d0*/  LOP3.LUT R90, R90, 0x1, RZ, 0x3c, !PT ;  /* 0x000000015a5a7812 */ /* 0x000fe200078e3cff */
[----:B------:R-:W-:Y:S01]  /*76e0*/  IMAD.MOV.U32 R46, RZ, RZ, RZ ;  /* 0x000000ffff2e7224 */ /* 0x000fe200078e00ff */
[----:B------:R-:W-:Y:S02]  /*76f0*/  @P0 SEL R2, R3, R2, !P2 ;  /* 0x0000000203020207 */ /* 0x000fe40005000000 */
[----:B------:R-:W-:Y:S02]  /*7700*/  CS2R R74, SRZ ;  /* 0x00000000004a7805 */ /* 0x000fe4000001ff00 */
[----:B------:R-:W-:Y:S02]  /*7710*/  LEA R99, R36, UR43, 0x3 ;  /* 0x0000002b24637c11 */ /* 0x000fe4000f8e18ff */
[----:B------:R-:W-:Y:S02]  /*7720*/  CS2R R72, SRZ ;  /* 0x0000000000487805 */ /* 0x000fe4000001ff00 */
[----:B------:R-:W-:Y:S02]  /*7730*/  @P1 LOP3.LUT R2, R2, 0x1, RZ, 0xc0, !PT ;  /* 0x0000000102021812 */ /* 0x000fe400078ec0ff */
[----:B------:R-:W-:Y:S02]  /*7740*/  CS2R R66, SRZ ;  /* 0x0000000000427805 */ /* 0x000fe4000001ff00 */
[----:B-1----:R-:W-:Y:S02]  /*7750*/  SHF.L.U32 R0, R89, 0x1f, RZ ;  /* 0x0000001f59007819 */ /* 0x002fe400000006ff */
[----:B------:R-:W-:Y:S02]  /*7760*/  CS2R R64, SRZ ;  /* 0x0000000000407805 */ /* 0x000fe4000001ff00 */
[----:B------:R-:W-:Y:S02]  /*7770*/  ISETP.NE.U32.OR P5, PT, R2, 0x1, !P1 ;  /* 0x000000010200780c */ /* 0x000fe40004fa5470 */
[----:B------:R-:W-:Y:S02]  /*7780*/  CS2R R58, SRZ ;  /* 0x00000000003a7805 */ /* 0x000fe4000001ff00 */
[----:B------:R-:W-:Y:S02]  /*7790*/  PLOP3.LUT P2, PT, PT, PT, UP1, 0x80, 0x8 ;  /* 0x000000000008781c */ /* 0x000fe40003f4f018 */
[----:B------:R-:W-:Y:S02]  /*77a0*/  CS2R R56, SRZ ;  /* 0x0000000000387805 */ /* 0x000fe4000001ff00 */
[----:B------:R-:W-:Y:S02]  /*77b0*/  LOP3.LUT P4, R85, R80, 0xff, RZ, 0xc0, !PT ;  /* 0x000000ff50557812 */ /* 0x000fe4000788c0ff */
[----:B------:R-:W-:Y:S02]  /*77c0*/  CS2R R50, SRZ ;  /* 0x0000000000327805 */ /* 0x000fe4000001ff00 */
[----:B------:R-:W-:Y:S02]  /*77d0*/  SEL R2, RZ, 0xffffffff, P3 ;  /* 0xffffffffff027807 */ /* 0x000fe40001800000 */
[----:B------:R-:W-:Y:S02]  /*77e0*/  CS2R R48, SRZ ;  /* 0x0000000000307805 */ /* 0x000fe4000001ff00 */
[----:B------:R-:W-:Y:S02]  /*77f0*/  P2R R98, PR, RZ, 0x20 ;  /* 0x00000020ff627803 */ /* 0x000fe40000000000 */
[----:B------:R-:W-:Y:S02]  /*7800*/  @P5 SHF.L.U32 R4, R90, 0x1f, RZ ;  /* 0x0000001f5a045819 */ /* 0x000fe400000006ff */
[----:B------:R-:W-:Y:S02]  /*7810*/  @P2 SEL R2, R3, R2, !P4 ;  /* 0x0000000203022207 */ /* 0x000fe40006000000 */
[----:B------:R-:W1:Y:S02]  /*7820*/  @P5 SYNCS.PHASECHK.TRANS64.TRYWAIT P1, [UR43+0x1b0], R4 ;  /* 0x0001b004ff0055a7 */ /* 0x000e64000802112b */
[----:B------:R-:W-:Y:S04]  /*7830*/  LOP3.LUT R2, R2, 0x1, RZ, 0xc0, !PT ;  /* 0x0000000102027812 */ /* 0x000fe800078ec0ff */
[----:B------:R-:W-:Y:S04]  /*7840*/  ISETP.NE.U32.AND P2, PT, R2, 0x1, PT ;  /* 0x000000010200780c */ /* 0x000fe80003f45070 */
[----:B------:R-:W-:Y:S01]  /*7850*/  P2R R60, PR, RZ, 0x4 ;  /* 0x00000004ff3c7803 */ /* 0x000fe20000000000 */
[----:B------:R2:W4:Y:S01]  /*7860*/  SYNCS.PHASECHK.TRANS64.TRYWAIT P0, [R99+URZ+0x220], R0 ;  /* 0x00022000630075a7 */ /* 0x00052200080011ff */
[----:B-1----:R-:W-:Y:S01]  /*7870*/  @P5 SEL R47, RZ, 0x1, !P1 ;  /* 0x00000001ff2f5807 */ /* 0x002fe20004800000 */
[----:B--2---:R-:W-:Y:S06]  /*7880*/  @!P5 BRA `(.L_x_135) ;  /* 0x000000000058d947 */ /* 0x004fec0003800000 */
[----:B------:R-:W-:Y:S01]  /*7890*/  IMAD.MOV.U32 R75, RZ, RZ, RZ ;  /* 0x000000ffff4b7224 */ /* 0x000fe200078e00ff */
[----:B------:R-:W-:Y:S01]  /*78a0*/  ISETP.NE.AND P1, PT, R47, RZ, PT ;  /* 0x000000ff2f00720c */ /* 0x000fe20003f25270 */
[----:B------:R-:W-:Y:S01]  /*78b0*/  BSSY B0, `(.L_x_136) ;  /* 0x000000c000007945 */ /* 0x000fe20003800000 */
[----:B------:R-:W-:Y:S02]  /*78c0*/  CS2R R50, SRZ ;  /* 0x0000000000327805 */ /* 0x000fe4000001ff00 */
[----:B------:R-:W-:Y:S02]  /*78d0*/  CS2R R48, SRZ ;  /* 0x0000000000307805 */ /* 0x000fe4000001ff00 */
[----:B------:R-:W-:Y:S02]  /*78e0*/  CS2R R58, SRZ ;  /* 0x00000000003a7805 */ /* 0x000fe4000001ff00 */
[----:B------:R-:W-:Y:S02]  /*78f0*/  CS2R R56, SRZ ;  /* 0x0000000000387805 */ /* 0x000fe4000001ff00 */
[----:B------:R-:W-:Y:S02]  /*7900*/  CS2R R66, SRZ ;  /* 0x0000000000427805 */ /* 0x000fe4000001ff00 */
[----:B------:R-:W-:Y:S02]  /*7910*/  CS2R R64, SRZ ;  /* 0x0000000000407805 */ /* 0x000fe4000001ff00 */
[----:B------:R-:W-:Y:S01]  /*7920*/  CS2R R72, SRZ ;  /* 0x0000000000487805 */ /* 0x000fe2000001ff00 */
[----:B------:R-:W-:Y:S06]  /*7930*/  @P1 BRA `(.L_x_137) ;  /* 0x00000000000c1947 */ /* 0x000fec0003800000 */
[----:B------:R-:W-:Y:S04]  /*7940*/  SHF.L.U32 R3, R90, 0x1f, RZ ;  /* 0x0000001f5a037819 */ /* 0x000fe800000006ff */
[----:B------:R-:W1:Y:S02]  /*7950*/  SYNCS.PHASECHK.TRANS64.TRYWAIT P1, [UR43+0x1b0], R3 ;  /* 0x0001b003ff0075a7 */ /* 0x000e64000802112b */
[----:B-1----:R-:W-:Y:S05]  /*7960*/  @!P1 BRA `(.L_x_138) ;  /* 0x0000004400c09947 */ /* 0x002fea0003800000 */
.L_x_137:
[----:B------:R-:W-:Y:S05]  /*7970*/  BSYNC B0 ;  /* 0x0000000000007941 */ /* 0x000fea0003800000 */
.L_x_136:
[----:B------:R-:W-:Y:S01]  /*7980*/  ISETP.NE.AND P1, PT, R60, RZ, PT ;  /* 0x000000ff3c00720c */ /* 0x000fe20003f25270 */
[----:B------:R-:W-:Y:S11]  /*7990*/  HFMA2 R46, -RZ, RZ, 0, 5.9604644775390625e-08 ;  /* 0x00000001ff2e7431 */ /* 0x000ff600000001ff */
[----:B------:R-:W-:Y:S01]  /*79a0*/  @!UPT UIADD3 URZ, UPT, UPT, URZ, URZ, URZ ;  /* 0x000000fffffff290 */ /* 0x000fe2000fffe0ff */
[----:B------:R2:W1:Y:S04]  /*79b0*/  @P1 LDS.128 R48, [R93] ;  /* 0x000000005d301984 */ /* 0x0004680000000c00 */
[----:B------:R2:W1:Y:S04]  /*79c0*/  @P1 LDS.128 R56, [R92+0x10] ;  /* 0x000010005c381984 */ /* 0x0004680000000c00 */
[----:B------:R2:W1:Y:S04]  /*79d0*/  @P1 LDS.128 R64, [R91+0x20] ;  /* 0x000020005b401984 */ /* 0x0004680000000c00 */
[----:B------:R2:W1:Y:S02]  /*79e0*/  @P1 LDS.128 R72, [R87+0x30] ;  /* 0x0000300057481984 */ /* 0x0004640000000c00 */
.L_x_135:
[----:B------:R-:W-:Y:S05]  /*79f0*/  BSYNC B1 ;  /* 0x0000000000017941 */ /* 0x000fea0003800000 */
.L_x_134:
[----:B-1----:R-:W-:Y:S04]  /*7a00*/  SHF.R.U32.HI R2, RZ, 0x15, R39 ;  /* 0x00000015ff027819 */ /* 0x002fe80000011627 */
[----:B------:R-:W-:Y:S01]  /*7a10*/  LOP3.LUT P1, RZ, R2, 0x3, R81, 0x48, !PT ;  /* 0x0000000302ff7812 */ /* 0x000fe20007824851 */
[----:B------:R-:W-:Y:S01]  /*7a20*/  @!UPT UIADD3 URZ, UPT, UPT, URZ, URZ, URZ ;  /* 0x000000fffffff290 */ /* 0x000fe2000fffe0ff */
[----:B----4-:R-:W-:Y:S11]  /*7a30*/  @P0 BRA `(.L_x_139) ;  /* 0x0000000000080947 */ /* 0x010ff60003800000 */
[----:B------:R-:W1:Y:S02]  /*7a40*/  SYNCS.PHASECHK.TRANS64.TRYWAIT P0, [R99+URZ+0x220], R0 ;  /* 0x00022000630075a7 */ /* 0x000e6400080011ff */
[----:B-1----:R-:W-:Y:S05]  /*7a50*/  @!P0 BRA `(.L_x_140) ;  /* 0x00000044009c8947 */ /* 0x002fea0003800000 */
.L_x_139:
[----:B------:R-:W-:Y:S05]  /*7a60*/  @!P1 BRA `(.L_x_141) ;  /* 0x0000000000409947 */ /* 0x000fea0003800000 */
[----:B------:R-:W4:Y:S01]  /*7a70*/  LDCU.64 UR8, c[0x4][0x70] ;  /* 0x01000e00ff0877ac */ /* 0x000f220008000a00 */
[----:B------:R-:W-:Y:S01]  /*7a80*/  MOV R3, 0x0 ;  /* 0x0000000000037802 */ /* 0x000fe20000000f00 */
[----:B------:R-:W-:Y:S02]  /*7a90*/  HFMA2 R12, -RZ, RZ, 0, 5.9604644775390625e-08 ;  /* 0x00000001ff0c7431 */ /* 0x000fe400000001ff */
[----:B------:R-:W-:Y:S02]  /*7aa0*/  IMAD.MOV.U32 R8, RZ, RZ, 0x192 ;  /* 0x00000192ff087424 */ /* 0x000fe400078e00ff */
[----:B------:R-:W-:Y:S01]  /*7ab0*/  IMAD.MOV.U32 R13, RZ, RZ, RZ ;  /* 0x000000ffff0d7224 */ /* 0x000fe200078e00ff */
[----:B------:R-:W5:Y:S01]  /*7ac0*/  LDCU.64 UR6, c[0x4][0x78] ;  /* 0x01000f00ff0677ac */ /* 0x000f620008000a00 */
[----:B------:R-:W1:Y:S01]  /*7ad0*/  LDC.64 R2, c[0x4][R3] ;  /* 0x0100000003027b82 */ /* 0x000e620000000a00 */
[----:B------:R-:W2:Y:S01]  /*7ae0*/  LDCU.64 UR4, c[0x4][0x10] ;  /* 0x01000200ff0477ac */ /* 0x000ea20008000a00 */
[----:B----4-:R-:W-:Y:S01]  /*7af0*/  MOV R5, UR9 ;  /* 0x0000000900057c02 */ /* 0x010fe20008000f00 */
[----:B------:R-:W-:Y:S01]  /*7b00*/  IMAD.U32 R4, RZ, RZ, UR8 ;  /* 0x00000008ff047e24 */ /* 0x000fe2000f8e00ff */
[----:B-----5:R-:W-:Y:S01]  /*7b10*/  MOV R7, UR7 ;  /* 0x0000000700077c02 */ /* 0x020fe20008000f00 */
[----:B------:R-:W-:Y:S01]  /*7b20*/  IMAD.U32 R6, RZ, RZ, UR6 ;  /* 0x00000006ff067e24 */ /* 0x000fe2000f8e00ff */
[----:B--2---:R-:W-:Y:S01]  /*7b30*/  MOV R11, UR5 ;  /* 0x00000005000b7c02 */ /* 0x004fe20008000f00 */
[----:B------:R-:W-:Y:S02]  /*7b40*/  IMAD.U32 R10, RZ, RZ, UR4 ;  /* 0x00000004ff0a7e24 */ /* 0x000fe4000f8e00ff */
[----:B------:R-:W-:Y:S07]  /*7b50*/  LEPC R20, `(.L_x_141) ;  /* 0x000000001014794e */ /* 0x000fee0000000000 */
[----:B-1-3--:R-:W-:Y:S05]  /*7b60*/  CALL.ABS.NOINC R2 ;  /* 0x0000000002007343 */ /* 0x00afea0003c00000 */
.L_x_141:
[C---:B------:R-:W-:Y:S01]  /*7b70*/  SHF.L.U32 R40, R48.reuse, 0x10, RZ ;  /* 0x0000001030287819 */ /* 0x040fe200000006ff */
[----:B------:R-:W-:Y:S05]  /*7b80*/  WARPSYNC.ALL ;  /* 0x0000000000007948 */ /* 0x000fea0003800000 */
[----:B------:R-:W-:Y:S01]  /*7b90*/  R2UR UR4, R39 ;  /* 0x00000000270472ca */ /* 0x000fe200000e0000 */
[----:B------:R-:W-:Y:S01]  /*7ba0*/  BSSY.RECONVERGENT B0, `(.L_x_142) ;  /* 0x0000088000007945 */ /* 0x000fe20003800200 */
[----:B------:R-:W-:Y:S02]  /*7bb0*/  LOP3.LUT R43, R48, 0xffff0000, RZ, 0xc0, !PT ;  /* 0xffff0000302b7812 */ /* 0x000fe400078ec0ff */
[----:B------:R-:W-:Y:S02]  /*7bc0*/  SHF.L.U32 R42, R49, 0x10, RZ ;  /* 0x00000010312a7819 */ /* 0x000fe400000006ff */
[----:B------:R-:W-:Y:S02]  /*7bd0*/  SHF.L.U32 R45, R51, 0x10, RZ ;  /* 0x00000010332d7819 */ /* 0x000fe400000006ff */
[----:B------:R-:W-:Y:S02]  /*7be0*/  LOP3.LUT R44, R75, 0xffff0000, RZ, 0xc0, !PT ;  /* 0xffff00004b2c7812 */ /* 0x000fe400078ec0ff */
[----:B------:R-:W-:Y:S03]  /*7bf0*/  ISETP.NE.AND P0, PT, R95, RZ, PT ;  /* 0x000000ff5f00720c */ /* 0x000fe60003f05270 */
[----:B------:R-:W1:Y:S02]  /*7c00*/  LDTM.x32 R4, tmem[UR4] ;  /* 0x00000004000479ee */ /* 0x000e6400082c0000 */
[C---:B-1-3--:R-:W-:Y:S01]  /*7c10*/  FMUL R0, R38.reuse, R4 ;  /* 0x0000000426007220 */ /* 0x04afe20000400000 */
[C---:B------:R-:W-:Y:S01]  /*7c20*/  FMUL R2, R38.reuse, R5 ;  /* 0x0000000526027220 */ /* 0x040fe20000400000 */
[C---:B------:R-:W-:Y:S01]  /*7c30*/  FMUL R3, R38.reuse, R6 ;  /* 0x0000000626037220 */ /* 0x040fe20000400000 */
[----:B------:R-:W-:Y:S01]  /*7c40*/  FMUL R7, R38, R7 ;  /* 0x0000000726077220 */ /* 0x000fe20000400000 */
[----:B------:R-:W-:Y:S01]  /*7c50*/  FFMA R0, R41, R40, R0 ;  /* 0x0000002829007223 */ /* 0x000fe20000000000 */
[----:B------:R-:W-:Y:S01]  /*7c60*/  LOP3.LUT R40, R49, 0xffff0000, RZ, 0xc0, !PT ;  /* 0xffff000031287812 */ /* 0x000fe200078ec0ff */
[C---:B------:R-:W-:Y:S01]  /*7c70*/  FFMA R2, R41.reuse, R43, R2 ;  /* 0x0000002b29027223 */ /* 0x040fe20000000002 */
[C---:B------:R-:W-:Y:S01]  /*7c80*/  SHF.L.U32 R43, R50.reuse, 0x10, RZ ;  /* 0x00000010322b7819 */ /* 0x040fe200000006ff */
[C---:B------:R-:W-:Y:S01]  /*7c90*/  FFMA R3, R41.reuse, R42, R3 ;  /* 0x0000002a29037223 */ /* 0x040fe20000000003 */
[----:B------:R-:W-:Y:S01]  /*7ca0*/  LOP3.LUT R42, R50, 0xffff0000, RZ, 0xc0, !PT ;  /* 0xffff0000322a7812 */ /* 0x000fe200078ec0ff */
[----:B------:R-:W-:Y:S01]  /*7cb0*/  FMUL R4, R38, R8 ;  /* 0x0000000826047220 */ /* 0x000fe20000400000 */
[----:B------:R-:W-:Y:S01]  /*7cc0*/  F2FP.BF16.F32.PACK_AB R52, R2, R0 ;  /* 0x000000000234723e */ /* 0x000fe200000010ff */
[----:B------:R-:W-:Y:S01]  /*7cd0*/  FFMA R7, R41, R40, R7 ;  /* 0x0000002829077223 */ /* 0x000fe20000000007 */
[----:B------:R-:W-:Y:S01]  /*7ce0*/  LOP3.LUT R40, R51, 0xffff0000, RZ, 0xc0, !PT ;  /* 0xffff000033287812 */ /* 0x000fe200078ec0ff */
[C---:B------:R-:W-:Y:S01]  /*7cf0*/  FMUL R5, R38.reuse, R9 ;  /* 0x0000000926057220 */ /* 0x040fe20000400000 */
[C---:B------:R-:W-:Y:S01]  /*7d00*/  FMUL R6, R38.reuse, R10 ;  /* 0x0000000a26067220 */ /* 0x040fe20000400000 */
[----:B------:R-:W-:Y:S01]  /*7d10*/  FMUL R11, R38, R11 ;  /* 0x0000000b260b7220 */ /* 0x000fe20000400000 */
[----:B------:R-:W-:Y:S01]  /*7d20*/  F2FP.BF16.F32.PACK_AB R53, R7, R3 ;  /* 0x000000030735723e */ /* 0x000fe200000010ff */
[C---:B------:R-:W-:Y:S01]  /*7d30*/  FFMA R4, R41.reuse, R43, R4 ;  /* 0x0000002b29047223 */ /* 0x040fe20000000004 */
[C---:B------:R-:W-:Y:S01]  /*7d40*/  SHF.L.U32 R43, R56.reuse, 0x10, RZ ;  /* 0x00000010382b7819 */ /* 0x040fe200000006ff */
[----:B------:R-:W-:Y:S01]  /*7d50*/  FFMA R5, R41, R42, R5 ;  /* 0x0000002a29057223 */ /* 0x000fe20000000005 */
[----:B------:R-:W-:Y:S01]  /*7d60*/  LOP3.LUT R42, R57, 0xffff0000, RZ, 0xc0, !PT ;  /* 0xffff0000392a7812 */ /* 0x000fe200078ec0ff */
[----:B------:R-:W-:Y:S01]  /*7d70*/  FFMA R6, R41, R45, R6 ;  /* 0x0000002d29067223 */ /* 0x000fe20000000006 */
[----:B------:R-:W-:Y:S01]  /*7d80*/  SHF.L.U32 R45, R57, 0x10, RZ ;  /* 0x00000010392d7819 */ /* 0x000fe200000006ff */
[----:B------:R-:W-:Y:S01]  /*7d90*/  FFMA R11, R41, R40, R11 ;  /* 0x00000028290b7223 */ /* 0x000fe2000000000b */
[----:B------:R-:W-:Y:S01]  /*7da0*/  LOP3.LUT R40, R56, 0xffff0000, RZ, 0xc0, !PT ;  /* 0xffff000038287812 */ /* 0x000fe200078ec0ff */
[C---:B------:R-:W-:Y:S01]  /*7db0*/  FMUL R8, R38.reuse, R12 ;  /* 0x0000000c26087220 */ /* 0x040fe20000400000 */
[----:B------:R-:W-:Y:S01]  /*7dc0*/  F2FP.BF16.F32.PACK_AB R54, R5, R4 ;  /* 0x000000040536723e */ /* 0x000fe200000010ff */
[C---:B------:R-:W-:Y:S01]  /*7dd0*/  FMUL R9, R38.reuse, R13 ;  /* 0x0000000d26097220 */ /* 0x040fe20000400000 */
[----:B------:R-:W-:Y:S01]  /*7de0*/  F2FP.BF16.F32.PACK_AB R55, R11, R6 ;  /* 0x000000060b37723e */ /* 0x000fe200000010ff */
[C---:B------:R-:W-:Y:S01]  /*7df0*/  FMUL R10, R38.reuse, R14 ;  /* 0x0000000e260a7220 */ /* 0x040fe20000400000 */
[----:B------:R-:W-:Y:S01]  /*7e00*/  FMUL R15, R38, R15 ;  /* 0x0000000f260f7220 */ /* 0x000fe20000400000 */
[----:B------:R-:W-:Y:S01]  /*7e10*/  FFMA R8, R41, R43, R8 ;  /* 0x0000002b29087223 */ /* 0x000fe20000000008 */
[----:B------:R-:W-:Y:S01]  /*7e20*/  SHF.L.U32 R43, R59, 0x10, RZ ;  /* 0x000000103b2b7819 */ /* 0x000fe200000006ff */
[C---:B------:R-:W-:Y:S01]  /*7e30*/  FFMA R9, R41.reuse, R40, R9 ;  /* 0x0000002829097223 */ /* 0x040fe20000000009 */
[C---:B------:R-:W-:Y:S01]  /*7e40*/  SHF.L.U32 R40, R58.reuse, 0x10, RZ ;  /* 0x000000103a287819 */ /* 0x040fe200000006ff */
        /* <DEDUP_REMOVED lines=8> */
[----:B------:R-:W-:Y:S01]  /*7ed0*/  FMUL R14, R38, R18 ;  /* 0x00000012260e7220 */ /* 0x000fe20000400000 */
[----:B------:R-:W-:Y:S01]  /*7ee0*/  FFMA R12, R41, R40, R12 ;  /* 0x00000028290c7223 */ /* 0x000fe2000000000c */
[----:B------:R-:W-:Y:S01]  /*7ef0*/  LOP3.LUT R40, R59, 0xffff0000, RZ, 0xc0, !PT ;  /* 0xffff00003b287812 */ /* 0x000fe200078ec0ff */
[C---:B------:R-:W-:Y:S01]  /*7f00*/  FFMA R13, R41.reuse, R42, R13 ;  /* 0x0000002a290d7223 */ /* 0x040fe2000000000d */
[----:B------:R-:W-:Y:S01]  /*7f10*/  LOP3.LUT R42, R64, 0xffff0000, RZ, 0xc0, !PT ;  /* 0xffff0000402a7812 */ /* 0x000fe200078ec0ff */
[----:B------:R-:W-:Y:S01]  /*7f20*/  FMUL R19, R38, R19 ;  /* 0x0000001326137220 */ /* 0x000fe20000400000 */
[----:B------:R-:W-:Y:S01]  /*7f30*/  FFMA R14, R41, R43, R14 ;  /* 0x0000002b290e7223 */ /* 0x000fe2000000000e */
[----:B------:R-:W-:Y:S01]  /*7f40*/  SHF.L.U32 R43, R64, 0x10, RZ ;  /* 0x00000010402b7819 */ /* 0x000fe200000006ff */
[----:B------:R1:W-:Y:S01]  /*7f50*/  STS.128 [R93], R52 ;  /* 0x000000345d007388 */ /* 0x0003e20000000c00 */
[----:B------:R-:W-:Y:S01]  /*7f60*/  F2FP.BF16.F32.PACK_AB R70, R13, R12 ;  /* 0x0000000c0d46723e */ /* 0x000fe200000010ff */
[C---:B------:R-:W-:Y:S01]  /*7f70*/  FMUL R16, R38.reuse, R20 ;  /* 0x0000001426107220 */ /* 0x040fe20000400000 */
        /* <DEDUP_REMOVED lines=8> */
[C---:B------:R-:W-:Y:S01]  /*8000*/  FFMA R17, R41.reuse, R42, R17 ;  /* 0x0000002a29117223 */ /* 0x040fe20000000011 */
[----:B------:R-:W-:Y:S01]  /*8010*/  FFMA R18, R41, R45, R18 ;  /* 0x0000002d29127223 */ /* 0x000fe20000000012 */
[----:B------:R1:W-:Y:S01]  /*8020*/  STS.128 [R92+0x10], R68 ;  /* 0x000010445c007388 */ /* 0x0003e20000000c00 */
[----:B------:R-:W-:Y:S01]  /*8030*/  SHF.L.U32 R45, R67, 0x10, RZ ;  /* 0x00000010432d7819 */ /* 0x000fe200000006ff */
[----:B------:R-:W-:Y:S01]  /*8040*/  FFMA R23, R41, R40, R23 ;  /* 0x0000002829177223 */ /* 0x000fe20000000017 */
[----:B------:R-:W-:Y:S01]  /*8050*/  LOP3.LUT R40, R66, 0xffff0000, RZ, 0xc0, !PT ;  /* 0xffff000042287812 */ /* 0x000fe200078ec0ff */
[C---:B------:R-:W-:Y:S01]  /*8060*/  FMUL R20, R38.reuse, R24 ;  /* 0x0000001826147220 */ /* 0x040fe20000400000 */
[----:B------:R-:W-:Y:S01]  /*8070*/  LOP3.LUT R42, R67, 0xffff0000, RZ, 0xc0, !PT ;  /* 0xffff0000432a7812 */ /* 0x000fe200078ec0ff */
[C---:B------:R-:W-:Y:S01]  /*8080*/  FMUL R21, R38.reuse, R25 ;  /* 0x0000001926157220 */ /* 0x040fe20000400000 */
[----:B------:R-:W-:Y:S01]  /*8090*/  F2FP.BF16.F32.PACK_AB R100, R17, R16 ;  /* 0x000000101164723e */ /* 0x000fe200000010ff */
[C---:B------:R-:W-:Y:S01]  /*80a0*/  FMUL R22, R38.reuse, R26 ;  /* 0x0000001a26167220 */ /* 0x040fe20000400000 */
[----:B------:R-:W-:Y:S01]  /*80b0*/  FMUL R27, R38, R27 ;  /* 0x0000001b261b7220 */ /* 0x000fe20000400000 */
[C---:B------:R-:W-:Y:S01]  /*80c0*/  FFMA R20, R41.reuse, R43, R20 ;  /* 0x0000002b29147223 */ /* 0x040fe20000000014 */
[C---:B------:R-:W-:Y:S01]  /*80d0*/  FFMA R21, R41.reuse, R40, R21 ;  /* 0x0000002829157223 */ /* 0x040fe20000000015 */
[C---:B------:R-:W-:Y:S01]  /*80e0*/  FFMA R22, R41.reuse, R45, R22 ;  /* 0x0000002d29167223 */ /* 0x040fe20000000016 */
[----:B------:R-:W-:Y:S01]  /*80f0*/  FFMA R27, R41, R42, R27 ;  /* 0x0000002a291b7223 */ /* 0x000fe2000000001b */
[----:B------:R-:W-:Y:S01]  /*8100*/  SHF.L.U32 R40, R72, 0x10, RZ ;  /* 0x0000001048287819 */ /* 0x000fe200000006ff */
[----:B------:R-:W-:Y:S01]  /*8110*/  FMUL R24, R38, R28 ;  /* 0x0000001c26187220 */ /* 0x000fe20000400000 */
[----:B------:R-:W-:Y:S01]  /*8120*/  LOP3.LUT R42, R72, 0xffff0000, RZ, 0xc0, !PT ;  /* 0xffff0000482a7812 */ /* 0x000fe200078ec0ff */
[C---:B------:R-:W-:Y:S01]  /*8130*/  FMUL R25, R38.reuse, R29 ;  /* 0x0000001d26197220 */ /* 0x040fe20000400000 */
[----:B------:R-:W-:Y:S01]  /*8140*/  SHF.L.U32 R43, R73, 0x10, RZ ;  /* 0x00000010492b7819 */ /* 0x000fe200000006ff */
[C---:B------:R-:W-:Y:S01]  /*8150*/  FMUL R26, R38.reuse, R30 ;  /* 0x0000001e261a7220 */ /* 0x040fe20000400000 */
[C---:B------:R-:W-:Y:S01]  /*8160*/  FFMA R24, R41.reuse, R40, R24 ;  /* 0x0000002829187223 */ /* 0x040fe20000000018 */
[----:B------:R-:W-:Y:S01]  /*8170*/  FFMA R25, R41, R42, R25 ;  /* 0x0000002a29197223 */ /* 0x000fe20000000019 */
[----:B------:R-:W-:Y:S01]  /*8180*/  LOP3.LUT R40, R73, 0xffff0000, RZ, 0xc0, !PT ;  /* 0xffff000049287812 */ /* 0x000fe200078ec0ff */
[----:B------:R-:W-:Y:S01]  /*8190*/  FFMA R26, R41, R43, R26 ;  /* 0x0000002b291a7223 */ /* 0x000fe2000000001a */
[----:B------:R-:W-:Y:S01]  /*81a0*/  FMUL R31, R38, R31 ;  /* 0x0000001f261f7220 */ /* 0x000fe20000400000 */
[----:B------:R-:W-:Y:S01]  /*81b0*/  SHF.L.U32 R43, R74, 0x10, RZ ;  /* 0x000000104a2b7819 */ /* 0x000fe200000006ff */
[----:B------:R-:W-:Y:S01]  /*81c0*/  FMUL R28, R38, R32 ;  /* 0x00000020261c7220 */ /* 0x000fe20000400000 */
[----:B------:R-:W-:Y:S01]  /*81d0*/  LOP3.LUT R42, R74, 0xffff0000, RZ, 0xc0, !PT ;  /* 0xffff00004a2a7812 */ /* 0x000fe200078ec0ff */
[C---:B------:R-:W-:Y:S01]  /*81e0*/  FMUL R29, R38.reuse, R33 ;  /* 0x00000021261d7220 */ /* 0x040fe20000400000 */
[----:B------:R-:W-:Y:S01]  /*81f0*/  SHF.L.U32 R45, R75, 0x10, RZ ;  /* 0x000000104b2d7819 */ /* 0x000fe200000006ff */
[C---:B------:R-:W-:Y:S01]  /*8200*/  FMUL R30, R38.reuse, R34 ;  /* 0x00000022261e7220 */ /* 0x040fe20000400000 */
[----:B------:R-:W-:Y:S01]  /*8210*/  FFMA R31, R41, R40, R31 ;  /* 0x00000028291f7223 */ /* 0x000fe2000000001f */
[----:B------:R-:W-:Y:S01]  /*8220*/  FMUL R35, R38, R35 ;  /* 0x0000002326237220 */ /* 0x000fe20000400000 */
[----:B------:R-:W-:Y:S01]  /*8230*/  F2FP.BF16.F32.PACK_AB R101, R23, R18 ;  /* 0x000000121765723e */ /* 0x000fe200000010ff */
[----:B------:R-:W-:Y:S01]  /*8240*/  FFMA R28, R41, R43, R28 ;  /* 0x0000002b291c7223 */ /* 0x000fe2000000001c */
[----:B------:R-:W-:Y:S01]  /*8250*/  F2FP.BF16.F32.PACK_AB R102, R21, R20 ;  /* 0x000000141566723e */ /* 0x000fe200000010ff */
[----:B------:R-:W-:Y:S01]  /*8260*/  FFMA R29, R41, R42, R29 ;  /* 0x0000002a291d7223 */ /* 0x000fe2000000001d */
[----:B------:R-:W-:Y:S01]  /*8270*/  F2FP.BF16.F32.PACK_AB R103, R27, R22 ;  /* 0x000000161b67723e */ /* 0x000fe200000010ff */
[C---:B------:R-:W-:Y:S01]  /*8280*/  FFMA R30, R41.reuse, R45, R30 ;  /* 0x0000002d291e7223 */ /* 0x040fe2000000001e */
[----:B------:R-:W-:Y:S01]  /*8290*/  FFMA R35, R41, R44, R35 ;  /* 0x0000002c29237223 */ /* 0x000fe20000000023 */
[----:B------:R-:W-:Y:S02]  /*82a0*/  F2FP.BF16.F32.PACK_AB R104, R25, R24 ;  /* 0x000000181968723e */ /* 0x000fe400000010ff */
[----:B------:R1:W-:Y:S01]  /*82b0*/  STS.128 [R91+0x20], R100 ;  /* 0x000020645b007388 */ /* 0x0003e20000000c00 */
[----:B------:R-:W-:Y:S02]  /*82c0*/  F2FP.BF16.F32.PACK_AB R105, R31, R26 ;  /* 0x0000001a1f69723e */ /* 0x000fe400000010ff */
[----:B------:R-:W-:Y:S02]  /*82d0*/  F2FP.BF16.F32.PACK_AB R106, R29, R28 ;  /* 0x0000001c1d6a723e */ /* 0x000fe400000010ff */
[----:B------:R-:W-:Y:S05]  /*82e0*/  F2FP.BF16.F32.PACK_AB R107, R35, R30 ;  /* 0x0000001e236b723e */ /* 0x000fea00000010ff */
[----:B------:R1:W-:Y:S01]  /*82f0*/  STS.128 [R87+0x30], R104 ;  /* 0x0000306857007388 */ /* 0x0003e20000000c00 */
[----:B------:R-:W-:Y:S01]  /*8300*/  @!PT LDS RZ, [RZ] ;  /* 0x00000000fffff984 */ /* 0x000fe20000000800 */
[----:B------:R-:W-:Y:S01]  /*8310*/  @!PT LDS RZ, [RZ] ;  /* 0x00000000fffff984 */ /* 0x000fe20000000800 */
[----:B------:R-:W-:Y:S01]  /*8320*/  @!PT LDS RZ, [RZ] ;  /* 0x00000000fffff984 */ /* 0x000fe20000000800 */
[----:B------:R-:W-:Y:S01]  /*8330*/  @!PT LDS RZ, [RZ] ;  /* 0x00000000fffff984 */ /* 0x000fe20000000800 */
[----:B------:R3:W-:Y:S07]  /*8340*/  MEMBAR.ALL.CTA ;  /* 0x0000000000007992 */ /* 0x0007ee0000008000 */
[----:B---3--:R-:W3:Y:S02]  /*8350*/  FENCE.VIEW.ASYNC.S ;  /* 0x00000000000073c6 */ /* 0x008ee40000000000 */
[----:B---3--:R-:W-:Y:S06]  /*8360*/  BAR.SYNC.DEFER_BLOCKING 0x1, 0x80 ;  /* 0x0042000000007b1d */ /* 0x008fec0000010000 */
[----:B------:R-:W-:Y:S05]  /*8370*/  @P0 BRA `(.L_x_143) ;  /* 0x0000000000280947 */ /* 0x000fea0003800000 */
[----:B------:R-:W3:Y:S01]  /*8380*/  LDCU.64 UR6, c[0x0][0x348] ;  /* 0x00006900ff0677ac */ /* 0x000ee20008000a00 */
[----:B------:R-:W-:Y:S01]  /*8390*/  UIADD3 UR4, UPT, UPT, UR43, 0x400, URZ ;  /* 0x000004002b047890 */ /* 0x000fe2000fffe0ff */
[----:B------:R-:W-:Y:S05]  /*83a0*/  UMOV UR51, UR44 ;  /* 0x0000002c00337c82 */ /* 0x000fea0008000000 */
[----:B------:R-:W-:Y:S04]  /*83b0*/  MOV R84, UR4 ;  /* 0x0000000400547c02 */ /* 0x000fe80008000f00 */
[----:B------:R-:W-:Y:S01]  /*83c0*/  R2UR UR48, R84 ;  /* 0x00000000543072ca */ /* 0x000fe200000e0000 */
[----:B---3--:R-:W-:Y:S04]  /*83d0*/  UIADD3 UR4, UP0, UPT, UR6, 0xa80, URZ ;  /* 0x00000a8006047890 */ /* 0x008fe8000ff1e0ff */
[----:B------:R-:W-:Y:S09]  /*83e0*/  UIADD3.X UR5, UPT, UPT, URZ, UR7, URZ, UP0, !UPT ;  /* 0x00000007ff057290 */ /* 0x000ff200087fe4ff */
[----:B------:R3:W-:Y:S01]  /*83f0*/  UTMASTG.3D [UR48], [UR4] ;  /* 0x00000030040073b5 */ /* 0x0007e20008010000 */
[----:B------:R0:W-:Y:S01]  /*8400*/  UTMACMDFLUSH ;  /* 0x00000000000079b7 */ /* 0x0001e20000000000 */
[----:B---3--:R-:W-:Y:S04]  /*8410*/  DEPBAR.LE SB0, 0x1 ;  /* 0x000080400000791a */ /* 0x008fe80000000000 */
.L_x_143:
[----:B------:R-:W-:Y:S05]  /*8420*/  BSYNC.RECONVERGENT B0 ;  /* 0x0000000000007941 */ /* 0x000fea0003800200 */
.L_x_142:
[----:B------:R-:W-:Y:S01]  /*8430*/  BAR.SYNC.DEFER_BLOCKING 0x1, 0x80 ;  /* 0x0042000000007b1d */ /* 0x000fe20000010000 */
[----:B------:R-:W-:Y:S01]  /*8440*/  ISETP.NE.AND P1, PT, R98, RZ, PT ;  /* 0x000000ff6200720c */ /* 0x000fe20003f25270 */
[----:B------:R-:W-:Y:S01]  /*8450*/  UISETP.NE.AND UP0, UPT, UR47, URZ, UPT ;  /* 0x000000ff2f00728c */ /* 0x000fe2000bf05270 */
[----:B------:R-:W-:Y:S11]  /*8460*/  LEA R3, R46, UR43, 0x3 ;  /* 0x0000002b2e037c11 */ /* 0x000ff6000f8e18ff */
[----:B------:R-:W-:Y:S01]  /*8470*/  @P1 SHF.L.U32 R2, R90, 0x1f, RZ ;  /* 0x0000001f5a021819 */ /* 0x000fe200000006ff */
[----:B------:R-:W-:Y:S06]  /*8480*/  BRA.U !UP0, `(.L_x_144) ;  /* 0x0000000108247547 */ /* 0x000fec000b800000 */
[----:B------:R-:W-:Y:S01]  /*8490*/  IMAD.U32 R5, RZ, RZ, UR46 ;  /* 0x0000002eff057e24 */ /* 0x000fe2000f8e00ff */
[----:B------:R-:W-:Y:S01]  /*84a0*/  MOV R0, UR55 ;  /* 0x0000003700007c02 */ /* 0x000fe20008000f00 */
[----:B------:R-:W-:Y:S03]  /*84b0*/  UIADD3 UR4, UPT, UPT, UR46, 0x1, URZ ;  /* 0x000000012e047890 */ /* 0x000fe6000fffe0ff */
[----:B------:R-:W-:Y:S01]  /*84c0*/  @P1 LEA R5, R5, UR43, 0x3 ;  /* 0x0000002b05051c11 */ /* 0x000fe2000f8e18ff */
[----:B------:R-:W-:Y:S04]  /*84d0*/  UISETP.NE.AND UP0, UPT, UR4, 0x4, UPT ;  /* 0x000000040400788c */ /* 0x000fe8000bf05270 */
[----:B------:R-:W-:Y:S01]  /*84e0*/  @P1 VIADD R5, R5, 0x1d0 ;  /* 0x000001d005051836 */ /* 0x000fe20000000000 */
[----:B------:R-:W-:Y:S04]  /*84f0*/  USEL UR46, UR4, URZ, UP0 ;  /* 0x000000ff042e7287 */ /* 0x000fe80008000000 */
[----:B------:R-:W-:Y:S04]  /*8500*/  @P1 PRMT R0, R0, 0x654, R5 ;  /* 0x0000065400001816 */ /* 0x000fe80000000005 */
[----:B------:R3:W-:Y:S04]  /*8510*/  @P1 SYNCS.ARRIVE.TRANS64.RED.A1T0 RZ, [R0+URZ], RZ ;  /* 0x000000ff00ff19a7 */ /* 0x0007e800081004ff */
.L_x_144:
[----:B------:R-:W4:Y:S01]  /*8520*/  @P1 SYNCS.PHASECHK.TRANS64.TRYWAIT P0, [R3+URZ+0x1b0], R2 ;  /* 0x0001b002030015a7 */ /* 0x000f2200080011ff */
[----:B------:R-:W-:Y:S01]  /*8530*/  BSSY B1, `(.L_x_145) ;  /* 0x0000016000017945 */ /* 0x000fe20003800000 */
[----:B----4-:R-:W-:Y:S03]  /*8540*/  @P1 SEL R47, RZ, 0x1, !P0 ;  /* 0x00000001ff2f1807 */ /* 0x010fe60004000000 */
[----:B------:R-:W-:Y:S05]  /*8550*/  @!P1 BRA `(.L_x_146) ;  /* 0x00000000004c9947 */ /* 0x000fea0003800000 */
[----:B------:R-:W-:Y:S01]  /*8560*/  ISETP.NE.AND P0, PT, R47, RZ, PT ;  /* 0x000000ff2f00720c */ /* 0x000fe20003f05270 */
[----:B------:R-:W-:Y:S01]  /*8570*/  BSSY B0, `(.L_x_147) ;  /* 0x000000b000007945 */ /* 0x000fe20003800000 */
[----:B------:R-:W-:Y:S11]  /*8580*/  ISETP.NE.AND P1, PT, R60, RZ, PT ;  /* 0x000000ff3c00720c */ /* 0x000ff60003f25270 */
[----:B------:R-:W-:Y:S02]  /*8590*/  @!UPT UIADD3 URZ, UPT, UPT, URZ, URZ, URZ ;  /* 0x000000fffffff290 */ /* 0x000fe4000fffe0ff */
[C---:B------:R-:W-:Y:S01]  /*85a0*/  @P1 IMAD R6, R46.reuse, 0x2000, R93 ;  /* 0x000020002e061824 */ /* 0x040fe200078e025d */
[C---:B------:R-:W-:Y:S01]  /*85b0*/  @P1 LEA R4, R46.reuse, R91, 0xd ;  /* 0x0000005b2e041211 */ /* 0x040fe200078e68ff */
[C---:B------:R-:W-:Y:S02]  /*85c0*/  @P1 IMAD R5, R46.reuse, 0x2000, R92 ;  /* 0x000020002e051824 */ /* 0x040fe400078e025c */
[----:B------:R-:W-:Y:S01]  /*85d0*/  @P1 IMAD R2, R46, 0x2000, R87 ;  /* 0x000020002e021824 */ /* 0x000fe200078e0257 */
[----:B------:R-:W-:Y:S06]  /*85e0*/  @P0 BRA `(.L_x_148) ;  /* 0x00000000000c0947 */ /* 0x000fec0003800000 */
[----:B---3--:R-:W-:Y:S04]  /*85f0*/  SHF.L.U32 R0, R90, 0x1f, RZ ;  /* 0x0000001f5a007819 */ /* 0x008fe800000006ff */
[----:B------:R-:W3:Y:S02]  /*8600*/  SYNCS.PHASECHK.TRANS64.TRYWAIT P0, [R3+URZ+0x1b0], R0 ;  /* 0x0001b000030075a7 */ /* 0x000ee400080011ff */
[----:B---3--:R-:W-:Y:S05]  /*8610*/  @!P0 BRA `(.L_x_149) ;  /* 0x0000003800c08947 */ /* 0x008fea0003800000 */
.L_x_148:
[----:B------:R-:W-:Y:S05]  /*8620*/  BSYNC B0 ;  /* 0x0000000000007941 */ /* 0x000fea0003800000 */
.L_x_147:
[----:B------:R-:W-:Y:S02]  /*8630*/  ISETP.NE.AND P0, PT, R60, RZ, PT ;  /* 0x000000ff3c00720c */ /* 0x000fe40003f05270 */
[----:B------:R-:W-:Y:S11]  /*8640*/  IADD3 R46, PT, PT, R46, 0x1, RZ ;  /* 0x000000012e2e7810 */ /* 0x000ff60007ffe0ff */
[----:B------:R4:W1:Y:S04]  /*8650*/  @P0 LDS.128 R48, [R6] ;  /* 0x0000000006300984 */ /* 0x0008680000000c00 */
[----:B------:R4:W1:Y:S04]  /*8660*/  @P0 LDS.128 R56, [R5+0x10] ;  /* 0x0000100005380984 */ /* 0x0008680000000c00 */
[----:B------:R4:W1:Y:S04]  /*8670*/  @P0 LDS.128 R64, [R4+0x20] ;  /* 0x0000200004400984 */ /* 0x0008680000000c00 */
[----:B------:R4:W1:Y:S02]  /*8680*/  @P0 LDS.128 R72, [R2+0x30] ;  /* 0x0000300002480984 */ /* 0x0008640000000c00 */
.L_x_146:
[----:B------:R-:W-:Y:S05]  /*8690*/  BSYNC B1 ;  /* 0x0000000000017941 */ /* 0x000fea0003800000 */
.L_x_145:
[----:B---3--:R-:W-:Y:S05]  /*86a0*/  VIADD R0, R39, 0x20 ;  /* 0x0000002027007836 */ /* 0x008fea0000000000 */
[----:B------:R-:W-:Y:S04]  /*86b0*/  SHF.R.U32.HI R0, RZ, 0x15, R0 ;  /* 0x00000015ff007819 */ /* 0x000fe80000011600 */
[----:B------:R-:W-:Y:S11]  /*86c0*/  LOP3.LUT P0, RZ, R0, 0x3, R81, 0x48, !PT ;  /* 0x0000000300ff7812 */ /* 0x000ff60007804851 */
[----:B------:R-:W-:Y:S02]  /*86d0*/  @!UPT UIADD3 URZ, UPT, UPT, URZ, URZ, URZ ;  /* 0x000000fffffff290 */ /* 0x000fe4000fffe0ff */
[----:B------:R-:W-:Y:S05]  /*86e0*/  @!P0 BRA `(.L_x_150) ;  /* 0x0000000000408947 */ /* 0x000fea0003800000 */
[----:B------:R-:W3:Y:S01]  /*86f0*/  LDCU.64 UR8, c[0x4][0x70] ;  /* 0x01000e00ff0877ac */ /* 0x000ee20008000a00 */
[----:B------:R-:W-:Y:S01]  /*8700*/  MOV R3, 0x0 ;  /* 0x0000000000037802 */ /* 0x000fe20000000f00 */
[----:B------:R-:W-:Y:S02]  /*8710*/  HFMA2 R12, -RZ, RZ, 0, 5.9604644775390625e-08 ;  /* 0x00000001ff0c7431 */ /* 0x000fe400000001ff */
[----:B------:R-:W-:Y:S02]  /*8720*/  IMAD.MOV.U32 R8, RZ, RZ, 0x192 ;  /* 0x00000192ff087424 */ /* 0x000fe400078e00ff */
[----:B------:R-:W-:Y:S01]  /*8730*/  IMAD.MOV.U32 R13, RZ, RZ, RZ ;  /* 0x000000ffff0d7224 */ /* 0x000fe200078e00ff */
[----:B------:R-:W5:Y:S01]  /*8740*/  LDCU.64 UR6, c[0x4][0x78] ;  /* 0x01000f00ff0677ac */ /* 0x000f620008000a00 */
[----:B----4-:R-:W4:Y:S01]  /*8750*/  LDC.64 R2, c[0x4][R3] ;  /* 0x0100000003027b82 */ /* 0x010f220000000a00 */
[----:B------:R-:W2:Y:S01]  /*8760*/  LDCU.64 UR4, c[0x4][0x10] ;  /* 0x01000200ff0477ac */ /* 0x000ea20008000a00 */
[----:B---3--:R-:W-:Y:S01]  /*8770*/  MOV R5, UR9 ;  /* 0x0000000900057c02 */ /* 0x008fe20008000f00 */
[----:B------:R-:W-:Y:S01]  /*8780*/  IMAD.U32 R4, RZ, RZ, UR8 ;  /* 0x00000008ff047e24 */ /* 0x000fe2000f8e00ff */
[----:B-----5:R-:W-:Y:S01]  /*8790*/  MOV R7, UR7 ;  /* 0x0000000700077c02 */ /* 0x020fe20008000f00 */
[----:B------:R-:W-:Y:S01]  /*87a0*/  IMAD.U32 R6, RZ, RZ, UR6 ;  /* 0x00000006ff067e24 */ /* 0x000fe2000f8e00ff */
[----:B--2---:R-:W-:Y:S01]  /*87b0*/  MOV R11, UR5 ;  /* 0x00000005000b7c02 */ /* 0x004fe20008000f00 */
[----:B------:R-:W-:Y:S02]  /*87c0*/  IMAD.U32 R10, RZ, RZ, UR4 ;  /* 0x00000004ff0a7e24 */ /* 0x000fe4000f8e00ff */
[----:B------:R-:W-:Y:S07]  /*87d0*/  LEPC R20, `(.L_x_150) ;  /* 0x000000001014794e */ /* 0x000fee0000000000 */
[----:B-1--4-:R-:W-:Y:S05]  /*87e0*/  CALL.ABS.NOINC R2 ;  /* 0x0000000002007343 */ /* 0x012fea0003c00000 */
.L_x_150:
[C---:B-1----:R-:W-:Y:S01]  /*87f0*/  SHF.L.U32 R40, R48.reuse, 0x10, RZ ;  /* 0x0000001030287819 */ /* 0x042fe200000006ff */
[----:B------:R-:W-:Y:S05]  /*8800*/  WARPSYNC.ALL ;  /* 0x0000000000007948 */ /* 0x000fea0003800000 */
[----:B------:R-:W-:Y:S01]  /*8810*/  R2UR UR4, R39 ;  /* 0x00000000270472ca */ /* 0x000fe200000e0000 */
[----:B------:R-:W-:Y:S01]  /*8820*/  BSSY.RECONVERGENT B0, `(.L_x_151) ;  /* 0x0000090000007945 */ /* 0x000fe20003800200 */
[----:B------:R-:W-:Y:S02]  /*8830*/  LOP3.LUT R43, R48, 0xffff0000, RZ, 0xc0, !PT ;  /* 0xffff0000302b7812 */ /* 0x000fe400078ec0ff */
[----:B------:R-:W-:Y:S02]  /*8840*/  LOP3.LUT R42, R49, 0xffff0000, RZ, 0xc0, !PT ;  /* 0xffff0000312a7812 */ /* 0x000fe400078ec0ff */
[----:B------:R-:W-:Y:S02]  /*8850*/  SHF.L.U32 R45, R51, 0x10, RZ ;  /* 0x00000010332d7819 */ /* 0x000fe400000006ff */
[----:B------:R-:W-:Y:S02]  /*8860*/  ISETP.NE.AND P6, PT, R98, RZ, PT ;  /* 0x000000ff6200720c */ /* 0x000fe40003fc5270 */
[----:B------:R-:W-:Y:S02]  /*8870*/  MOV R52, UR46 ;  /* 0x0000002e00347c02 */ /* 0x000fe40008000f00 */
[----:B------:R-:W-:Y:S01]  /*8880*/  MOV R61, UR55 ;  /* 0x00000037003d7c02 */ /* 0x000fe20008000f00 */
[----:B----4-:R-:W1:Y:S01]  /*8890*/  LDTM.x32 R4, tmem[UR4+0x20] ;  /* 0x00002004000479ee */ /* 0x010e6200082c0000 */
[----:B------:R-:W-:Y:S02]  /*88a0*/  LOP3.LUT R44, R75, 0xffff0000, RZ, 0xc0, !PT ;  /* 0xffff00004b2c7812 */ /* 0x000fe400078ec0ff */
[----:B------:R-:W-:Y:S02]  /*88b0*/  ISETP.NE.AND P0, PT, R95, RZ, PT ;  /* 0x000000ff5f00720c */ /* 0x000fe40003f05270 */
[----:B------:R-:W-:Y:S03]  /*88c0*/  LEA R62, R46, UR43, 0x3 ;  /* 0x0000002b2e3e7c11 */ /* 0x000fe6000f8e18ff */
[----:B------:R-:W-:Y:S02]  /*88d0*/  @P6 LEA R52, R52, UR43, 0x3 ;  /* 0x0000002b34346c11 */ /* 0x000fe4000f8e18ff */
[----:B------:R-:W-:Y:S02]  /*88e0*/  @P6 SHF.L.U32 R63, R90, 0x1f, RZ ;  /* 0x0000001f5a3f6819 */ /* 0x000fe400000006ff */
[----:B------:R-:W-:Y:S04]  /*88f0*/  @P6 IADD3 R52, PT, PT, R52, 0x1d0, RZ ;  /* 0x000001d034346810 */ /* 0x000fe80007ffe0ff */
[----:B------:R-:W-:Y:S01]  /*8900*/  @P6 PRMT R61, R61, 0x654, R52 ;  /* 0x000006543d3d6816 */ /* 0x000fe20000000034 */
[C---:B-1----:R-:W-:Y:S01]  /*8910*/  FMUL R0, R38.reuse, R4 ;  /* 0x0000000426007220 */ /* 0x042fe20000400000 */
[C---:B------:R-:W-:Y:S01]  /*8920*/  FMUL R2, R38.reuse, R5 ;  /* 0x0000000526027220 */ /* 0x040fe20000400000 */
[C---:B------:R-:W-:Y:S01]  /*8930*/  FMUL R3, R38.reuse, R6 ;  /* 0x0000000626037220 */ /* 0x040fe20000400000 */
[----:B------:R-:W-:Y:S01]  /*8940*/  FMUL R7, R38, R7 ;  /* 0x0000000726077220 */ /* 0x000fe20000400000 */
[----:B------:R-:W-:Y:S01]  /*8950*/  FFMA R0, R41, R40, R0 ;  /* 0x0000002829007223 */ /* 0x000fe20000000000 */
[----:B------:R-:W-:Y:S01]  /*8960*/  SHF.L.U32 R40, R49, 0x10, RZ ;  /* 0x0000001031287819 */ /* 0x000fe200000006ff */
[C---:B------:R-:W-:Y:S01]  /*8970*/  FFMA R2, R41.reuse, R43, R2 ;  /* 0x0000002b29027223 */ /* 0x040fe20000000002 */
[----:B------:R-:W-:Y:S01]  /*8980*/  SHF.L.U32 R43, R50, 0x10, RZ ;  /* 0x00000010322b7819 */ /* 0x000fe200000006ff */
[C---:B------:R-:W-:Y:S01]  /*8990*/  FMUL R4, R38.reuse, R8 ;  /* 0x0000000826047220 */ /* 0x040fe20000400000 */
[----:B------:R-:W-:Y:S01]  /*89a0*/  FMUL R5, R38, R9 ;  /* 0x0000000926057220 */ /* 0x000fe20000400000 */
[C---:B------:R-:W-:Y:S01]  /*89b0*/  FFMA R3, R41.reuse, R40, R3 ;  /* 0x0000002829037223 */ /* 0x040fe20000000003 */
[----:B------:R-:W-:Y:S01]  /*89c0*/  LOP3.LUT R40, R50, 0xffff0000, RZ, 0xc0, !PT ;  /* 0xffff000032287812 */ /* 0x000fe200078ec0ff */
[----:B------:R-:W-:Y:S01]  /*89d0*/  FFMA R7, R41, R42, R7 ;  /* 0x0000002a29077223 */ /* 0x000fe20000000007 */
[----:B------:R-:W-:Y:S01]  /*89e0*/  LOP3.LUT R42, R51, 0xffff0000, RZ, 0xc0, !PT ;  /* 0xffff0000332a7812 */ /* 0x000fe200078ec0ff */
[----:B------:R-:W-:Y:S01]  /*89f0*/  FMUL R6, R38, R10 ;  /* 0x0000000a26067220 */ /* 0x000fe20000400000 */
[----:B------:R-:W-:Y:S01]  /*8a00*/  F2FP.BF16.F32.PACK_AB R52, R2, R0 ;  /* 0x000000000234723e */ /* 0x000fe200000010ff */
[----:B------:R-:W-:Y:S01]  /*8a10*/  FMUL R11, R38, R11 ;  /* 0x0000000b260b7220 */ /* 0x000fe20000400000 */
[----:B------:R-:W-:Y:S01]  /*8a20*/  F2FP.BF16.F32.PACK_AB R53, R7, R3 ;  /* 0x000000030735723e */ /* 0x000fe200000010ff */
        /* <DEDUP_REMOVED lines=20> */
[C---:B------:R-:W-:Y:S01]  /*8b70*/  FMUL R12, R38.reuse, R16 ;  /* 0x00000010260c7220 */ /* 0x040fe20000400000 */
        /* <DEDUP_REMOVED lines=13> */
[----:B------:R1:W-:Y:S01]  /*8c50*/  STS.128 [R93+0x2000], R52 ;  /* 0x002000345d007388 */ /* 0x0003e20000000c00 */
[----:B------:R-:W-:Y:S01]  /*8c60*/  F2FP.BF16.F32.PACK_AB R70, R13, R12 ;  /* 0x0000000c0d46723e */ /* 0x000fe200000010ff */
[----:B------:R-:W-:Y:S01]  /*8c70*/  FFMA R19, R41, R40, R19 ;  /* 0x0000002829137223 */ /* 0x000fe20000000013 */
[----:B------:R-:W-:Y:S01]  /*8c80*/  LOP3.LUT R40, R64, 0xffff0000, RZ, 0xc0, !PT ;  /* 0xffff000040287812 */ /* 0x000fe200078ec0ff */
[C---:B------:R-:W-:Y:S01]  /*8c90*/  FMUL R16, R38.reuse, R20 ;  /* 0x0000001426107220 */ /* 0x040fe20000400000 */
[C---:B------:R-:W-:Y:S01]  /*8ca0*/  FMUL R17, R38.reuse, R21 ;  /* 0x0000001526117220 */ /* 0x040fe20000400000 */
[C---:B------:R-:W-:Y:S01]  /*8cb0*/  FMUL R18, R38.reuse, R22 ;  /* 0x0000001626127220 */ /* 0x040fe20000400000 */
[----:B------:R-:W-:Y:S01]  /*8cc0*/  F2FP.BF16.F32.PACK_AB R71, R19, R14 ;  /* 0x0000000e1347723e */ /* 0x000fe200000010ff */
[----:B------:R-:W-:Y:S01]  /*8cd0*/  FMUL R23, R38, R23 ;  /* 0x0000001726177220 */ /* 0x000fe20000400000 */
[----:B------:R-:W-:Y:S01]  /*8ce0*/  FFMA R16, R41, R43, R16 ;  /* 0x0000002b29107223 */ /* 0x000fe20000000010 */
[----:B------:R-:W-:Y:S01]  /*8cf0*/  SHF.L.U32 R43, R67, 0x10, RZ ;  /* 0x00000010432b7819 */ /* 0x000fe200000006ff */
[C---:B------:R-:W-:Y:S01]  /*8d00*/  FFMA R17, R41.reuse, R40, R17 ;  /* 0x0000002829117223 */ /* 0x040fe20000000011 */
[----:B------:R1:W-:Y:S01]  /*8d10*/  STS.128 [R92+0x2010], R68 ;  /* 0x002010445c007388 */ /* 0x0003e20000000c00 */
        /* <DEDUP_REMOVED lines=8> */
[C---:B------:R-:W-:Y:S01]  /*8da0*/  FMUL R22, R38.reuse, R26 ;  /* 0x0000001a26167220 */ /* 0x040fe20000400000 */
[----:B------:R-:W-:Y:S01]  /*8db0*/  FFMA R20, R41, R40, R20 ;  /* 0x0000002829147223 */ /* 0x000fe20000000014 */
[----:B------:R-:W-:Y:S01]  /*8dc0*/  LOP3.LUT R40, R67, 0xffff0000, RZ, 0xc0, !PT ;  /* 0xffff000043287812 */ /* 0x000fe200078ec0ff */
[C---:B------:R-:W-:Y:S01]  /*8dd0*/  FFMA R21, R41.reuse, R42, R21 ;  /* 0x0000002a29157223 */ /* 0x040fe20000000015 */
[C---:B------:R-:W-:Y:S01]  /*8de0*/  FFMA R22, R41.reuse, R43, R22 ;  /* 0x0000002b29167223 */ /* 0x040fe20000000016 */
[----:B------:R-:W-:Y:S01]  /*8df0*/  FMUL R27, R38, R27 ;  /* 0x0000001b261b7220 */ /* 0x000fe20000400000 */
[----:B------:R-:W-:Y:S01]  /*8e00*/  SHF.L.U32 R43, R72, 0x10, RZ ;  /* 0x00000010482b7819 */ /* 0x000fe200000006ff */
[----:B------:R-:W-:Y:S01]  /*8e10*/  FMUL R24, R38, R28 ;  /* 0x0000001c26187220 */ /* 0x000fe20000400000 */
[----:B------:R-:W-:Y:S01]  /*8e20*/  LOP3.LUT R42, R72, 0xffff0000, RZ, 0xc0, !PT ;  /* 0xffff0000482a7812 */ /* 0x000fe200078ec0ff */
[C---:B------:R-:W-:Y:S01]  /*8e30*/  FMUL R25, R38.reuse, R29 ;  /* 0x0000001d26197220 */ /* 0x040fe20000400000 */
[C---:B------:R-:W-:Y:S01]  /*8e40*/  FMUL R26, R38.reuse, R30 ;  /* 0x0000001e261a7220 */ /* 0x040fe20000400000 */
[C---:B------:R-:W-:Y:S01]  /*8e50*/  FFMA R27, R41.reuse, R40, R27 ;  /* 0x00000028291b7223 */ /* 0x040fe2000000001b */
[----:B------:R-:W-:Y:S01]  /*8e60*/  FFMA R24, R41, R43, R24 ;  /* 0x0000002b29187223 */ /* 0x000fe20000000018 */
[----:B------:R-:W-:Y:S01]  /*8e70*/  LOP3.LUT R40, R73, 0xffff0000, RZ, 0xc0, !PT ;  /* 0xffff000049287812 */ /* 0x000fe200078ec0ff */
[C---:B------:R-:W-:Y:S01]  /*8e80*/  FFMA R25, R41.reuse, R42, R25 ;  /* 0x0000002a29197223 */ /* 0x040fe20000000019 */
[----:B------:R-:W-:Y:S01]  /*8e90*/  FMUL R31, R38, R31 ;  /* 0x0000001f261f7220 */ /* 0x000fe20000400000 */
[----:B------:R-:W-:Y:S01]  /*8ea0*/  SHF.L.U32 R43, R74, 0x10, RZ ;  /* 0x000000104a2b7819 */ /* 0x000fe200000006ff */
[----:B------:R-:W-:Y:S01]  /*8eb0*/  FFMA R26, R41, R45, R26 ;  /* 0x0000002d291a7223 */ /* 0x000fe2000000001a */
        /* <DEDUP_REMOVED lines=29> */
[----:B------:R-:W-:Y:S02]  /*9090*/  UIADD3 UR9, UPT, UPT, UR49, 0x20, URZ ;  /* 0x0000002031097890 */ /* 0x000fe4000fffe0ff */
[----:B------:R-:W-:Y:S01]  /*90a0*/  UIADD3 UR8, UPT, UPT, UR43, 0x2400, URZ ;  /* 0x000024002b087890 */ /* 0x000fe2000fffe0ff */
[----:B------:R-:W-:Y:S01]  /*90b0*/  UMOV UR10, UR50 ;  /* 0x00000032000a7c82 */ /* 0x000fe20008000000 */
[----:B------:R-:W-:Y:S01]  /*90c0*/  UMOV UR11, UR44 ;  /* 0x0000002c000b7c82 */ /* 0x000fe20008000000 */
[----:B---3--:R-:W-:Y:S04]  /*90d0*/  UIADD3 UR4, UP0, UPT, UR6, 0xa80, URZ ;  /* 0x00000a8006047890 */ /* 0x008fe8000ff1e0ff */
[----:B------:R-:W-:Y:S09]  /*90e0*/  UIADD3.X UR5, UPT, UPT, URZ, UR7, URZ, UP0, !UPT ;  /* 0x00000007ff057290 */ /* 0x000ff200087fe4ff */
[----:B------:R3:W-:Y:S01]  /*90f0*/  UTMASTG.3D [UR8], [UR4] ;  /* 0x00000008040073b5 */ /* 0x0007e20008010000 */
[----:B------:R0:W-:Y:S01]  /*9100*/  UTMACMDFLUSH ;  /* 0x00000000000079b7 */ /* 0x0001e20000000000 */
[----:B---3--:R-:W-:Y:S04]  /*9110*/  DEPBAR.LE SB0, 0x1 ;  /* 0x000080400000791a */ /* 0x008fe80000000000 */
.L_x_152:
[----:B------:R-:W-:Y:S05]  /*9120*/  BSYNC.RECONVERGENT B0 ;  /* 0x0000000000007941 */ /* 0x000fea0003800200 */
.L_x_151:
[----:B------:R-:W-:Y:S01]  /*9130*/  BAR.SYNC.DEFER_BLOCKING 0x1, 0x80 ;  /* 0x0042000000007b1d */ /* 0x000fe20000010000 */
[----:B------:R-:W-:Y:S04]  /*9140*/  UIADD3 UR4, UPT, UPT, UR46, 0x1, URZ ;  /* 0x000000012e047890 */ /* 0x000fe8000fffe0ff */
[----:B------:R-:W-:Y:S04]  /*9150*/  UISETP.NE.AND UP0, UPT, UR4, 0x4, UPT ;  /* 0x000000040400788c */ /* 0x000fe8000bf05270 */
[----:B------:R-:W-:Y:S01]  /*9160*/  USEL UR45, UR4, URZ, UP0 ;  /* 0x000000ff042d7287 */ /* 0x000fe20008000000 */
[----:B------:R3:W-:Y:S01]  /*9170*/  @P6 SYNCS.ARRIVE.TRANS64.RED.A1T0 RZ, [R61+URZ], RZ ;  /* 0x000000ff3dff69a7 */ /* 0x0007e200081004ff */
[----:B------:R-:W-:Y:S01]  /*9180*/  BSSY B1, `(.L_x_153) ;  /* 0x0000017000017945 */ /* 0x000fe20003800000 */
[----:B------:R-:W4:Y:S02]  /*9190*/  @P6 SYNCS.PHASECHK.TRANS64.TRYWAIT P0, [R62+URZ+0x1b0], R63 ;  /* 0x0001b03f3e0065a7 */ /* 0x000f2400080011ff */
[----:B----4-:R-:W-:Y:S01]  /*91a0*/  @P6 SEL R47, RZ, 0x1, !P0 ;  /* 0x00000001ff2f6807 */ /* 0x010fe20004000000 */
[----:B---3--:R-:W-:Y:S06]  /*91b0*/  @!P6 BRA `(.L_x_154) ;  /* 0x00000000004ce947 */ /* 0x008fec0003800000 */
        /* <DEDUP_REMOVED lines=9> */
[----:B------:R-:W-:Y:S04]  /*9250*/  SHF.L.U32 R5, R90, 0x1f, RZ ;  /* 0x0000001f5a057819 */ /* 0x000fe800000006ff */
[----:B------:R-:W3:Y:S02]  /*9260*/  SYNCS.PHASECHK.TRANS64.TRYWAIT P0, [R62+URZ+0x1b0], R5 ;  /* 0x0001b0053e0075a7 */ /* 0x000ee400080011ff */
[----:B---3--:R-:W-:Y:S05]  /*9270*/  @!P0 BRA `(.L_x_157) ;  /* 0x0000002c00bc8947 */ /* 0x008fea0003800000 */
.L_x_156:
[----:B------:R-:W-:Y:S05]  /*9280*/  BSYNC B0 ;  /* 0x0000000000007941 */ /* 0x000fea0003800000 */
.L_x_155:
[----:B------:R-:W-:Y:S02]  /*9290*/  ISETP.NE.AND P0, PT, R60, RZ, PT ;  /* 0x000000ff3c00720c */ /* 0x000fe40003f05270 */
[----:B------:R-:W-:Y:S11]  /*92a0*/  IADD3 R46, PT, PT, R46, 0x1, RZ ;  /* 0x000000012e2e7810 */ /* 0x000ff60007ffe0ff */
[----:B------:R4:W1:Y:S04]  /*92b0*/  @P0 LDS.128 R48, [R4] ;  /* 0x0000000004300984 */ /* 0x0008680000000c00 */
[----:B------:R4:W1:Y:S04]  /*92c0*/  @P0 LDS.128 R56, [R3+0x10] ;  /* 0x0000100003380984 */ /* 0x0008680000000c00 */
[----:B------:R4:W1:Y:S04]  /*92d0*/  @P0 LDS.128 R64, [R2+0x20] ;  /* 0x0000200002400984 */ /* 0x0008680000000c00 */
[----:B------:R4:W1:Y:S02]  /*92e0*/  @P0 LDS.128 R72, [R0+0x30] ;  /* 0x0000300000480984 */ /* 0x0008640000000c00 */
.L_x_154:
[----:B------:R-:W-:Y:S05]  /*92f0*/  BSYNC B1 ;  /* 0x0000000000017941 */ /* 0x000fea0003800000 */
.L_x_153:
[----:B----4-:R-:W-:Y:S05]  /*9300*/  VIADD R0, R39, 0x40 ;  /* 0x0000004027007836 */ /* 0x010fea0000000000 */
        /* <DEDUP_REMOVED lines=9> */
[----:B------:R-:W4:Y:S01]  /*93a0*/  LDCU.64 UR6, c[0x4][0x78] ;  /* 0x01000f00ff0677ac */ /* 0x000f220008000a00 */
[----:B------:R-:W1:Y:S01]  /*93b0*/  LDC.64 R2, c[0x4][R3] ;  /* 0x0100000003027b82 */ /* 0x000e620000000a00 */
[----:B------:R-:W5:Y:S01]  /*93c0*/  LDCU.64 UR4, c[0x4][0x10] ;  /* 0x01000200ff0477ac */ /* 0x000f620008000a00 */
[----:B---3--:R-:W-:Y:S01]  /*93d0*/  MOV R5, UR9 ;  /* 0x0000000900057c02 */ /* 0x008fe20008000f00 */
[----:B------:R-:W-:Y:S01]  /*93e0*/  IMAD.U32 R4, RZ, RZ, UR8 ;  /* 0x00000008ff047e24 */ /* 0x000fe2000f8e00ff */
[----:B----4-:R-:W-:Y:S01]  /*93f0*/  MOV R7, UR7 ;  /* 0x0000000700077c02 */ /* 0x010fe20008000f00 */
[----:B------:R-:W-:Y:S01]  /*9400*/  IMAD.U32 R6, RZ, RZ, UR6 ;  /* 0x00000006ff067e24 */ /* 0x000fe2000f8e00ff */
[----:B-----5:R-:W-:Y:S01]  /*9410*/  MOV R11, UR5 ;  /* 0x00000005000b7c02 */ /* 0x020fe20008000f00 */
[----:B------:R-:W-:Y:S02]  /*9420*/  IMAD.U32 R10, RZ, RZ, UR4 ;  /* 0x00000004ff0a7e24 */ /* 0x000fe4000f8e00ff */
[----:B------:R-:W-:Y:S07]  /*9430*/  LEPC R20, `(.L_x_158) ;  /* 0x000000001014794e */ /* 0x000fee0000000000 */
[----:B-12---:R-:W-:Y:S05]  /*9440*/  CALL.ABS.NOINC R2 ;  /* 0x0000000002007343 */ /* 0x006fea0003c00000 */
.L_x_158:
        /* <DEDUP_REMOVED lines=10> */
[----:B---3--:R-:W1:Y:S01]  /*94f0*/  LDTM.x32 R4, tmem[UR4+0x40] ;  /* 0x00004004000479ee */ /* 0x008e6200082c0000 */
        /* <DEDUP_REMOVED lines=136> */
.L_x_160:
[----:B------:R-:W-:Y:S05]  /*9d80*/  BSYNC.RECONVERGENT B0 ;  /* 0x0000000000007941 */ /* 0x000fea0003800200 */
.L_x_159:
        /* <DEDUP_REMOVED lines=21> */
.L_x_164:
[----:B------:R-:W-:Y:S05]  /*9ee0*/  BSYNC B0 ;  /* 0x0000000000007941 */ /* 0x000fea0003800000 */
.L_x_163:
[----:B------:R-:W-:Y:S11]  /*9ef0*/  ISETP.NE.AND P0, PT, R60, RZ, PT ;  /* 0x000000ff3c00720c */ /* 0x000ff60003f05270 */
[----:B------:R-:W-:Y:S02]  /*9f00*/  @!UPT UIADD3 URZ, UPT, UPT, URZ, URZ, URZ ;  /* 0x000000fffffff290 */ /* 0x000fe4000fffe0ff */
[----:B------:R4:W1:Y:S04]  /*9f10*/  @P0 LDS.128 R48, [R3] ;  /* 0x0000000003300984 */ /* 0x0008680000000c00 */
[----:B------:R4:W1:Y:S04]  /*9f20*/  @P0 LDS.128 R56, [R2+0x10] ;  /* 0x0000100002380984 */ /* 0x0008680000000c00 */
[----:B------:R4:W1:Y:S04]  /*9f30*/  @P0 LDS.128 R64, [R0+0x20] ;  /* 0x0000200000400984 */ /* 0x0008680000000c00 */
[----:B------:R4:W1:Y:S02]  /*9f40*/  @P0 LDS.128 R72, [R46+0x30] ;  /* 0x000030002e480984 */ /* 0x0008640000000c00 */
.L_x_162:
[----:B------:R-:W-:Y:S05]  /*9f50*/  BSYNC B1 ;  /* 0x0000000000017941 */ /* 0x000fea0003800000 */
.L_x_161:
        /* <DEDUP_REMOVED lines=21> */
.L_x_166:
[----:B------:R-:W-:Y:S01]  /*a0b0*/  ISETP.NE.AND P0, PT, R95, RZ, PT ;  /* 0x000000ff5f00720c */ /* 0x000fe20003f05270 */
[----:B------:R-:W-:Y:S05]  /*a0c0*/  WARPSYNC.ALL ;  /* 0x0000000000007948 */ /* 0x000fea0003800000 */
[----:B------:R-:W-:Y:S01]  /*a0d0*/  R2UR UR4, R39 ;  /* 0x00000000270472ca */ /* 0x000fe200000e0000 */
[----:B------:R-:W-:Y:S01]  /*a0e0*/  BSSY.RECONVERGENT B0, `(.L_x_167) ;  /* 0x000008c000007945 */ /* 0x000fe20003800200 */
[C---:B-1----:R-:W-:Y:S02]  /*a0f0*/  SHF.L.U32 R40, R48.reuse, 0x10, RZ ;  /* 0x0000001030287819 */ /* 0x042fe400000006ff */
[----:B------:R-:W-:Y:S02]  /*a100*/  LOP3.LUT R42, R48, 0xffff0000, RZ, 0xc0, !PT ;  /* 0xffff0000302a7812 */ /* 0x000fe400078ec0ff */
[C---:B------:R-:W-:Y:S02]  /*a110*/  SHF.L.U32 R43, R49.reuse, 0x10, RZ ;  /* 0x00000010312b7819 */ /* 0x040fe400000006ff */
[----:B------:R-:W-:Y:S02]  /*a120*/  LOP3.LUT R44, R49, 0xffff0000, RZ, 0xc0, !PT ;  /* 0xffff0000312c7812 */ /* 0x000fe400078ec0ff */
[C---:B------:R-:W-:Y:S02]  /*a130*/  SHF.L.U32 R45, R50.reuse, 0x10, RZ ;  /* 0x00000010322d7819 */ /* 0x040fe400000006ff */
[----:B------:R-:W-:Y:S01]  /*a140*/  LOP3.LUT R46, R50, 0xffff0000, RZ, 0xc0, !PT ;  /* 0xffff0000322e7812 */ /* 0x000fe200078ec0ff */
[----:B---3--:R-:W1:Y:S01]  /*a150*/  LDTM.x32 R4, tmem[UR4+0x60] ;  /* 0x00006004000479ee */ /* 0x008e6200082c0000 */
[C---:B------:R-:W-:Y:S01]  /*a160*/  SHF.L.U32 R47, R51.reuse, 0x10, RZ ;  /* 0x00000010332f7819 */ /* 0x040fe200000006ff */
[----:B------:R-:W-:Y:S01]  /*a170*/  NOP ;  /* 0x0000000000007918 */ /* 0x000fe20000000000 */
[----:B------:R-:W-:Y:S02]  /*a180*/  LOP3.LUT R48, R51, 0xffff0000, RZ, 0xc0, !PT ;  /* 0xffff000033307812 */ /* 0x000fe400078ec0ff */
[C---:B------:R-:W-:Y:S02]  /*a190*/  SHF.L.U32 R49, R56.reuse, 0x10, RZ ;  /* 0x0000001038317819 */ /* 0x040fe400000006ff */
[----:B------:R-:W-:Y:S02]  /*a1a0*/  LOP3.LUT R51, R56, 0xffff0000, RZ, 0xc0, !PT ;  /* 0xffff000038337812 */ /* 0x000fe400078ec0ff */
[C---:B------:R-:W-:Y:S02]  /*a1b0*/  SHF.L.U32 R50, R57.reuse, 0x10, RZ ;  /* 0x0000001039327819 */ /* 0x040fe400000006ff */
[----:B------:R-:W-:Y:S02]  /*a1c0*/  LOP3.LUT R52, R57, 0xffff0000, RZ, 0xc0, !PT ;  /* 0xffff000039347812 */ /* 0x000fe400078ec0ff */
[C---:B------:R-:W-:Y:S02]  /*a1d0*/  SHF.L.U32 R53, R58.reuse, 0x10, RZ ;  /* 0x000000103a357819 */ /* 0x040fe400000006ff */
[----:B------:R-:W-:Y:S02]  /*a1e0*/  LOP3.LUT R54, R58, 0xffff0000, RZ, 0xc0, !PT ;  /* 0xffff00003a367812 */ /* 0x000fe400078ec0ff */
[----:B------:R-:W-:Y:S02]  /*a1f0*/  SHF.L.U32 R55, R59, 0x10, RZ ;  /* 0x000000103b377819 */ /* 0x000fe400000006ff */
[----:B------:R-:W-:Y:S02]  /*a200*/  IADD3 R99, PT, PT, R99, 0x230, RZ ;  /* 0x0000023063637810 */ /* 0x000fe40007ffe0ff */
[----:B------:R-:W-:Y:S02]  /*a210*/  LOP3.LUT R56, R59, 0xffff0000, RZ, 0xc0, !PT ;  /* 0xffff00003b387812 */ /* 0x000fe400078ec0ff */
[----:B------:R-:W-:Y:S01]  /*a220*/  SHF.L.U32 R57, R64, 0x10, RZ ;  /* 0x0000001040397819 */ /* 0x000fe200000006ff */
[----:B-1----:R-:W-:Y:S01]  /*a230*/  FMUL R4, R38, R4 ;  /* 0x0000000426047220 */ /* 0x002fe20000400000 */
[----:B------:R-:W-:Y:S01]  /*a240*/  LOP3.LUT R58, R64, 0xffff0000, RZ, 0xc0, !PT ;  /* 0xffff0000403a7812 */ /* 0x000fe200078ec0ff */
[C---:B------:R-:W-:Y:S01]  /*a250*/  FMUL R5, R38.reuse, R5 ;  /* 0x0000000526057220 */ /* 0x040fe20000400000 */
[----:B------:R-:W-:Y:S01]  /*a260*/  LOP3.LUT R99, R99, 0xfefffff8, RZ, 0xc0, !PT ;  /* 0xfefffff863637812 */ /* 0x000fe200078ec0ff */
[C---:B------:R-:W-:Y:S01]  /*a270*/  FFMA R4, R41.reuse, R40, R4 ;  /* 0x0000002829047223 */ /* 0x040fe20000000004 */
[C---:B------:R-:W-:Y:S01]  /*a280*/  FMUL R6, R38.reuse, R6 ;  /* 0x0000000626067220 */ /* 0x040fe20000400000 */
[----:B------:R-:W-:Y:S01]  /*a290*/  FFMA R5, R41, R42, R5 ;  /* 0x0000002a29057223 */ /* 0x000fe20000000005 */
[----:B------:R-:W-:Y:S01]  /*a2a0*/  SHF.L.U32 R59, R65, 0x10, RZ ;  /* 0x00000010413b7819 */ /* 0x000fe200000006ff */
[----:B------:R1:W-:Y:S01]  /*a2b0*/  SYNCS.ARRIVE.TRANS64.RED.A1T0 RZ, [R99+URZ], RZ ;  /* 0x000000ff63ff79a7 */ /* 0x0003e200081004ff */
[----:B------:R-:W-:Y:S01]  /*a2c0*/  FFMA R6, R41, R43, R6 ;  /* 0x0000002b29067223 */ /* 0x000fe20000000006 */
[C---:B------:R-:W-:Y:S01]  /*a2d0*/  FMUL R7, R38.reuse, R7 ;  /* 0x0000000726077220 */ /* 0x040fe20000400000 */
[----:B------:R-:W-:Y:S01]  /*a2e0*/  F2FP.BF16.F32.PACK_AB R100, R5, R4 ;  /* 0x000000040564723e */ /* 0x000fe200000010ff */
[C---:B------:R-:W-:Y:S01]  /*a2f0*/  FMUL R8, R38.reuse, R8 ;  /* 0x0000000826087220 */ /* 0x040fe20000400000 */
[----:B------:R-:W-:Y:S01]  /*a300*/  FMUL R9, R38, R9 ;  /* 0x0000000926097220 */ /* 0x000fe20000400000 */
[----:B------:R-:W-:Y:S01]  /*a310*/  LOP3.LUT R60, R65, 0xffff0000, RZ, 0xc0, !PT ;  /* 0xffff0000413c7812 */ /* 0x000fe200078ec0ff */
[C---:B------:R-:W-:Y:S01]  /*a320*/  FFMA R7, R41.reuse, R44, R7 ;  /* 0x0000002c29077223 */ /* 0x040fe20000000007 */
[C---:B------:R-:W-:Y:S01]  /*a330*/  FFMA R8, R41.reuse, R45, R8 ;  /* 0x0000002d29087223 */ /* 0x040fe20000000008 */
[----:B------:R-:W-:Y:S01]  /*a340*/  SHF.L.U32 R61, R66, 0x10, RZ ;  /* 0x00000010423d7819 */ /* 0x000fe200000006ff */
[----:B------:R-:W-:Y:S01]  /*a350*/  FFMA R9, R41, R46, R9 ;  /* 0x0000002e29097223 */ /* 0x000fe20000000009 */
[C---:B------:R-:W-:Y:S01]  /*a360*/  FMUL R10, R38.reuse, R10 ;  /* 0x0000000a260a7220 */ /* 0x040fe20000400000 */
[----:B------:R-:W-:Y:S01]  /*a370*/  F2FP.BF16.F32.PACK_AB R101, R7, R6 ;  /* 0x000000060765723e */ /* 0x000fe200000010ff */
[C---:B------:R-:W-:Y:S01]  /*a380*/  FMUL R11, R38.reuse, R11 ;  /* 0x0000000b260b7220 */ /* 0x040fe20000400000 */
[----:B------:R-:W-:Y:S01]  /*a390*/  FMUL R0, R38, R12 ;  /* 0x0000000c26007220 */ /* 0x000fe20000400000 */
[----:B------:R-:W-:Y:S01]  /*a3a0*/  F2FP.BF16.F32.PACK_AB R102, R9, R8 ;  /* 0x000000080966723e */ /* 0x000fe200000010ff */
[C---:B------:R-:W-:Y:S01]  /*a3b0*/  FFMA R10, R41.reuse, R47, R10 ;  /* 0x0000002f290a7223 */ /* 0x040fe2000000000a */
[C---:B------:R-:W-:Y:S01]  /*a3c0*/  FFMA R11, R41.reuse, R48, R11 ;  /* 0x00000030290b7223 */ /* 0x040fe2000000000b */
[----:B------:R-:W-:Y:S01]  /*a3d0*/  LOP3.LUT R62, R66, 0xffff0000, RZ, 0xc0, !PT ;  /* 0xffff0000423e7812 */ /* 0x000fe200078ec0ff */
[----:B------:R-:W-:Y:S01]  /*a3e0*/  FFMA R0, R41, R49, R0 ;  /* 0x0000003129007223 */ /* 0x000fe20000000000 */
[C---:B------:R-:W-:Y:S01]  /*a3f0*/  FMUL R2, R38.reuse, R13 ;  /* 0x0000000d26027220 */ /* 0x040fe20000400000 */
[----:B------:R-:W-:Y:S01]  /*a400*/  SHF.L.U32 R63, R67, 0x10, RZ ;  /* 0x00000010433f7819 */ /* 0x000fe200000006ff */
[C---:B------:R-:W-:Y:S01]  /*a410*/  FMUL R3, R38.reuse, R14 ;  /* 0x0000000e26037220 */ /* 0x040fe20000400000 */
[----:B------:R-:W-:Y:S01]  /*a420*/  F2FP.BF16.F32.PACK_AB R103, R11, R10 ;  /* 0x0000000a0b67723e */ /* 0x000fe200000010ff */
[----:B------:R-:W-:Y:S01]  /*a430*/  FFMA R2, R41, R51, R2 ;  /* 0x0000003329027223 */ /* 0x000fe20000000002 */
[C---:B------:R-:W-:Y:S01]  /*a440*/  FMUL R15, R38.reuse, R15 ;  /* 0x0000000f260f7220 */ /* 0x040fe20000400000 */
[C---:B------:R-:W-:Y:S01]  /*a450*/  FMUL R12, R38.reuse, R16 ;  /* 0x00000010260c7220 */ /* 0x040fe20000400000 */
[----:B------:R-:W-:Y:S01]  /*a460*/  FMUL R13, R38, R17 ;  /* 0x00000011260d7220 */ /* 0x000fe20000400000 */
[----:B------:R1:W-:Y:S01]  /*a470*/  STS.128 [R93+0x6000], R100 ;  /* 0x006000645d007388 */ /* 0x0003e20000000c00 */
[----:B------:R-:W-:Y:S01]  /*a480*/  LOP3.LUT R64, R67, 0xffff0000, RZ, 0xc0, !PT ;  /* 0xffff000043407812 */ /* 0x000fe200078ec0ff */
[C---:B------:R-:W-:Y:S01]  /*a490*/  FFMA R3, R41.reuse, R50, R3 ;  /* 0x0000003229037223 */ /* 0x040fe20000000003 */
[----:B------:R-:W-:Y:S01]  /*a4a0*/  SHF.L.U32 R65, R72, 0x10, RZ ;  /* 0x0000001048417819 */ /* 0x000fe200000006ff */
[C---:B------:R-:W-:Y:S01]  /*a4b0*/  FFMA R15, R41.reuse, R52, R15 ;  /* 0x00000034290f7223 */ /* 0x040fe2000000000f */
[----:B------:R-:W-:Y:S01]  /*a4c0*/  F2FP.BF16.F32.PACK_AB R104, R2, R0 ;  /* 0x000000000268723e */ /* 0x000fe200000010ff */
[C---:B------:R-:W-:Y:S01]  /*a4d0*/  FFMA R12, R41.reuse, R53, R12 ;  /* 0x00000035290c7223 */ /* 0x040fe2000000000c */
[C---:B------:R-:W-:Y:S01]  /*a4e0*/  FFMA R13, R41.reuse, R54, R13 ;  /* 0x00000036290d7223 */ /* 0x040fe2000000000d */
[C---:B------:R-:W-:Y:S01]  /*a4f0*/  FMUL R14, R38.reuse, R18 ;  /* 0x00000012260e7220 */ /* 0x040fe20000400000 */
[C---:B------:R-:W-:Y:S01]  /*a500*/  FMUL R19, R38.reuse, R19 ;  /* 0x0000001326137220 */ /* 0x040fe20000400000 */
[C---:B------:R-:W-:Y:S01]  /*a510*/  FMUL R16, R38.reuse, R20 ;  /* 0x0000001426107220 */ /* 0x040fe20000400000 */
[C---:B------:R-:W-:Y:S01]  /*a520*/  FMUL R17, R38.reuse, R21 ;  /* 0x0000001526117220 */ /* 0x040fe20000400000 */
[C---:B------:R-:W-:Y:S01]  /*a530*/  FFMA R14, R41.reuse, R55, R14 ;  /* 0x00000037290e7223 */ /* 0x040fe2000000000e */
        /* <DEDUP_REMOVED lines=9> */
[----:B------:R-:W-:Y:S01]  /*a5d0*/  FFMA R23, R41, R60, R23 ;  /* 0x0000003c29177223 */ /* 0x000fe20000000017 */
[C---:B------:R-:W-:Y:S01]  /*a5e0*/  FMUL R27, R38.reuse, R27 ;  /* 0x0000001b261b7220 */ /* 0x040fe20000400000 */
[----:B------:R-:W-:Y:S01]  /*a5f0*/  F2FP.BF16.F32.PACK_AB R105, R15, R3 ;  /* 0x000000030f69723e */ /* 0x000fe200000010ff */
[----:B------:R-:W-:Y:S01]  /*a600*/  FFMA R20, R41, R61, R20 ;  /* 0x0000003d29147223 */ /* 0x000fe20000000014 */
[----:B------:R-:W-:Y:S01]  /*a610*/  F2FP.BF16.F32.PACK_AB R106, R13, R12 ;  /* 0x0000000c0d6a723e */ /* 0x000fe200000010ff */
[----:B------:R-:W-:Y:S01]  /*a620*/  FMUL R24, R38, R28 ;  /* 0x0000001c26187220 */ /* 0x000fe20000400000 */
[----:B------:R-:W-:Y:S01]  /*a630*/  F2FP.BF16.F32.PACK_AB R107, R19, R14 ;  /* 0x0000000e136b723e */ /* 0x000fe200000010ff */
[----:B------:R-:W-:Y:S01]  /*a640*/  FFMA R21, R41, R62, R21 ;  /* 0x0000003e29157223 */ /* 0x000fe20000000015 */
[----:B------:R-:W-:Y:S01]  /*a650*/  LOP3.LUT R66, R72, 0xffff0000, RZ, 0xc0, !PT ;  /* 0xffff000048427812 */ /* 0x000fe200078ec0ff */
[C---:B------:R-:W-:Y:S01]  /*a660*/  FMUL R25, R38.reuse, R29 ;  /* 0x0000001d26197220 */ /* 0x040fe20000400000 */
[----:B------:R-:W-:Y:S01]  /*a670*/  SHF.L.U32 R67, R73, 0x10, RZ ;  /* 0x0000001049437819 */ /* 0x000fe200000006ff */
[----:B------:R1:W-:Y:S01]  /*a680*/  STS.128 [R92+0x6010], R104 ;  /* 0x006010685c007388 */ /* 0x0003e20000000c00 */
[----:B------:R-:W-:Y:S01]  /*a690*/  FFMA R22, R41, R63, R22 ;  /* 0x0000003f29167223 */ /* 0x000fe20000000016 */
[----:B------:R-:W-:Y:S01]  /*a6a0*/  LOP3.LUT R68, R73, 0xffff0000, RZ, 0xc0, !PT ;  /* 0xffff000049447812 */ /* 0x000fe200078ec0ff */
[----:B------:R-:W-:Y:S01]  /*a6b0*/  FMUL R26, R38, R30 ;  /* 0x0000001e261a7220 */ /* 0x000fe20000400000 */
[C---:B------:R-:W-:Y:S01]  /*a6c0*/  FFMA R27, R41.reuse, R64, R27 ;  /* 0x00000040291b7223 */ /* 0x040fe2000000001b */
[----:B------:R-:W-:Y:S01]  /*a6d0*/  SHF.L.U32 R69, R74, 0x10, RZ ;  /* 0x000000104a457819 */ /* 0x000fe200000006ff */
[----:B------:R-:W-:Y:S01]  /*a6e0*/  FMUL R31, R38, R31 ;  /* 0x0000001f261f7220 */ /* 0x000fe20000400000 */
[C---:B------:R-:W-:Y:S01]  /*a6f0*/  FFMA R24, R41.reuse, R65, R24 ;  /* 0x0000004129187223 */ /* 0x040fe20000000018 */
[----:B------:R-:W-:Y:S01]  /*a700*/  LOP3.LUT R70, R74, 0xffff0000, RZ, 0xc0, !PT ;  /* 0xffff00004a467812 */ /* 0x000fe200078ec0ff */
[C---:B------:R-:W-:Y:S01]  /*a710*/  FMUL R28, R38.reuse, R32 ;  /* 0x00000020261c7220 */ /* 0x040fe20000400000 */
[----:B------:R-:W-:Y:S01]  /*a720*/  FFMA R25, R41, R66, R25 ;  /* 0x0000004229197223 */ /* 0x000fe20000000019 */
[----:B------:R-:W-:Y:S01]  /*a730*/  SHF.L.U32 R71, R75, 0x10, RZ ;  /* 0x000000104b477819 */ /* 0x000fe200000006ff */
[C---:B------:R-:W-:Y:S01]  /*a740*/  FMUL R29, R38.reuse, R33 ;  /* 0x00000021261d7220 */ /* 0x040fe20000400000 */
[----:B------:R-:W-:Y:S01]  /*a750*/  FFMA R26, R41, R67, R26 ;  /* 0x00000043291a7223 */ /* 0x000fe2000000001a */
[----:B------:R-:W-:Y:S01]  /*a760*/  LOP3.LUT R72, R75, 0xffff0000, RZ, 0xc0, !PT ;  /* 0xffff00004b487812 */ /* 0x000fe200078ec0ff */
        /* <DEDUP_REMOVED lines=8> */
[----:B------:R-:W-:Y:S01]  /*a7f0*/  FFMA R30, R41, R71, R30 ;  /* 0x00000047291e7223 */ /* 0x000fe2000000001e */
[----:B------:R-:W-:Y:S01]  /*a800*/  F2FP.BF16.F32.PACK_AB R111, R27, R22 ;  /* 0x000000161b6f723e */ /* 0x000fe200000010ff */
[----:B------:R-:W-:Y:S01]  /*a810*/  FFMA R35, R41, R72, R35 ;  /* 0x0000004829237223 */ /* 0x000fe20000000023 */
[----:B------:R-:W-:Y:S02]  /*a820*/  F2FP.BF16.F32.PACK_AB R112, R25, R24 ;  /* 0x000000181970723e */ /* 0x000fe400000010ff */
[----:B------:R-:W-:Y:S01]  /*a830*/  F2FP.BF16.F32.PACK_AB R113, R31, R26 ;  /* 0x0000001a1f71723e */ /* 0x000fe200000010ff */
[----:B------:R1:W-:Y:S01]  /*a840*/  STS.128 [R91+0x6020], R108 ;  /* 0x0060206c5b007388 */ /* 0x0003e20000000c00 */
        /* <DEDUP_REMOVED lines=21> */
.L_x_168:
[----:B------:R-:W-:Y:S05]  /*a9a0*/  BSYNC.RECONVERGENT B0 ;  /* 0x0000000000007941 */ /* 0x000fea0003800200 */
.L_x_167:
[----:B------:R-:W-:Y:S01]  /*a9b0*/  BAR.SYNC.DEFER_BLOCKING 0x1, 0x80 ;  /* 0x0042000000007b1d */ /* 0x000fe20000010000 */
[----:B------:R-:W-:Y:S01]  /*a9c0*/  UISETP.NE.AND UP0, UPT, UR47, -0x4, UPT ;  /* 0xfffffffc2f00788c */ /* 0x000fe2000bf05270 */
[----:B------:R-:W-:Y:S08]  /*a9d0*/  IADD3 R0, PT, PT, R36, 0x1, RZ ;  /* 0x0000000124007810 */ /* 0x000ff00007ffe0ff */
[----:B------:R-:W-:Y:S05]  /*a9e0*/  BRA.U !UP0, `(.L_x_169) ;  /* 0x0000000108287547 */ /* 0x000fea000b800000 */
[----:B------:R-:W-:Y:S01]  /*a9f0*/  ISETP.NE.AND P0, PT, R98, RZ, PT ;  /* 0x000000ff6200720c */ /* 0x000fe20003f05270 */
[----:B------:R-:W-:Y:S01]  /*aa00*/  IMAD.U32 R3, RZ, RZ, UR46 ;  /* 0x0000002eff037e24 */ /* 0x000fe2000f8e00ff */
[----:B------:R-:W-:Y:S01]  /*aa10*/  UIADD3 UR4, UPT, UPT, UR46, 0x1, URZ ;  /* 0x000000012e047890 */ /* 0x000fe2000fffe0ff */
[----:B------:R-:W-:Y:S03]  /*aa20*/  IMAD.U32 R2, RZ, RZ, UR55 ;  /* 0x00000037ff027e24 */ /* 0x000fe6000f8e00ff */
[----:B------:R-:W-:Y:S04]  /*aa30*/  UISETP.NE.AND UP0, UPT, UR4, 0x4, UPT ;  /* 0x000000040400788c */ /* 0x000fe8000bf05270 */
[----:B------:R-:W-:Y:S03]  /*aa40*/  USEL UR46, UR4, URZ, UP0 ;  /* 0x000000ff042e7287 */ /* 0x000fe60008000000 */
[----:B------:R-:W-:Y:S05]  /*aa50*/  @P0 LEA R3, R3, UR43, 0x3 ;  /* 0x0000002b03030c11 */ /* 0x000fea000f8e18ff */
[----:B------:R-:W-:Y:S05]  /*aa60*/  @P0 VIADD R3, R3, 0x1d0 ;  /* 0x000001d003030836 */ /* 0x000fea0000000000 */
[----:B------:R-:W-:Y:S04]  /*aa70*/  @P0 PRMT R2, R2, 0x654, R3 ;  /* 0x0000065402020816 */ /* 0x000fe80000000003 */
[----:B------:R3:W-:Y:S03]  /*aa80*/  @P0 SYNCS.ARRIVE.TRANS64.RED.A1T0 RZ, [R2+URZ], RZ ;  /* 0x000000ff02ff09a7 */ /* 0x0007e600081004ff */
.L_x_169:
[----:B------:R-:W-:Y:S01]  /*aa90*/  R2UR UR4, R82 ;  /* 0x00000000520472ca */ /* 0x000fe200000e0000 */
[----:B------:R-:W-:Y:S01]  /*aaa0*/  UISETP.NE.AND UP0, UPT, UR62, URZ, UPT ;  /* 0x000000ff3e00728c */ /* 0x000fe2000bf05270 */
[----:B------:R-:W-:Y:S01]  /*aab0*/  ISETP.NE.AND P0, PT, R86, 0x2, PT ;  /* 0x000000025600780c */ /* 0x000fe20003f05270 */
[----:B------:R-:W-:Y:S01]  /*aac0*/  UIADD3 UR47, UPT, UPT, UR47, 0x4, URZ ;  /* 0x000000042f2f7890 */ /* 0x000fe2000fffe0ff */
[----:B------:R-:W-:Y:S01]  /*aad0*/  ISETP.NE.AND P1, PT, R0, 0x2, PT ;  /* 0x000000020000780c */ /* 0x000fe20003f25270 */
[----:B------:R-:W-:Y:S01]  /*aae0*/  UIADD3 UR11, UPT, UPT, UR36, UR63, URZ ;  /* 0x0000003f240b7290 */ /* 0x000fe2000fffe0ff */
[----:B------:R-:W-:Y:S01]  /*aaf0*/  SEL R3, RZ, 0x1, P0 ;  /* 0x00000001ff037807 */ /* 0x000fe20000000000 */
[----:B------:R-:W-:Y:S01]  /*ab00*/  UMOV UR44, UR61 ;  /* 0x0000003d002c7c82 */ /* 0x000fe20008000000 */
[----:B---3--:R-:W-:Y:S02]  /*ab10*/  SEL R2, RZ, 0x1, P1 ;  /* 0x00000001ff027807 */ /* 0x008fe40000800000 */
[----:B------:R-:W-:Y:S02]  /*ab20*/  LOP3.LUT R88, R88, R3, RZ, 0x3c, !PT ;  /* 0x0000000358587212 */ /* 0x000fe400078e3cff */
[----:B------:R-:W-:Y:S01]  /*ab30*/  LOP3.LUT R89, R89, R2, RZ, 0x3c, !PT ;  /* 0x0000000259597212 */ /* 0x000fe200078e3cff */
[----:B------:R-:W-:Y:S01]  /*ab40*/  UIADD3 UR16, UPT, UPT, UR37, UR4, URZ ;  /* 0x0000000425107290 */ /* 0x000fe2000fffe0ff */
[----:B------:R-:W-:Y:S02]  /*ab50*/  SEL R86, R86, RZ, P0 ;  /* 0x000000ff56567207 */ /* 0x000fe40000000000 */
[----:B------:R-:W-:Y:S01]  /*ab60*/  SEL R36, R0, RZ, P1 ;  /* 0x000000ff00247207 */ /* 0x000fe20000800000 */
[----:B------:R-:W-:Y:S08]  /*ab70*/  BRA.U UP0, `(.L_x_170) ;  /* 0xffffffbd00e07547 */ /* 0x000ff0000b83ffff */
[----:B------:R-:W-:-:S13]  /*ab80*/  R2UR UR4, R83 ;  /* 0x00000000530472ca */ /* 0x000fda00000e0000 */
[----:B------:R-:W-:-:S09]  /*ab90*/  UISETP.NE.AND UP0, UPT, UR4, URZ, UPT ;  /* 0x000000ff0400728c */ /* 0x000fd2000bf05270 */
[----:B------:R-:W-:Y:S05]  /*aba0*/  BRA.U !UP0, `(.L_x_171) ;  /* 0x0000000108487547 */ /* 0x000fea000b800000 */
[----:B------:R-:W3:Y:S02]  /*abb0*/  LDCU.64 UR4, c[0x0][0xc90] ;  /* 0x00019200ff0477ac */ /* 0x000ee40008000a00 */
[----:B---3--:R-:W-:-:S04]  /*abc0*/  UISETP.NE.U32.AND UP0, UPT, UR4, URZ, UPT ;  /* 0x000000ff0400728c */ /* 0x008fc8000bf05070 */
[----:B------:R-:W-:-:S09]  /*abd0*/  UISETP.NE.AND.EX UP0, UPT, UR5, URZ, UPT, UP0 ;  /* 0x000000ff0500728c */ /* 0x000fd2000bf05300 */
[----:B------:R-:W-:Y:S05]  /*abe0*/  BRA.U UP0, `(.L_x_172) ;  /* 0x00000001000c7547 */ /* 0x000fea000b800000 */
[----:B------:R-:W-:-:S13]  /*abf0*/  FSETP.NEU.AND P0, PT, R41, RZ, PT ;  /* 0x000000ff2900720b */ /* 0x000fda0003f0d000 */
[----:B------:R-:W-:Y:S05]  /*ac00*/  @!P0 EXIT ;  /* 0x000000000000894d */ /* 0x000fea0003800000 */
[----:B------:R-:W-:Y:S05]  /*ac10*/  BRA `(.L_x_171) ;  /* 0x00000000002c7947 */ /* 0x000fea0003800000 */
.L_x_172:
[----:B------:R-:W-:Y:S01]  /*ac20*/  ISETP.NE.AND P0, PT, R85, RZ, PT ;  /* 0x000000ff5500720c */ /* 0x000fe20003f05270 */
[----:B------:R-:W-:-:S12]  /*ac30*/  BSSY.RECONVERGENT B0, `(.L_x_171) ;  /* 0x0000009000007945 */ /* 0x000fd80003800200 */
[----:B------:R-:W-:Y:S05]  /*ac40*/  @P0 BRA `(.L_x_173) ;  /* 0x0000000000140947 */ /* 0x000fea0003800000 */
[----:B------:R-:W3:Y:S02]  /*ac50*/  LDCU.64 UR4, c[0x0][0xc88] ;  /* 0x00019100ff0477ac */ /* 0x000ee40008000a00 */
[----:B---3--:R-:W-:-:S04]  /*ac60*/  ISETP.NE.U32.AND P0, PT, RZ, UR4, PT ;  /* 0x00000004ff007c0c */ /* 0x008fc8000bf05070 */
[----:B------:R-:W-:-:S13]  /*ac70*/  ISETP.NE.AND.EX P0, PT, RZ, UR5, PT, P0 ;  /* 0x00000005ff007c0c */ /* 0x000fda000bf05300 */
[----:B------:R-:W-:Y:S05]  /*ac80*/  @!P0 EXIT ;  /* 0x000000000000894d */ /* 0x000fea0003800000 */
[----:B------:R-:W-:Y:S05]  /*ac90*/  BRA `(.L_x_174) ;  /* 0x0000000000087947 */ /* 0x000fea0003800000 */
.L_x_173:
[----:B------:R-:W-:-:S13]  /*aca0*/  FSETP.NEU.AND P0, PT, R41, RZ, PT ;  /* 0x000000ff2900720b */ /* 0x000fda0003f0d000 */
[----:B------:R-:W-:Y:S05]  /*acb0*/  @!P0 EXIT ;  /* 0x000000000000894d */ /* 0x000fea0003800000 */
.L_x_174:
[----:B------:R-:W-:Y:S05]  /*acc0*/  BSYNC.RECONVERGENT B0 ;  /* 0x0000000000007941 */ /* 0x000fea0003800200 */
.L_x_171:
[----:B------:R-:W-:Y:S01]  /*acd0*/  ULEA UR4, UR46, UR43, 0x3 ;  /* 0x0000002b2e047291 */ /* 0x000fe2000f8e18ff */
[----:B------:R-:W-:-:S04]  /*ace0*/  DEPBAR.LE SB0, 0x0 ;  /* 0x000080000000791a */ /* 0x000fc80000000000 */
[----:B------:R-:W-:-:S04]  /*acf0*/  UIADD3 UR4, UPT, UPT, UR4, 0x1d0, URZ ;  /* 0x000001d004047890 */ /* 0x000fc8000fffe0ff */
[----:B------:R-:W-:-:S09]  /*ad00*/  UPRMT UR4, UR55, 0x654, UR4 ;  /* 0x0000065437047896 */ /* 0x000fd20008000004 */
[----:B------:R-:W-:Y:S01]  /*ad10*/  SYNCS.ARRIVE.TRANS64.RED.A1T0 RZ, [UR4], RZ ;  /* 0x000000ffffff79a7 */ /* 0x000fe20008100404 */
[----:B------:R-:W-:Y:S05]  /*ad20*/  EXIT ;  /* 0x000000000000794d */ /* 0x000fea0003800000 */
.L_x_25:
[----:B--2---:R2:W3:Y:S02]  /*ad30*/  SYNCS.PHASECHK.TRANS64.TRYWAIT P0, [R3+URZ+0x250], R2 ;  /* 0x00025002030075a7 */ /* 0x0044e400080011ff */
[----:B---3--:R-:W-:Y:S05]  /*ad40*/  @!P0 NANOSLEEP.SYNCS 0x989680 ;  /* 0x009896800000895d */ /* 0x008fea0003900000 */
[----:B------:R-:W3:Y:S02]  /*ad50*/  @!P0 SYNCS.PHASECHK.TRANS64 P0, [R3+URZ+0x250], R2 ;  /* 0x00025002030085a7 */ /* 0x000ee400080010ff */
[----:B---3--:R-:W-:Y:S05]  /*ad60*/  @!P0 BRA `(.L_x_25) ;  /* 0xfffffffc00f08947 */ /* 0x008fea000383ffff */
[----:B------:R-:W-:Y:S05]  /*ad70*/  BRA `(.L_x_175) ;  /* 0xffffff70002c7947 */ /* 0x000fea000383ffff */
.L_x_28:
[----:B-1----:R-:W-:-:S07]  /*ad80*/  MOV R0, UR6 ;  /* 0x0000000600007c02 */ /* 0x002fce0008000f00 */
.L_x_176:
[----:B-1----:R1:W2:Y:S02]  /*ad90*/  SYNCS.PHASECHK.TRANS64.TRYWAIT P0, [R0+URZ+0xd8], R3 ;  /* 0x0000d803000075a7 */ /* 0x0022a400080011ff */
[----:B--2---:R-:W-:Y:S05]  /*ada0*/  @!P0 NANOSLEEP.SYNCS 0x989680 ;  /* 0x009896800000895d */ /* 0x004fea0003900000 */
[----:B------:R-:W2:Y:S02]  /*adb0*/  @!P0 SYNCS.PHASECHK.TRANS64 P0, [R0+URZ+0xd8], R3 ;  /* 0x0000d803000085a7 */ /* 0x000ea400080010ff */
[----:B--2---:R-:W-:Y:S05]  /*adc0*/  @!P0 BRA `(.L_x_176) ;  /* 0xfffffffc00f08947 */ /* 0x004fea000383ffff */
[----:B------:R-:W-:Y:S05]  /*add0*/  BRA `(.L_x_27) ;  /* 0xffffff7000947947 */ /* 0x000fea000383ffff */
.L_x_37:
[----:B-1----:R-:W-:-:S07]  /*ade0*/  MOV R0, UR7 ;  /* 0x0000000700007c02 */ /* 0x002fce0008000f00 */
.L_x_177:
[----:B-1----:R1:W2:Y:S02]  /*adf0*/  SYNCS.PHASECHK.TRANS64.TRYWAIT P0, [R0+URZ+0xd8], R3 ;  /* 0x0000d803000075a7 */ /* 0x0022a400080011ff */
[----:B--2---:R-:W-:Y:S05]  /*ae00*/  @!P0 NANOSLEEP.SYNCS 0x989680 ;  /* 0x009896800000895d */ /* 0x004fea0003900000 */
[----:B------:R-:W2:Y:S02]  /*ae10*/  @!P0 SYNCS.PHASECHK.TRANS64 P0, [R0+URZ+0xd8], R3 ;  /* 0x0000d803000085a7 */ /* 0x000ea400080010ff */
[----:B--2---:R-:W-:Y:S05]  /*ae20*/  @!P0 BRA `(.L_x_177) ;  /* 0xfffffffc00f08947 */ /* 0x004fea000383ffff */
[----:B------:R-:W-:Y:S05]  /*ae30*/  BRA `(.L_x_36) ;  /* 0xffffff7400b07947 */ /* 0x000fea000383ffff */
.L_x_44:
[----:B-1----:R1:W4:Y:S02]  /*ae40*/  SYNCS.PHASECHK.TRANS64.TRYWAIT P0, [R3+URZ+0x200], R0 ;  /* 0x00020000030075a7 */ /* 0x00232400080011ff */
[----:B----4-:R-:W-:Y:S05]  /*ae50*/  @!P0 NANOSLEEP.SYNCS 0x989680 ;  /* 0x009896800000895d */ /* 0x010fea0003900000 */
[----:B------:R-:W4:Y:S02]  /*ae60*/  @!P0 SYNCS.PHASECHK.TRANS64 P0, [R3+URZ+0x200], R0 ;  /* 0x00020000030085a7 */ /* 0x000f2400080010ff */
[----:B----4-:R-:W-:Y:S05]  /*ae70*/  @!P0 BRA `(.L_x_44) ;  /* 0xfffffffc00f08947 */ /* 0x010fea000383ffff */
[----:B------:R-:W-:Y:S05]  /*ae80*/  BRA `(.L_x_178) ;  /* 0xffffff7800b07947 */ /* 0x000fea000383ffff */
.L_x_48:
[----:B-1----:R-:W-:-:S07]  /*ae90*/  MOV R0, UR4 ;  /* 0x0000000400007c02 */ /* 0x002fce0008000f00 */
.L_x_179:
[----:B-1----:R1:W2:Y:S02]  /*aea0*/  SYNCS.PHASECHK.TRANS64.TRYWAIT P0, [R0+URZ], R3 ;  /* 0x00000003000075a7 */ /* 0x0022a400080011ff */
[----:B--2---:R-:W-:Y:S05]  /*aeb0*/  @!P0 NANOSLEEP.SYNCS 0x989680 ;  /* 0x009896800000895d */ /* 0x004fea0003900000 */
[----:B------:R-:W2:Y:S02]  /*aec0*/  @!P0 SYNCS.PHASECHK.TRANS64 P0, [R0+URZ], R3 ;  /* 0x00000003000085a7 */ /* 0x000ea400080010ff */
[----:B--2---:R-:W-:Y:S05]  /*aed0*/  @!P0 BRA `(.L_x_179) ;  /* 0xfffffffc00f08947 */ /* 0x004fea000383ffff */
[----:B------:R-:W-:Y:S05]  /*aee0*/  BRA `(.L_x_180) ;  /* 0xffffff8000587947 */ /* 0x000fea000383ffff */
.L_x_49:
[----:B------:R-:W-:-:S07]  /*aef0*/  MOV R0, UR5 ;  /* 0x0000000500007c02 */ /* 0x000fce0008000f00 */
.L_x_181:
[----:B-1----:R1:W2:Y:S02]  /*af00*/  SYNCS.PHASECHK.TRANS64.TRYWAIT P0, [R0+URZ], R3 ;  /* 0x00000003000075a7 */ /* 0x0022a400080011ff */
[----:B--2---:R-:W-:Y:S05]  /*af10*/  @!P0 NANOSLEEP.SYNCS 0x989680 ;  /* 0x009896800000895d */ /* 0x004fea0003900000 */
[----:B------:R-:W2:Y:S02]  /*af20*/  @!P0 SYNCS.PHASECHK.TRANS64 P0, [R0+URZ], R3 ;  /* 0x00000003000085a7 */ /* 0x000ea400080010ff */
[----:B--2---:R-:W-:Y:S05]  /*af30*/  @!P0 BRA `(.L_x_181) ;  /* 0xfffffffc00f08947 */ /* 0x004fea000383ffff */
[----:B------:R-:W-:Y:S05]  /*af40*/  BRA `(.L_x_182) ;  /* 0xffffff8000647947 */ /* 0x000fea000383ffff */
.L_x_50:
[----:B------:R-:W-:-:S07]  /*af50*/  MOV R0, UR5 ;  /* 0x0000000500007c02 */ /* 0x000fce0008000f00 */
.L_x_183:
[----:B-1----:R1:W2:Y:S02]  /*af60*/  SYNCS.PHASECHK.TRANS64.TRYWAIT P0, [R0+URZ], R3 ;  /* 0x00000003000075a7 */ /* 0x0022a400080011ff */
[----:B--2---:R-:W-:Y:S05]  /*af70*/  @!P0 NANOSLEEP.SYNCS 0x989680 ;  /* 0x009896800000895d */ /* 0x004fea0003900000 */
[----:B------:R-:W2:Y:S02]  /*af80*/  @!P0 SYNCS.PHASECHK.TRANS64 P0, [R0+URZ], R3 ;  /* 0x00000003000085a7 */ /* 0x000ea400080010ff */
[----:B--2---:R-:W-:Y:S05]  /*af90*/  @!P0 BRA `(.L_x_183) ;  /* 0xfffffffc00f08947 */ /* 0x004fea000383ffff */
[----:B------:R-:W-:Y:S05]  /*afa0*/  BRA `(.L_x_184) ;  /* 0xffffff8000707947 */ /* 0x000fea000383ffff */
.L_x_51:
[----:B------:R-:W-:-:S07]  /*afb0*/  MOV R0, UR5 ;  /* 0x0000000500007c02 */ /* 0x000fce0008000f00 */
.L_x_185:
[----:B-1----:R1:W2:Y:S02]  /*afc0*/  SYNCS.PHASECHK.TRANS64.TRYWAIT P0, [R0+URZ], R3 ;  /* 0x00000003000075a7 */ /* 0x0022a400080011ff */
[----:B--2---:R-:W-:Y:S05]  /*afd0*/  @!P0 NANOSLEEP.SYNCS 0x989680 ;  /* 0x009896800000895d */ /* 0x004fea0003900000 */
[----:B------:R-:W2:Y:S02]  /*afe0*/  @!P0 SYNCS.PHASECHK.TRANS64 P0, [R0+URZ], R3 ;  /* 0x00000003000085a7 */ /* 0x000ea400080010ff */
[----:B--2---:R-:W-:Y:S05]  /*aff0*/  @!P0 BRA `(.L_x_185) ;  /* 0xfffffffc00f08947 */ /* 0x004fea000383ffff */
[----:B------:R-:W-:Y:S05]  /*b000*/  BRA `(.L_x_186) ;  /* 0xffffff80007c7947 */ /* 0x000fea000383ffff */
.L_x_52:
[----:B------:R-:W-:-:S07]  /*b010*/  MOV R0, UR5 ;  /* 0x0000000500007c02 */ /* 0x000fce0008000f00 */
.L_x_187:
[----:B-1----:R1:W2:Y:S02]  /*b020*/  SYNCS.PHASECHK.TRANS64.TRYWAIT P0, [R0+URZ], R3 ;  /* 0x00000003000075a7 */ /* 0x0022a400080011ff */
[----:B--2---:R-:W-:Y:S05]  /*b030*/  @!P0 NANOSLEEP.SYNCS 0x989680 ;  /* 0x009896800000895d */ /* 0x004fea0003900000 */
[----:B------:R-:W2:Y:S02]  /*b040*/  @!P0 SYNCS.PHASECHK.TRANS64 P0, [R0+URZ], R3 ;  /* 0x00000003000085a7 */ /* 0x000ea400080010ff */
[----:B--2---:R-:W-:Y:S05]  /*b050*/  @!P0 BRA `(.L_x_187) ;  /* 0xfffffffc00f08947 */ /* 0x004fea000383ffff */
[----:B------:R-:W-:Y:S05]  /*b060*/  BRA `(.L_x_188) ;  /* 0xffffff8000887947 */ /* 0x000fea000383ffff */
.L_x_53:
[----:B------:R-:W-:-:S07]  /*b070*/  MOV R0, UR5 ;  /* 0x0000000500007c02 */ /* 0x000fce0008000f00 */
.L_x_189:
[----:B-1----:R1:W2:Y:S02]  /*b080*/  SYNCS.PHASECHK.TRANS64.TRYWAIT P0, [R0+URZ], R3 ;  /* 0x00000003000075a7 */ /* 0x0022a400080011ff */
[----:B--2---:R-:W-:Y:S05]  /*b090*/  @!P0 NANOSLEEP.SYNCS 0x989680 ;  /* 0x009896800000895d */ /* 0x004fea0003900000 */
[----:B------:R-:W2:Y:S02]  /*b0a0*/  @!P0 SYNCS.PHASECHK.TRANS64 P0, [R0+URZ], R3 ;  /* 0x00000003000085a7 */ /* 0x000ea400080010ff */
[----:B--2---:R-:W-:Y:S05]  /*b0b0*/  @!P0 BRA `(.L_x_189) ;  /* 0xfffffffc00f08947 */ /* 0x004fea000383ffff */
[----:B------:R-:W-:Y:S05]  /*b0c0*/  BRA `(.L_x_190) ;  /* 0xffffff8000947947 */ /* 0x000fea000383ffff */
.L_x_54:
[----:B------:R-:W-:-:S07]  /*b0d0*/  MOV R0, UR5 ;  /* 0x0000000500007c02 */ /* 0x000fce0008000f00 */
.L_x_191:
[----:B-1----:R1:W2:Y:S02]  /*b0e0*/  SYNCS.PHASECHK.TRANS64.TRYWAIT P0, [R0+URZ], R3 ;  /* 0x00000003000075a7 */ /* 0x0022a400080011ff */
[----:B--2---:R-:W-:Y:S05]  /*b0f0*/  @!P0 NANOSLEEP.SYNCS 0x989680 ;  /* 0x009896800000895d */ /* 0x004fea0003900000 */
[----:B------:R-:W2:Y:S02]  /*b100*/  @!P0 SYNCS.PHASECHK.TRANS64 P0, [R0+URZ], R3 ;  /* 0x00000003000085a7 */ /* 0x000ea400080010ff */
[----:B--2---:R-:W-:Y:S05]  /*b110*/  @!P0 BRA `(.L_x_191) ;  /* 0xfffffffc00f08947 */ /* 0x004fea000383ffff */
[----:B------:R-:W-:Y:S05]  /*b120*/  BRA `(.L_x_192) ;  /* 0xffffff8000a07947 */ /* 0x000fea000383ffff */
.L_x_55:
[----:B------:R-:W-:-:S07]  /*b130*/  MOV R0, UR5 ;  /* 0x0000000500007c02 */ /* 0x000fce0008000f00 */
.L_x_193:
[----:B-1----:R1:W2:Y:S02]  /*b140*/  SYNCS.PHASECHK.TRANS64.TRYWAIT P0, [R0+URZ], R3 ;  /* 0x00000003000075a7 */ /* 0x0022a400080011ff */
[----:B--2---:R-:W-:Y:S05]  /*b150*/  @!P0 NANOSLEEP.SYNCS 0x989680 ;  /* 0x009896800000895d */ /* 0x004fea0003900000 */
[----:B------:R-:W2:Y:S02]  /*b160*/  @!P0 SYNCS.PHASECHK.TRANS64 P0, [R0+URZ], R3 ;  /* 0x00000003000085a7 */ /* 0x000ea400080010ff */
[----:B--2---:R-:W-:Y:S05]  /*b170*/  @!P0 BRA `(.L_x_193) ;  /* 0xfffffffc00f08947 */ /* 0x004fea000383ffff */
[----:B------:R-:W-:Y:S05]  /*b180*/  BRA `(.L_x_194) ;  /* 0xffffff8000ac7947 */ /* 0x000fea000383ffff */
.L_x_56:
[----:B------:R-:W-:-:S07]  /*b190*/  MOV R0, UR5 ;  /* 0x0000000500007c02 */ /* 0x000fce0008000f00 */
.L_x_195:
[----:B-1----:R1:W2:Y:S02]  /*b1a0*/  SYNCS.PHASECHK.TRANS64.TRYWAIT P0, [R0+URZ], R3 ;  /* 0x00000003000075a7 */ /* 0x0022a400080011ff */
[----:B--2---:R-:W-:Y:S05]  /*b1b0*/  @!P0 NANOSLEEP.SYNCS 0x989680 ;  /* 0x009896800000895d */ /* 0x004fea0003900000 */
[----:B------:R-:W2:Y:S02]  /*b1c0*/  @!P0 SYNCS.PHASECHK.TRANS64 P0, [R0+URZ], R3 ;  /* 0x00000003000085a7 */ /* 0x000ea400080010ff */
[----:B--2---:R-:W-:Y:S05]  /*b1d0*/  @!P0 BRA `(.L_x_195) ;  /* 0xfffffffc00f08947 */ /* 0x004fea000383ffff */
[----:B------:R-:W-:Y:S05]  /*b1e0*/  BRA `(.L_x_196) ;  /* 0xffffff8000b87947 */ /* 0x000fea000383ffff */
.L_x_57:
[----:B------:R-:W-:-:S07]  /*b1f0*/  MOV R0, UR5 ;  /* 0x0000000500007c02 */ /* 0x000fce0008000f00 */
.L_x_197:
[----:B-1----:R1:W2:Y:S02]  /*b200*/  SYNCS.PHASECHK.TRANS64.TRYWAIT P0, [R0+URZ], R3 ;  /* 0x00000003000075a7 */ /* 0x0022a400080011ff */
[----:B--2---:R-:W-:Y:S05]  /*b210*/  @!P0 NANOSLEEP.SYNCS 0x989680 ;  /* 0x009896800000895d */ /* 0x004fea0003900000 */
[----:B------:R-:W2:Y:S02]  /*b220*/  @!P0 SYNCS.PHASECHK.TRANS64 P0, [R0+URZ], R3 ;  /* 0x00000003000085a7 */ /* 0x000ea400080010ff */
[----:B--2---:R-:W-:Y:S05]  /*b230*/  @!P0 BRA `(.L_x_197) ;  /* 0xfffffffc00f08947 */ /* 0x004fea000383ffff */
[----:B------:R-:W-:Y:S05]  /*b240*/  BRA `(.L_x_198) ;  /* 0xffffff8000c47947 */ /* 0x000fea000383ffff */
.L_x_58:
[----:B------:R-:W-:-:S07]  /*b250*/  MOV R0, UR5 ;  /* 0x0000000500007c02 */ /* 0x000fce0008000f00 */
.L_x_199:
[----:B-1----:R1:W2:Y:S02]  /*b260*/  SYNCS.PHASECHK.TRANS64.TRYWAIT P0, [R0+URZ], R3 ;  /* 0x00000003000075a7 */ /* 0x0022a400080011ff */
[----:B--2---:R-:W-:Y:S05]  /*b270*/  @!P0 NANOSLEEP.SYNCS 0x989680 ;  /* 0x009896800000895d */ /* 0x004fea0003900000 */
[----:B------:R-:W2:Y:S02]  /*b280*/  @!P0 SYNCS.PHASECHK.TRANS64 P0, [R0+URZ], R3 ;  /* 0x00000003000085a7 */ /* 0x000ea400080010ff */
[----:B--2---:R-:W-:Y:S05]  /*b290*/  @!P0 BRA `(.L_x_199) ;  /* 0xfffffffc00f08947 */ /* 0x004fea000383ffff */
[----:B------:R-:W-:Y:S05]  /*b2a0*/  BRA `(.L_x_200) ;  /* 0xffffff8000d07947 */ /* 0x000fea000383ffff */
.L_x_59:
[----:B------:R-:W-:-:S07]  /*b2b0*/  MOV R0, UR5 ;  /* 0x0000000500007c02 */ /* 0x000fce0008000f00 */
.L_x_201:
[----:B-1----:R1:W2:Y:S02]  /*b2c0*/  SYNCS.PHASECHK.TRANS64.TRYWAIT P0, [R0+URZ], R3 ;  /* 0x00000003000075a7 */ /* 0x0022a400080011ff */
[----:B--2---:R-:W-:Y:S05]  /*b2d0*/  @!P0 NANOSLEEP.SYNCS 0x989680 ;  /* 0x009896800000895d */ /* 0x004fea0003900000 */
[----:B------:R-:W2:Y:S02]  /*b2e0*/  @!P0 SYNCS.PHASECHK.TRANS64 P0, [R0+URZ], R3 ;  /* 0x00000003000085a7 */ /* 0x000ea400080010ff */
[----:B--2---:R-:W-:Y:S05]  /*b2f0*/  @!P0 BRA `(.L_x_201) ;  /* 0xfffffffc00f08947 */ /* 0x004fea000383ffff */
[----:B------:R-:W-:Y:S05]  /*b300*/  BRA `(.L_x_202) ;  /* 0xffffff8000dc7947 */ /* 0x000fea000383ffff */
.L_x_60:
[----:B------:R-:W-:-:S07]  /*b310*/  MOV R0, UR5 ;  /* 0x0000000500007c02 */ /* 0x000fce0008000f00 */
.L_x_203:
[----:B-1----:R1:W2:Y:S02]  /*b320*/  SYNCS.PHASECHK.TRANS64.TRYWAIT P0, [R0+URZ], R3 ;  /* 0x00000003000075a7 */ /* 0x0022a400080011ff */
[----:B--2---:R-:W-:Y:S05]  /*b330*/  @!P0 NANOSLEEP.SYNCS 0x989680 ;  /* 0x009896800000895d */ /* 0x004fea0003900000 */
[----:B------:R-:W2:Y:S02]  /*b340*/  @!P0 SYNCS.PHASECHK.TRANS64 P0, [R0+URZ], R3 ;  /* 0x00000003000085a7 */ /* 0x000ea400080010ff */
[----:B--2---:R-:W-:Y:S05]  /*b350*/  @!P0 BRA `(.L_x_203) ;  /* 0xfffffffc00f08947 */ /* 0x004fea000383ffff */
[----:B------:R-:W-:Y:S05]  /*b360*/  BRA `(.L_x_204) ;  /* 0xffffff8000e87947 */ /* 0x000fea000383ffff */
.L_x_61:
[----:B------:R-:W-:-:S07]  /*b370*/  MOV R0, UR5 ;  /* 0x0000000500007c02 */ /* 0x000fce0008000f00 */
.L_x_205:
[----:B-1----:R1:W2:Y:S02]  /*b380*/  SYNCS.PHASECHK.TRANS64.TRYWAIT P0, [R0+URZ], R3 ;  /* 0x00000003000075a7 */ /* 0x0022a400080011ff */
[----:B--2---:R-:W-:Y:S05]  /*b390*/  @!P0 NANOSLEEP.SYNCS 0x989680 ;  /* 0x009896800000895d */ /* 0x004fea0003900000 */
[----:B------:R-:W2:Y:S02]  /*b3a0*/  @!P0 SYNCS.PHASECHK.TRANS64 P0, [R0+URZ], R3 ;  /* 0x00000003000085a7 */ /* 0x000ea400080010ff */
[----:B--2---:R-:W-:Y:S05]  /*b3b0*/  @!P0 BRA `(.L_x_205) ;  /* 0xfffffffc00f08947 */ /* 0x004fea000383ffff */
[----:B------:R-:W-:Y:S05]  /*b3c0*/  BRA `(.L_x_206) ;  /* 0xffffff8000f47947 */ /* 0x000fea000383ffff */
.L_x_62:
[----:B------:R-:W-:-:S07]  /*b3d0*/  MOV R0, UR5 ;  /* 0x0000000500007c02 */ /* 0x000fce0008000f00 */
.L_x_207:
[----:B-1----:R1:W2:Y:S02]  /*b3e0*/  SYNCS.PHASECHK.TRANS64.TRYWAIT P0, [R0+URZ], R3 ;  /* 0x00000003000075a7 */ /* 0x0022a400080011ff */
[----:B--2---:R-:W-:Y:S05]  /*b3f0*/  @!P0 NANOSLEEP.SYNCS 0x989680 ;  /* 0x009896800000895d */ /* 0x004fea0003900000 */
[----:B------:R-:W2:Y:S02]  /*b400*/  @!P0 SYNCS.PHASECHK.TRANS64 P0, [R0+URZ], R3 ;  /* 0x00000003000085a7 */ /* 0x000ea400080010ff */
[----:B--2---:R-:W-:Y:S05]  /*b410*/  @!P0 BRA `(.L_x_207) ;  /* 0xfffffffc00f08947 */ /* 0x004fea000383ffff */
[----:B------:R-:W-:Y:S05]  /*b420*/  BRA `(.L_x_208) ;  /* 0xffffff8400007947 */ /* 0x000fea000383ffff */
.L_x_63:
[----:B------:R-:W-:-:S07]  /*b430*/  MOV R0, UR5 ;  /* 0x0000000500007c02 */ /* 0x000fce0008000f00 */
.L_x_209:
[----:B-1----:R1:W2:Y:S02]  /*b440*/  SYNCS.PHASECHK.TRANS64.TRYWAIT P0, [R0+URZ], R3 ;  /* 0x00000003000075a7 */ /* 0x0022a400080011ff */
[----:B--2---:R-:W-:Y:S05]  /*b450*/  @!P0 NANOSLEEP.SYNCS 0x989680 ;  /* 0x009896800000895d */ /* 0x004fea0003900000 */
[----:B------:R-:W2:Y:S02]  /*b460*/  @!P0 SYNCS.PHASECHK.TRANS64 P0, [R0+URZ], R3 ;  /* 0x00000003000085a7 */ /* 0x000ea400080010ff */
[----:B--2---:R-:W-:Y:S05]  /*b470*/  @!P0 BRA `(.L_x_209) ;  /* 0xfffffffc00f08947 */ /* 0x004fea000383ffff */
[----:B------:R-:W-:Y:S05]  /*b480*/  BRA `(.L_x_210) ;  /* 0xffffff84000c7947 */ /* 0x000fea000383ffff */
.L_x_64:
[----:B------:R-:W-:-:S07]  /*b490*/  MOV R0, UR5 ;  /* 0x0000000500007c02 */ /* 0x000fce0008000f00 */
.L_x_211:
[----:B-1----:R1:W2:Y:S02]  /*b4a0*/  SYNCS.PHASECHK.TRANS64.TRYWAIT P0, [R0+URZ], R3 ;  /* 0x00000003000075a7 */ /* 0x0022a400080011ff */
[----:B--2---:R-:W-:Y:S05]  /*b4b0*/  @!P0 NANOSLEEP.SYNCS 0x989680 ;  /* 0x009896800000895d */ /* 0x004fea0003900000 */
[----:B------:R-:W2:Y:S02]  /*b4c0*/  @!P0 SYNCS.PHASECHK.TRANS64 P0, [R0+URZ], R3 ;  /* 0x00000003000085a7 */ /* 0x000ea400080010ff */
[----:B--2---:R-:W-:Y:S05]  /*b4d0*/  @!P0 BRA `(.L_x_211) ;  /* 0xfffffffc00f08947 */ /* 0x004fea000383ffff */
[----:B------:R-:W-:Y:S05]  /*b4e0*/  BRA `(.L_x_212) ;  /* 0xffffff8400187947 */ /* 0x000fea000383ffff */
.L_x_65:
[----:B------:R-:W-:-:S07]  /*b4f0*/  MOV R0, UR5 ;  /* 0x0000000500007c02 */ /* 0x000fce0008000f00 */
.L_x_213:
[----:B-1----:R1:W2:Y:S02]  /*b500*/  SYNCS.PHASECHK.TRANS64.TRYWAIT P0, [R0+URZ], R3 ;  /* 0x00000003000075a7 */ /* 0x0022a400080011ff */
[----:B--2---:R-:W-:Y:S05]  /*b510*/  @!P0 NANOSLEEP.SYNCS 0x989680 ;  /* 0x009896800000895d */ /* 0x004fea0003900000 */
[----:B------:R-:W2:Y:S02]  /*b520*/  @!P0 SYNCS.PHASECHK.TRANS64 P0, [R0+URZ], R3 ;  /* 0x00000003000085a7 */ /* 0x000ea400080010ff */
[----:B--2---:R-:W-:Y:S05]  /*b530*/  @!P0 BRA `(.L_x_213) ;  /* 0xfffffffc00f08947 */ /* 0x004fea000383ffff */
[----:B------:R-:W-:Y:S05]  /*b540*/  BRA `(.L_x_214) ;  /* 0xffffff8400247947 */ /* 0x000fea000383ffff */
.L_x_66:
[----:B------:R-:W-:-:S07]  /*b550*/  MOV R0, UR5 ;  /* 0x0000000500007c02 */ /* 0x000fce0008000f00 */
.L_x_215:
[----:B-1----:R1:W2:Y:S02]  /*b560*/  SYNCS.PHASECHK.TRANS64.TRYWAIT P0, [R0+URZ], R3 ;  /* 0x00000003000075a7 */ /* 0x0022a400080011ff */
[----:B--2---:R-:W-:Y:S05]  /*b570*/  @!P0 NANOSLEEP.SYNCS 0x989680 ;  /* 0x009896800000895d */ /* 0x004fea0003900000 */
[----:B------:R-:W2:Y:S02]  /*b580*/  @!P0 SYNCS.PHASECHK.TRANS64 P0, [R0+URZ], R3 ;  /* 0x00000003000085a7 */ /* 0x000ea400080010ff */
[----:B--2---:R-:W-:Y:S05]  /*b590*/  @!P0 BRA `(.L_x_215) ;  /* 0xfffffffc00f08947 */ /* 0x004fea000383ffff */
[----:B------:R-:W-:Y:S05]  /*b5a0*/  BRA `(.L_x_216) ;  /* 0xffffff8400307947 */ /* 0x000fea000383ffff */
.L_x_67:
[----:B------:R-:W-:-:S07]  /*b5b0*/  MOV R0, UR5 ;  /* 0x0000000500007c02 */ /* 0x000fce0008000f00 */
.L_x_217:
[----:B-1----:R1:W2:Y:S02]  /*b5c0*/  SYNCS.PHASECHK.TRANS64.TRYWAIT P0, [R0+URZ], R3 ;  /* 0x00000003000075a7 */ /* 0x0022a400080011ff */
[----:B--2---:R-:W-:Y:S05]  /*b5d0*/  @!P0 NANOSLEEP.SYNCS 0x989680 ;  /* 0x009896800000895d */ /* 0x004fea0003900000 */
[----:B------:R-:W2:Y:S02]  /*b5e0*/  @!P0 SYNCS.PHASECHK.TRANS64 P0, [R0+URZ], R3 ;  /* 0x00000003000085a7 */ /* 0x000ea400080010ff */
[----:B--2---:R-:W-:Y:S05]  /*b5f0*/  @!P0 BRA `(.L_x_217) ;  /* 0xfffffffc00f08947 */ /* 0x004fea000383ffff */
[----:B------:R-:W-:Y:S05]  /*b600*/  BRA `(.L_x_218) ;  /* 0xffffff84003c7947 */ /* 0x000fea000383ffff */
.L_x_68:
[----:B------:R-:W-:-:S07]  /*b610*/  MOV R0, UR5 ;  /* 0x0000000500007c02 */ /* 0x000fce0008000f00 */
.L_x_219:
[----:B-1----:R1:W2:Y:S02]  /*b620*/  SYNCS.PHASECHK.TRANS64.TRYWAIT P0, [R0+URZ], R3 ;  /* 0x00000003000075a7 */ /* 0x0022a400080011ff */
[----:B--2---:R-:W-:Y:S05]  /*b630*/  @!P0 NANOSLEEP.SYNCS 0x989680 ;  /* 0x009896800000895d */ /* 0x004fea0003900000 */
[----:B------:R-:W2:Y:S02]  /*b640*/  @!P0 SYNCS.PHASECHK.TRANS64 P0, [R0+URZ], R3 ;  /* 0x00000003000085a7 */ /* 0x000ea400080010ff */
[----:B--2---:R-:W-:Y:S05]  /*b650*/  @!P0 BRA `(.L_x_219) ;  /* 0xfffffffc00f08947 */ /* 0x004fea000383ffff */
[----:B------:R-:W-:Y:S05]  /*b660*/  BRA `(.L_x_220) ;  /* 0xffffff8400487947 */ /* 0x000fea000383ffff */
.L_x_69:
[----:B------:R-:W-:-:S07]  /*b670*/  MOV R0, UR5 ;  /* 0x0000000500007c02 */ /* 0x000fce0008000f00 */
.L_x_221:
[----:B-1----:R1:W2:Y:S02]  /*b680*/  SYNCS.PHASECHK.TRANS64.TRYWAIT P0, [R0+URZ], R3 ;  /* 0x00000003000075a7 */ /* 0x0022a400080011ff */
[----:B--2---:R-:W-:Y:S05]  /*b690*/  @!P0 NANOSLEEP.SYNCS 0x989680 ;  /* 0x009896800000895d */ /* 0x004fea0003900000 */
[----:B------:R-:W2:Y:S02]  /*b6a0*/  @!P0 SYNCS.PHASECHK.TRANS64 P0, [R0+URZ], R3 ;  /* 0x00000003000085a7 */ /* 0x000ea400080010ff */
[----:B--2---:R-:W-:Y:S05]  /*b6b0*/  @!P0 BRA `(.L_x_221) ;  /* 0xfffffffc00f08947 */ /* 0x004fea000383ffff */
[----:B------:R-:W-:Y:S05]  /*b6c0*/  BRA `(.L_x_222) ;  /* 0xffffff8400547947 */ /* 0x000fea000383ffff */
.L_x_70:
[----:B------:R-:W-:-:S07]  /*b6d0*/  MOV R0, UR5 ;  /* 0x0000000500007c02 */ /* 0x000fce0008000f00 */
.L_x_223:
[----:B-1----:R1:W2:Y:S02]  /*b6e0*/  SYNCS.PHASECHK.TRANS64.TRYWAIT P0, [R0+URZ], R3 ;  /* 0x00000003000075a7 */ /* 0x0022a400080011ff */
[----:B--2---:R-:W-:Y:S05]  /*b6f0*/  @!P0 NANOSLEEP.SYNCS 0x989680 ;  /* 0x009896800000895d */ /* 0x004fea0003900000 */
[----:B------:R-:W2:Y:S02]  /*b700*/  @!P0 SYNCS.PHASECHK.TRANS64 P0, [R0+URZ], R3 ;  /* 0x00000003000085a7 */ /* 0x000ea400080010ff */
[----:B--2---:R-:W-:Y:S05]  /*b710*/  @!P0 BRA `(.L_x_223) ;  /* 0xfffffffc00f08947 */ /* 0x004fea000383ffff */
[----:B------:R-:W-:Y:S05]  /*b720*/  BRA `(.L_x_224) ;  /* 0xffffff8400607947 */ /* 0x000fea000383ffff */
.L_x_71:
[----:B------:R-:W-:-:S07]  /*b730*/  MOV R0, UR5 ;  /* 0x0000000500007c02 */ /* 0x000fce0008000f00 */
.L_x_225:
[----:B-1----:R1:W2:Y:S02]  /*b740*/  SYNCS.PHASECHK.TRANS64.TRYWAIT P0, [R0+URZ], R3 ;  /* 0x00000003000075a7 */ /* 0x0022a400080011ff */
[----:B--2---:R-:W-:Y:S05]  /*b750*/  @!P0 NANOSLEEP.SYNCS 0x989680 ;  /* 0x009896800000895d */ /* 0x004fea0003900000 */
[----:B------:R-:W2:Y:S02]  /*b760*/  @!P0 SYNCS.PHASECHK.TRANS64 P0, [R0+URZ], R3 ;  /* 0x00000003000085a7 */ /* 0x000ea400080010ff */
[----:B--2---:R-:W-:Y:S05]  /*b770*/  @!P0 BRA `(.L_x_225) ;  /* 0xfffffffc00f08947 */ /* 0x004fea000383ffff */
[----:B------:R-:W-:Y:S05]  /*b780*/  BRA `(.L_x_226) ;  /* 0xffffff84006c7947 */ /* 0x000fea000383ffff */
.L_x_72:
[----:B------:R-:W-:-:S07]  /*b790*/  MOV R0, UR5 ;  /* 0x0000000500007c02 */ /* 0x000fce0008000f00 */
.L_x_227:
[----:B-1----:R1:W2:Y:S02]  /*b7a0*/  SYNCS.PHASECHK.TRANS64.TRYWAIT P0, [R0+URZ], R3 ;  /* 0x00000003000075a7 */ /* 0x0022a400080011ff */
[----:B--2---:R-:W-:Y:S05]  /*b7b0*/  @!P0 NANOSLEEP.SYNCS 0x989680 ;  /* 0x009896800000895d */ /* 0x004fea0003900000 */
[----:B------:R-:W2:Y:S02]  /*b7c0*/  @!P0 SYNCS.PHASECHK.TRANS64 P0, [R0+URZ], R3 ;  /* 0x00000003000085a7 */ /* 0x000ea400080010ff */
[----:B--2---:R-:W-:Y:S05]  /*b7d0*/  @!P0 BRA `(.L_x_227) ;  /* 0xfffffffc00f08947 */ /* 0x004fea000383ffff */
[----:B------:R-:W-:Y:S05]  /*b7e0*/  BRA `(.L_x_228) ;  /* 0xffffff8400787947 */ /* 0x000fea000383ffff */
.L_x_73:
[----:B------:R-:W-:-:S07]  /*b7f0*/  MOV R0, UR5 ;  /* 0x0000000500007c02 */ /* 0x000fce0008000f00 */
.L_x_229:
[----:B-1----:R1:W2:Y:S02]  /*b800*/  SYNCS.PHASECHK.TRANS64.TRYWAIT P0, [R0+URZ], R3 ;  /* 0x00000003000075a7 */ /* 0x0022a400080011ff */
[----:B--2---:R-:W-:Y:S05]  /*b810*/  @!P0 NANOSLEEP.SYNCS 0x989680 ;  /* 0x009896800000895d */ /* 0x004fea0003900000 */
[----:B------:R-:W2:Y:S02]  /*b820*/  @!P0 SYNCS.PHASECHK.TRANS64 P0, [R0+URZ], R3 ;  /* 0x00000003000085a7 */ /* 0x000ea400080010ff */
[----:B--2---:R-:W-:Y:S05]  /*b830*/  @!P0 BRA `(.L_x_229) ;  /* 0xfffffffc00f08947 */ /* 0x004fea000383ffff */
[----:B------:R-:W-:Y:S05]  /*b840*/  BRA `(.L_x_230) ;  /* 0xffffff8400847947 */ /* 0x000fea000383ffff */
.L_x_76:
[----:B-1----:R1:W2:Y:S02]  /*b850*/  SYNCS.PHASECHK.TRANS64.TRYWAIT P0, [R2+URZ+0x240], R5 ;  /* 0x00024005020075a7 */ /* 0x0022a400080011ff */
[----:B--2---:R-:W-:Y:S05]  /*b860*/  @!P0 NANOSLEEP.SYNCS 0x989680 ;  /* 0x009896800000895d */ /* 0x004fea0003900000 */
[----:B------:R-:W2:Y:S02]  /*b870*/  @!P0 SYNCS.PHASECHK.TRANS64 P0, [R2+URZ+0x240], R5 ;  /* 0x00024005020085a7 */ /* 0x000ea400080010ff */
[----:B--2---:R-:W-:Y:S05]  /*b880*/  @!P0 BRA `(.L_x_76) ;  /* 0xfffffffc00f08947 */ /* 0x004fea000383ffff */
[----:B------:R-:W-:Y:S05]  /*b890*/  BRA `(.L_x_231) ;  /* 0xffffff8400e07947 */ /* 0x000fea000383ffff */
.L_x_77:
[----:B------:R-:W-:-:S07]  /*b8a0*/  MOV R2, UR4 ;  /* 0x0000000400027c02 */ /* 0x000fce0008000f00 */
.L_x_232:
[----:B-1----:R1:W2:Y:S02]  /*b8b0*/  SYNCS.PHASECHK.TRANS64.TRYWAIT P0, [R2+URZ+0x210], R5 ;  /* 0x00021005020075a7 */ /* 0x0022a400080011ff */
[----:B--2---:R-:W-:Y:S05]  /*b8c0*/  @!P0 NANOSLEEP.SYNCS 0x989680 ;  /* 0x009896800000895d */ /* 0x004fea0003900000 */
[----:B------:R-:W2:Y:S02]  /*b8d0*/  @!P0 SYNCS.PHASECHK.TRANS64 P0, [R2+URZ+0x210], R5 ;  /* 0x00021005020085a7 */ /* 0x000ea400080010ff */
[----:B--2---:R-:W-:Y:S05]  /*b8e0*/  @!P0 BRA `(.L_x_232) ;  /* 0xfffffffc00f08947 */ /* 0x004fea000383ffff */
[----:B------:R-:W-:Y:S05]  /*b8f0*/  BRA `(.L_x_233) ;  /* 0xffffff8400f07947 */ /* 0x000fea000383ffff */
.L_x_78:
[----:B-1----:R1:W2:Y:S02]  /*b900*/  SYNCS.PHASECHK.TRANS64.TRYWAIT P1, [R2+URZ+0x200], R5 ;  /* 0x00020005020075a7 */ /* 0x0022a400080211ff */
[----:B--2---:R-:W-:Y:S05]  /*b910*/  @!P1 NANOSLEEP.SYNCS 0x989680 ;  /* 0x009896800000995d */ /* 0x004fea0003900000 */
[----:B------:R-:W2:Y:S02]  /*b920*/  @!P1 SYNCS.PHASECHK.TRANS64 P1, [R2+URZ+0x200], R5 ;  /* 0x00020005020095a7 */ /* 0x000ea400080210ff */
[----:B--2---:R-:W-:Y:S05]  /*b930*/  @!P1 BRA `(.L_x_78) ;  /* 0xfffffffc00f09947 */ /* 0x004fea000383ffff */
[----:B------:R-:W-:Y:S05]  /*b940*/  BRA `(.L_x_234) ;  /* 0xffffff8800207947 */ /* 0x000fea000383ffff */
.L_x_81:
[----:B------:R-:W-:-:S07]  /*b950*/  MOV R0, UR4 ;  /* 0x0000000400007c02 */ /* 0x000fce0008000f00 */
.L_x_235:
[----:B-1----:R1:W2:Y:S02]  /*b960*/  SYNCS.PHASECHK.TRANS64.TRYWAIT P0, [R0+URZ+0x210], R3 ;  /* 0x00021003000075a7 */ /* 0x0022a400080011ff */
[----:B--2---:R-:W-:Y:S05]  /*b970*/  @!P0 NANOSLEEP.SYNCS 0x989680 ;  /* 0x009896800000895d */ /* 0x004fea0003900000 */
[----:B------:R-:W2:Y:S02]  /*b980*/  @!P0 SYNCS.PHASECHK.TRANS64 P0, [R0+URZ+0x210], R3 ;  /* 0x00021003000085a7 */ /* 0x000ea400080010ff */
[----:B--2---:R-:W-:Y:S05]  /*b990*/  @!P0 BRA `(.L_x_235) ;  /* 0xfffffffc00f08947 */ /* 0x004fea000383ffff */
[----:B------:R-:W-:Y:S05]  /*b9a0*/  BRA `(.L_x_80) ;  /* 0xffffff8800747947 */ /* 0x000fea000383ffff */
.L_x_90:
[----:B-1----:R-:W-:-:S04]  /*b9b0*/  MOV R0, UR5 ;  /* 0x0000000500007c02 */ /* 0x002fc80008000f00 */
[----:B------:R1:W2:Y:S03]  /*b9c0*/  SYNCS.PHASECHK.TRANS64.TRYWAIT P0, [R0+URZ+0x8], R7 ;  /* 0x00000807000075a7 */ /* 0x0002a600080011ff */
[----:B--2---:R-:W-:Y:S05]  /*b9d0*/  @!P0 NANOSLEEP.SYNCS 0x989680 ;  /* 0x009896800000895d */ /* 0x004fea0003900000 */
[----:B------:R-:W2:Y:S02]  /*b9e0*/  @!P0 SYNCS.PHASECHK.TRANS64 P0, [R0+URZ+0x8], R7 ;  /* 0x00000807000085a7 */ /* 0x000ea400080010ff */
[----:B--2---:R-:W-:Y:S05]  /*b9f0*/  @!P0 BRA `(.L_x_90) ;  /* 0xfffffffc00ec8947 */ /* 0x004fea000383ffff */
[----:B------:R-:W-:Y:S05]  /*ba00*/  BRA `(.L_x_89) ;  /* 0xffffff8c00287947 */ /* 0x000fea000383ffff */
.L_x_92:
[----:B------:R-:W-:Y:S01]  /*ba10*/  BSSY B0, `(.L_x_236) ;  /* 0x0000006000007945 */ /* 0x000fe20003800000 */
[----:B------:R-:W-:-:S07]  /*ba20*/  MOV R15, 0xffffffff ;  /* 0xffffffff000f7802 */ /* 0x000fce0000000f00 */
[----:B-1---5:R-:W-:Y:S05]  /*ba30*/  WARPSYNC.COLLECTIVE R15, `(.L_x_237) ;  /* 0x000000000f0c7348 */ /* 0x022fea0003c00000 */
[----:B------:R-:W-:Y:S02]  /*ba40*/  ELECT P6, UR79, PT ;  /* 0x00000000004f782f */ /* 0x000fe400038c0000 */
[----:B------:R-:W-:Y:S01]  /*ba50*/  MOV R14, UR79 ;  /* 0x0000004f000e7c02 */ /* 0x000fe20008000f00 */
[----:B-1---5:R-:W-:Y:S10]  /*ba60*/  ENDCOLLECTIVE ;  /* 0x000000000000791b */ /* 0x022ff40003800000 */
.L_x_237:
[----:B------:R-:W-:Y:S05]  /*ba70*/  BSYNC B0 ;  /* 0x0000000000007941 */ /* 0x000fea0003800000 */
.L_x_236:
[----:B------:R-:W-:Y:S01]  /*ba80*/  PLOP3.LUT P0, PT, P6, PT, PT, 0x80, 0x8 ;  /* 0x000000000008781c */ /* 0x000fe2000370f070 */
[----:B------:R-:W-:-:S12]  /*ba90*/  BRA `(.L_x_238) ;  /* 0xffffff8c00547947 */ /* 0x000fd8000383ffff */
.L_x_94:
[----:B-1----:R-:W-:-:S04]  /*baa0*/  MOV R0, UR5 ;  /* 0x0000000500007c02 */ /* 0x002fc80008000f00 */
[----:B------:R1:W2:Y:S03]  /*bab0*/  SYNCS.PHASECHK.TRANS64.TRYWAIT P0, [R0+URZ+0x8], R5 ;  /* 0x00000805000075a7 */ /* 0x0002a600080011ff */
[----:B--2---:R-:W-:Y:S05]  /*bac0*/  @!P0 NANOSLEEP.SYNCS 0x989680 ;  /* 0x009896800000895d */ /* 0x004fea0003900000 */
[----:B------:R-:W2:Y:S02]  /*bad0*/  @!P0 SYNCS.PHASECHK.TRANS64 P0, [R0+URZ+0x8], R5 ;  /* 0x00000805000085a7 */ /* 0x000ea400080010ff */
[----:B--2---:R-:W-:Y:S05]  /*bae0*/  @!P0 BRA `(.L_x_94) ;  /* 0xfffffffc00ec8947 */ /* 0x004fea000383ffff */
[----:B------:R-:W-:Y:S05]  /*baf0*/  BRA `(.L_x_93) ;  /* 0xffffff8c00587947 */ /* 0x000fea000383ffff */
.L_x_95:
[----:B-1----:R1:W2:Y:S02]  /*bb00*/  SYNCS.PHASECHK.TRANS64.TRYWAIT P0, [R0+URZ+0x200], R5 ;  /* 0x00020005000075a7 */ /* 0x0022a400080011ff */
[----:B--2---:R-:W-:Y:S05]  /*bb10*/  @!P0 NANOSLEEP.SYNCS 0x989680 ;  /* 0x009896800000895d */ /* 0x004fea0003900000 */
[----:B------:R-:W2:Y:S02]  /*bb20*/  @!P0 SYNCS.PHASECHK.TRANS64 P0, [R0+URZ+0x200], R5 ;  /* 0x00020005000085a7 */ /* 0x000ea400080010ff */
[----:B--2---:R-:W-:Y:S05]  /*bb30*/  @!P0 BRA `(.L_x_95) ;  /* 0xfffffffc00f08947 */ /* 0x004fea000383ffff */
[----:B------:R-:W-:Y:S05]  /*bb40*/  BRA `(.L_x_239) ;  /* 0xffffff90006c7947 */ /* 0x000fea000383ffff */
.L_x_97:
[----:B------:R-:W-:-:S07]  /*bb50*/  MOV R0, UR31 ;  /* 0x0000001f00007c02 */ /* 0x000fce0008000f00 */
.L_x_240:
[----:B-1----:R1:W2:Y:S02]  /*bb60*/  SYNCS.PHASECHK.TRANS64.TRYWAIT P0, [R0+URZ+0x230], R5 ;  /* 0x00023005000075a7 */ /* 0x0022a400080011ff */
[----:B--2---:R-:W-:Y:S05]  /*bb70*/  @!P0 NANOSLEEP.SYNCS 0x989680 ;  /* 0x009896800000895d */ /* 0x004fea0003900000 */
[----:B------:R-:W2:Y:S02]  /*bb80*/  @!P0 SYNCS.PHASECHK.TRANS64 P0, [R0+URZ+0x230], R5 ;  /* 0x00023005000085a7 */ /* 0x000ea400080010ff */
[----:B--2---:R-:W-:Y:S05]  /*bb90*/  @!P0 BRA `(.L_x_240) ;  /* 0xfffffffc00f08947 */ /* 0x004fea000383ffff */
[----:B------:R-:W-:Y:S05]  /*bba0*/  BRA `(.L_x_241) ;  /* 0xffffff9000b47947 */ /* 0x000fea000383ffff */
.L_x_100:
[----:B------:R-:W-:Y:S07]  /*bbb0*/  MOV R0, UR7 ;  /* 0x0000000700007c02 */ /* 0x000fee0008000f00 */
.L_x_242:
[----:B-1----:R1:W2:Y:S02]  /*bbc0*/  SYNCS.PHASECHK.TRANS64.TRYWAIT P0, [R0+URZ], R5 ;  /* 0x00000005000075a7 */ /* 0x0022a400080011ff */
[----:B--2---:R-:W-:Y:S05]  /*bbd0*/  @!P0 NANOSLEEP.SYNCS 0x989680 ;  /* 0x009896800000895d */ /* 0x004fea0003900000 */
[----:B------:R-:W2:Y:S02]  /*bbe0*/  @!P0 SYNCS.PHASECHK.TRANS64 P0, [R0+URZ], R5 ;  /* 0x00000005000085a7 */ /* 0x000ea400080010ff */
[----:B--2---:R-:W-:Y:S05]  /*bbf0*/  @!P0 BRA `(.L_x_242) ;  /* 0xfffffffc00f08947 */ /* 0x004fea000383ffff */
[----:B------:R-:W-:Y:S05]  /*bc00*/  BRA `(.L_x_99) ;  /* 0xffffff9000cc7947 */ /* 0x000fea000383ffff */
.L_x_104:
[----:B-1----:R-:W-:-:S07]  /*bc10*/  MOV R0, UR4 ;  /* 0x0000000400007c02 */ /* 0x002fce0008000f00 */
.L_x_243:
[----:B-1----:R1:W2:Y:S02]  /*bc20*/  SYNCS.PHASECHK.TRANS64.TRYWAIT P0, [R0+URZ], R3 ;  /* 0x00000003000075a7 */ /* 0x0022a400080011ff */
[----:B--2---:R-:W-:Y:S05]  /*bc30*/  @!P0 NANOSLEEP.SYNCS 0x989680 ;  /* 0x009896800000895d */ /* 0x004fea0003900000 */
[----:B------:R-:W2:Y:S02]  /*bc40*/  @!P0 SYNCS.PHASECHK.TRANS64 P0, [R0+URZ], R3 ;  /* 0x00000003000085a7 */ /* 0x000ea400080010ff */
[----:B--2---:R-:W-:Y:S05]  /*bc50*/  @!P0 BRA `(.L_x_243) ;  /* 0xfffffffc00f08947 */ /* 0x004fea000383ffff */
[----:B------:R-:W-:Y:S05]  /*bc60*/  BRA `(.L_x_244) ;  /* 0xffffff9400a07947 */ /* 0x000fea000383ffff */
.L_x_107:
[----:B------:R-:W-:-:S07]  /*bc70*/  MOV R0, UR18 ;  /* 0x0000001200007c02 */ /* 0x000fce0008000f00 */
.L_x_245:
[----:B-1----:R1:W2:Y:S02]  /*bc80*/  SYNCS.PHASECHK.TRANS64.TRYWAIT P1, [R0+URZ+0x260], R3 ;  /* 0x00026003000075a7 */ /* 0x0022a400080211ff */
[----:B--2---:R-:W-:Y:S05]  /*bc90*/  @!P1 NANOSLEEP.SYNCS 0x989680 ;  /* 0x009896800000995d */ /* 0x004fea0003900000 */
[----:B------:R-:W2:Y:S02]  /*bca0*/  @!P1 SYNCS.PHASECHK.TRANS64 P1, [R0+URZ+0x260], R3 ;  /* 0x00026003000095a7 */ /* 0x000ea400080210ff */
[----:B--2---:R-:W-:Y:S05]  /*bcb0*/  @!P1 BRA `(.L_x_245) ;  /* 0xfffffffc00f09947 */ /* 0x004fea000383ffff */
[----:B------:R-:W-:Y:S05]  /*bcc0*/  BRA `(.L_x_246) ;  /* 0xffffff9400ec7947 */ /* 0x000fea000383ffff */
.L_x_112:
[----:B--2---:R2:W3:Y:S02]  /*bcd0*/  SYNCS.PHASECHK.TRANS64.TRYWAIT P0, [R12+URZ+0x200], R9 ;  /* 0x000200090c0075a7 */ /* 0x0044e400080011ff */
[----:B---3--:R-:W-:Y:S05]  /*bce0*/  @!P0 NANOSLEEP.SYNCS 0x989680 ;  /* 0x009896800000895d */ /* 0x008fea0003900000 */
[----:B------:R-:W3:Y:S02]  /*bcf0*/  @!P0 SYNCS.PHASECHK.TRANS64 P0, [R12+URZ+0x200], R9 ;  /* 0x000200090c0085a7 */ /* 0x000ee400080010ff */
[----:B---3--:R-:W-:Y:S05]  /*bd00*/  @!P0 BRA `(.L_x_112) ;  /* 0xfffffffc00f08947 */ /* 0x008fea000383ffff */
[----:B------:R-:W-:Y:S05]  /*bd10*/  BRA `(.L_x_247) ;  /* 0xffffff9c00147947 */ /* 0x000fea000383ffff */
.L_x_115:
[----:B------:R-:W-:Y:S07]  /*bd20*/  MOV R0, UR21 ;  /* 0x0000001500007c02 */ /* 0x000fee0008000f00 */
.L_x_248:
[----:B--2---:R2:W3:Y:S02]  /*bd30*/  SYNCS.PHASECHK.TRANS64.TRYWAIT P2, [R0+URZ+0x1f8], R11 ;  /* 0x0001f80b000075a7 */ /* 0x0044e400080411ff */
[----:B---3--:R-:W-:Y:S05]  /*bd40*/  @!P2 NANOSLEEP.SYNCS 0x989680 ;  /* 0x009896800000a95d */ /* 0x008fea0003900000 */
[----:B------:R-:W3:Y:S02]  /*bd50*/  @!P2 SYNCS.PHASECHK.TRANS64 P2, [R0+URZ+0x1f8], R11 ;  /* 0x0001f80b0000a5a7 */ /* 0x000ee400080410ff */
[----:B---3--:R-:W-:Y:S05]  /*bd60*/  @!P2 BRA `(.L_x_248) ;  /* 0xfffffffc00f0a947 */ /* 0x008fea000383ffff */
[----:B------:R-:W-:Y:S05]  /*bd70*/  BRA `(.L_x_114) ;  /* 0xffffffa0007c7947 */ /* 0x000fea000383ffff */
.L_x_118:
[----:B--2---:R-:W-:Y:S07]  /*bd80*/  MOV R0, UR21 ;  /* 0x0000001500007c02 */ /* 0x004fee0008000f00 */
.L_x_249:
[----:B--2---:R2:W3:Y:S02]  /*bd90*/  SYNCS.PHASECHK.TRANS64.TRYWAIT P0, [R0+URZ+0x1d0], R9 ;  /* 0x0001d009000075a7 */ /* 0x0044e400080011ff */
[----:B---3--:R-:W-:Y:S05]  /*bda0*/  @!P0 NANOSLEEP.SYNCS 0x989680 ;  /* 0x009896800000895d */ /* 0x008fea0003900000 */
[----:B------:R-:W3:Y:S02]  /*bdb0*/  @!P0 SYNCS.PHASECHK.TRANS64 P0, [R0+URZ+0x1d0], R9 ;  /* 0x0001d009000085a7 */ /* 0x000ee400080010ff */
[----:B---3--:R-:W-:Y:S05]  /*bdc0*/  @!P0 BRA `(.L_x_249) ;  /* 0xfffffffc00f08947 */ /* 0x008fea000383ffff */
[----:B------:R-:W-:Y:S05]  /*bdd0*/  BRA `(.L_x_250) ;  /* 0xffffffa000d87947 */ /* 0x000fea000383ffff */
.L_x_119:
[----:B------:R-:W-:Y:S07]  /*bde0*/  MOV R0, UR21 ;  /* 0x0000001500007c02 */ /* 0x000fee0008000f00 */
.L_x_251:
[----:B--2---:R2:W3:Y:S02]  /*bdf0*/  SYNCS.PHASECHK.TRANS64.TRYWAIT P0, [R0+URZ+0x1d8], R9 ;  /* 0x0001d809000075a7 */ /* 0x0044e400080011ff */
[----:B---3--:R-:W-:Y:S05]  /*be00*/  @!P0 NANOSLEEP.SYNCS 0x989680 ;  /* 0x009896800000895d */ /* 0x008fea0003900000 */
[----:B------:R-:W3:Y:S02]  /*be10*/  @!P0 SYNCS.PHASECHK.TRANS64 P0, [R0+URZ+0x1d8], R9 ;  /* 0x0001d809000085a7 */ /* 0x000ee400080010ff */
[----:B---3--:R-:W-:Y:S05]  /*be20*/  @!P0 BRA `(.L_x_251) ;  /* 0xfffffffc00f08947 */ /* 0x008fea000383ffff */
[----:B------:R-:W-:Y:S05]  /*be30*/  BRA `(.L_x_252) ;  /* 0xffffffa400187947 */ /* 0x000fea000383ffff */
.L_x_120:
[----:B------:R-:W-:Y:S07]  /*be40*/  MOV R0, UR21 ;  /* 0x0000001500007c02 */ /* 0x000fee0008000f00 */
.L_x_253:
[----:B--2---:R2:W3:Y:S02]  /*be50*/  SYNCS.PHASECHK.TRANS64.TRYWAIT P0, [R0+URZ+0x1e0], R9 ;  /* 0x0001e009000075a7 */ /* 0x0044e400080011ff */
[----:B---3--:R-:W-:Y:S05]  /*be60*/  @!P0 NANOSLEEP.SYNCS 0x989680 ;  /* 0x009896800000895d */ /* 0x008fea0003900000 */
[----:B------:R-:W3:Y:S02]  /*be70*/  @!P0 SYNCS.PHASECHK.TRANS64 P0, [R0+URZ+0x1e0], R9 ;  /* 0x0001e009000085a7 */ /* 0x000ee400080010ff */
[----:B---3--:R-:W-:Y:S05]  /*be80*/  @!P0 BRA `(.L_x_253) ;  /* 0xfffffffc00f08947 */ /* 0x008fea000383ffff */
[----:B------:R-:W-:Y:S05]  /*be90*/  BRA `(.L_x_254) ;  /* 0xffffffa400607947 */ /* 0x000fea000383ffff */
.L_x_121:
[----:B------:R-:W-:Y:S07]  /*bea0*/  MOV R0, UR21 ;  /* 0x0000001500007c02 */ /* 0x000fee0008000f00 */
.L_x_255:
[----:B--2---:R2:W3:Y:S02]  /*beb0*/  SYNCS.PHASECHK.TRANS64.TRYWAIT P0, [R0+URZ+0x1e8], R9 ;  /* 0x0001e809000075a7 */ /* 0x0044e400080011ff */
[----:B---3--:R-:W-:Y:S05]  /*bec0*/  @!P0 NANOSLEEP.SYNCS 0x989680 ;  /* 0x009896800000895d */ /* 0x008fea0003900000 */
[----:B------:R-:W3:Y:S02]  /*bed0*/  @!P0 SYNCS.PHASECHK.TRANS64 P0, [R0+URZ+0x1e8], R9 ;  /* 0x0001e809000085a7 */ /* 0x000ee400080010ff */
[----:B---3--:R-:W-:Y:S05]  /*bee0*/  @!P0 BRA `(.L_x_255) ;  /* 0xfffffffc00f08947 */ /* 0x008fea000383ffff */
[----:B------:R-:W-:Y:S05]  /*bef0*/  BRA `(.L_x_256) ;  /* 0xffffffa400a47947 */ /* 0x000fea000383ffff */
.L_x_123:
[----:B------:R-:W-:-:S07]  /*bf00*/  MOV R0, UR21 ;  /* 0x0000001500007c02 */ /* 0x000fce0008000f00 */
.L_x_257:
[----:B--2---:R2:W4:Y:S02]  /*bf10*/  SYNCS.PHASECHK.TRANS64.TRYWAIT P0, [R0+URZ+0x1d0], R3 ;  /* 0x0001d003000075a7 */ /* 0x00452400080011ff */
[----:B----4-:R-:W-:Y:S05]  /*bf20*/  @!P0 NANOSLEEP.SYNCS 0x989680 ;  /* 0x009896800000895d */ /* 0x010fea0003900000 */
[----:B------:R-:W4:Y:S02]  /*bf30*/  @!P0 SYNCS.PHASECHK.TRANS64 P0, [R0+URZ+0x1d0], R3 ;  /* 0x0001d003000085a7 */ /* 0x000f2400080010ff */
[----:B----4-:R-:W-:Y:S05]  /*bf40*/  @!P0 BRA `(.L_x_257) ;  /* 0xfffffffc00f08947 */ /* 0x010fea000383ffff */
[----:B------:R-:W-:Y:S05]  /*bf50*/  BRA `(.L_x_258) ;  /* 0xffffffa800187947 */ /* 0x000fea000383ffff */
.L_x_124:
[----:B--2---:R-:W-:-:S07]  /*bf60*/  MOV R0, UR21 ;  /* 0x0000001500007c02 */ /* 0x004fce0008000f00 */
.L_x_259:
[----:B--2---:R2:W4:Y:S02]  /*bf70*/  SYNCS.PHASECHK.TRANS64.TRYWAIT P0, [R0+URZ+0x1d8], R3 ;  /* 0x0001d803000075a7 */ /* 0x00452400080011ff */
[----:B----4-:R-:W-:Y:S05]  /*bf80*/  @!P0 NANOSLEEP.SYNCS 0x989680 ;  /* 0x009896800000895d */ /* 0x010fea0003900000 */
[----:B------:R-:W4:Y:S02]  /*bf90*/  @!P0 SYNCS.PHASECHK.TRANS64 P0, [R0+URZ+0x1d8], R3 ;  /* 0x0001d803000085a7 */ /* 0x000f2400080010ff */
[----:B----4-:R-:W-:Y:S05]  /*bfa0*/  @!P0 BRA `(.L_x_259) ;  /* 0xfffffffc00f08947 */ /* 0x010fea000383ffff */
[----:B------:R-:W-:Y:S05]  /*bfb0*/  BRA `(.L_x_260) ;  /* 0xffffffa800087947 */ /* 0x000fea000383ffff */
.L_x_125:
[----:B--2---:R-:W-:-:S07]  /*bfc0*/  MOV R0, UR21 ;  /* 0x0000001500007c02 */ /* 0x004fce0008000f00 */
.L_x_261:
[----:B--2---:R2:W4:Y:S02]  /*bfd0*/  SYNCS.PHASECHK.TRANS64.TRYWAIT P0, [R0+URZ+0x1e0], R3 ;  /* 0x0001e003000075a7 */ /* 0x00452400080011ff */
[----:B----4-:R-:W-:Y:S05]  /*bfe0*/  @!P0 NANOSLEEP.SYNCS 0x989680 ;  /* 0x009896800000895d */ /* 0x010fea0003900000 */
[----:B------:R-:W4:Y:S02]  /*bff0*/  @!P0 SYNCS.PHASECHK.TRANS64 P0, [R0+URZ+0x1e0], R3 ;  /* 0x0001e003000085a7 */ /* 0x000f2400080010ff */
[----:B----4-:R-:W-:Y:S05]  /*c000*/  @!P0 BRA `(.L_x_261) ;  /* 0xfffffffc00f08947 */ /* 0x010fea000383ffff */
[----:B------:R-:W-:Y:S05]  /*c010*/  BRA `(.L_x_262) ;  /* 0xffffffa400f87947 */ /* 0x000fea000383ffff */
.L_x_127:
[----:B-1----:R1:W2:Y:S02]  /*c020*/  SYNCS.PHASECHK.TRANS64.TRYWAIT P0, [R3+URZ+0x200], R0 ;  /* 0x00020000030075a7 */ /* 0x0022a400080011ff */
[----:B--2---:R-:W-:Y:S05]  /*c030*/  @!P0 NANOSLEEP.SYNCS 0x989680 ;  /* 0x009896800000895d */ /* 0x004fea0003900000 */
[----:B------:R-:W2:Y:S02]  /*c040*/  @!P0 SYNCS.PHASECHK.TRANS64 P0, [R3+URZ+0x200], R0 ;  /* 0x00020000030085a7 */ /* 0x000ea400080010ff */
[----:B--2---:R-:W-:Y:S05]  /*c050*/  @!P0 BRA `(.L_x_127) ;  /* 0xfffffffc00f08947 */ /* 0x004fea000383ffff */
[----:B------:R-:W-:Y:S05]  /*c060*/  BRA `(.L_x_263) ;  /* 0xffffffa800b87947 */ /* 0x000fea000383ffff */
.L_x_138:
[----:B-1----:R-:W-:Y:S04]  /*c070*/  MOV R2, UR43 ;  /* 0x0000002b00027c02 */ /* 0x002fe80008000f00 */
[----:B------:R1:W2:Y:S03]  /*c080*/  SYNCS.PHASECHK.TRANS64.TRYWAIT P1, [R2+URZ+0x1b0], R3 ;  /* 0x0001b003020075a7 */ /* 0x0002a600080211ff */
[----:B--2---:R-:W-:Y:S05]  /*c090*/  @!P1 NANOSLEEP.SYNCS 0x989680 ;  /* 0x009896800000995d */ /* 0x004fea0003900000 */
[----:B------:R-:W2:Y:S02]  /*c0a0*/  @!P1 SYNCS.PHASECHK.TRANS64 P1, [R2+URZ+0x1b0], R3 ;  /* 0x0001b003020095a7 */ /* 0x000ea400080210ff */
[----:B--2---:R-:W-:Y:S05]  /*c0b0*/  @!P1 BRA `(.L_x_138) ;  /* 0xfffffffc00ec9947 */ /* 0x004fea000383ffff */
[----:B------:R-:W-:Y:S05]  /*c0c0*/  BRA `(.L_x_137) ;  /* 0xffffffb800287947 */ /* 0x000fea000383ffff */
.L_x_140:
[----:B-1----:R1:W4:Y:S02]  /*c0d0*/  SYNCS.PHASECHK.TRANS64.TRYWAIT P0, [R99+URZ+0x220], R0 ;  /* 0x00022000630075a7 */ /* 0x00232400080011ff */
[----:B----4-:R-:W-:Y:S05]  /*c0e0*/  @!P0 NANOSLEEP.SYNCS 0x989680 ;  /* 0x009896800000895d */ /* 0x010fea0003900000 */
[----:B------:R-:W4:Y:S02]  /*c0f0*/  @!P0 SYNCS.PHASECHK.TRANS64 P0, [R99+URZ+0x220], R0 ;  /* 0x00022000630085a7 */ /* 0x000f2400080010ff */
[----:B----4-:R-:W-:Y:S05]  /*c100*/  @!P0 BRA `(.L_x_140) ;  /* 0xfffffffc00f08947 */ /* 0x010fea000383ffff */
[----:B------:R-:W-:Y:S05]  /*c110*/  BRA `(.L_x_139) ;  /* 0xffffffb800507947 */ /* 0x000fea000383ffff */
.L_x_149:
[----:B---3--:R3:W4:Y:S02]  /*c120*/  SYNCS.PHASECHK.TRANS64.TRYWAIT P0, [R3+URZ+0x1b0], R0 ;  /* 0x0001b000030075a7 */ /* 0x00872400080011ff */
[----:B----4-:R-:W-:Y:S05]  /*c130*/  @!P0 NANOSLEEP.SYNCS 0x989680 ;  /* 0x009896800000895d */ /* 0x010fea0003900000 */
[----:B------:R-:W4:Y:S02]  /*c140*/  @!P0 SYNCS.PHASECHK.TRANS64 P0, [R3+URZ+0x1b0], R0 ;  /* 0x0001b000030085a7 */ /* 0x000f2400080010ff */
[----:B----4-:R-:W-:Y:S05]  /*c150*/  @!P0 BRA `(.L_x_149) ;  /* 0xfffffffc00f08947 */ /* 0x010fea000383ffff */
[----:B------:R-:W-:Y:S05]  /*c160*/  BRA `(.L_x_148) ;  /* 0xffffffc4002c7947 */ /* 0x000fea000383ffff */
.L_x_157:
[----:B---3--:R3:W4:Y:S02]  /*c170*/  SYNCS.PHASECHK.TRANS64.TRYWAIT P0, [R62+URZ+0x1b0], R5 ;  /* 0x0001b0053e0075a7 */ /* 0x00872400080011ff */
[----:B----4-:R-:W-:Y:S05]  /*c180*/  @!P0 NANOSLEEP.SYNCS 0x989680 ;  /* 0x009896800000895d */ /* 0x010fea0003900000 */
[----:B------:R-:W4:Y:S02]  /*c190*/  @!P0 SYNCS.PHASECHK.TRANS64 P0, [R62+URZ+0x1b0], R5 ;  /* 0x0001b0053e0085a7 */ /* 0x000f2400080010ff */
[----:B----4-:R-:W-:Y:S05]  /*c1a0*/  @!P0 BRA `(.L_x_157) ;  /* 0xfffffffc00f08947 */ /* 0x010fea000383ffff */
[----:B------:R-:W-:Y:S05]  /*c1b0*/  BRA `(.L_x_156) ;  /* 0xffffffd000307947 */ /* 0x000fea000383ffff */
.L_x_165:
[----:B---3--:R3:W4:Y:S02]  /*c1c0*/  SYNCS.PHASECHK.TRANS64.TRYWAIT P0, [R62+URZ+0x1b0], R5 ;  /* 0x0001b0053e0075a7 */ /* 0x00872400080011ff */
[----:B----4-:R-:W-:Y:S05]  /*c1d0*/  @!P0 NANOSLEEP.SYNCS 0x989680 ;  /* 0x009896800000895d */ /* 0x010fea0003900000 */
[----:B------:R-:W4:Y:S02]  /*c1e0*/  @!P0 SYNCS.PHASECHK.TRANS64 P0, [R62+URZ+0x1b0], R5 ;  /* 0x0001b0053e0085a7 */ /* 0x000f2400080010ff */
[----:B----4-:R-:W-:Y:S05]  /*c1f0*/  @!P0 BRA `(.L_x_165) ;  /* 0xfffffffc00f08947 */ /* 0x010fea000383ffff */
[----:B------:R-:W-:Y:S05]  /*c200*/  BRA `(.L_x_164) ;  /* 0xffffffdc00347947 */ /* 0x000fea000383ffff */
        .weak           $__internal_0_$__cuda_sm10x_tcgen05_guardrail_trap_col_being_dealloced_not_returned_by_alloc
        .type           $__internal_0_$__cuda_sm10x_tcgen05_guardrail_trap_col_being_dealloced_not_returned_by_alloc,@function
        .size           $__internal_0_$__cuda_sm10x_tcgen05_guardrail_trap_col_being_dealloced_not_returned_by_alloc,($__internal_1_$__cuda_sm10x_tcgen05_guardrail_trap_phase_invalid_during_alloc - $__internal_0_$__cuda_sm10x_tcgen05_guardrail_trap_col_being_dealloced_not_returned_by_alloc)
$__internal_0_$__cuda_sm10x_tcgen05_guardrail_trap_col_being_dealloced_not_returned_by_alloc:
[----:B------:R-:W-:Y:S05]  /*c210*/  BPT.TRAP 0x1 ;  /* 0x000000040000795c */ /* 0x000fea0000300000 */
[----:B------:R-:W-:-:S04]  /*c220*/  HFMA2 R3, -RZ, RZ, 0, 0 ;  /* 0x00000000ff037431 */ /* 0x000fc800000001ff */
[----:B------:R-:W-:Y:S05]  /*c230*/  RET.REL.NODEC R2 `(_ZN7cutlass13device_kernelINS_4gemm6kernel13GemmUniversalIN4cute5tupleIJiiiiEEENS1_10collective13CollectiveMmaINS1_46MainloopSm100TmaUmmaWarpSpecializedBlockScaledILi27ELi2ELi2ENS5_IJNS4_1CILi2EEESB_NSA_ILi1EEEEEEEENS5_IJNSA_ILi256EEENSA_ILi128EEENSA_ILi64EEEEEENS5_IJNS_12float_e2m1_tENS_13float_ue4m3_tEEEENS5_IJNS5_IJlSC_lEEENS4_6LayoutINS5_IJNS5_IJNS5_IJNSA_ILi32EEENSA_ILi4EEEEEEiEEENS5_IJNS5_IJNSA_ILi16EEESP_EEEiEEENS5_IJSC_iEEEEEENS5_IJSU_NS5_IJNS5_IJNSA_ILi0EEESC_EEENSA_ILi512EEEEEENS5_IJSX_iEEEEEEEEEEESL_S14_NS4_8TiledMMAINS4_8MMA_AtomIJNS4_23SM100_MMA_MXF4_2x1SM_SSISJ_SJ_fSK_Li256ELi128ELi16ELNS4_4UMMA5MajorE0ELS19_0ELNS18_7ScaleInE0ELS1A_0EEEEEENSN_INS5_IJSC_SC_SC_EEENS5_IJSX_SX_SX_EEEEENS5_IJNS4_10UnderscoreES1G_S1G_EEEEENS5_IJNS4_28SM100_TMA_2SM_LOAD_MULTICASTES1J_EEENS5_IJNS4_14ComposedLayoutINS4_7SwizzleILi1ELi4ELi3EEENS4_18smem_ptr_flag_bitsILi4EEENSN_INS5_IJNSA_ILi8EEESH_EEENS5_IJSH_SC_EEEEEEENSN_INS5_IJNS5_IJNS5_IJSQ_SC_EEEST_EEESC_NS5_IJSC_SC_EEEEEENS5_IJNS5_IJNS5_IJST_SZ_EEESY_EEESX_NS5_IJSP_SZ_EEEEEEEEEEEvNS4_8identityENS5_IJNS4_18SM100_TMA_2SM_LOADES1J_EEES24_vS25_EENS_8epilogue10collective18CollectiveEpilogueINS29_23Sm100TmaWarpSpecializedILi4ELi2ELi32ELb1ELb0EEEJNS5_IJSG_SG_SH_EEENS5_IJNSN_ISG_SC_EENSN_ISO_SC_EEEEENS_10bfloat16_tESM_S2I_SM_NS29_6fusion15FusionCallbacksIS2D_NS2J_17LinearCombinationIS2I_fS2I_fLNS_15FloatRoundStyleE2EEES2E_S2H_JEEENS4_5SM1004TMEM4LOAD26SM100_TMEM_LOAD_32dp32b32xENS4_13SM90_TMA_LOADENS1L_INS1M_ILi2ELi4ELi3EEENS1O_ILi16EEENSN_INS5_IJS1Q_SO_EEENS5_IJSO_SC_EEEEEEENS4_39AutoVectorizingCopyWithAssumedAlignmentILi128EEENS4_14SM90_TMA_STOREES2Z_S31_S31_EEEvvEEEEvNT_6ParamsE) ;  /* 0xffffff3c02707950 */ /* 0x000fea0003c3ffff */
        .weak           $__internal_1_$__cuda_sm10x_tcgen05_guardrail_trap_phase_invalid_during_alloc
        .type           $__internal_1_$__cuda_sm10x_tcgen05_guardrail_trap_phase_invalid_during_alloc,@function
        .size           $__internal_1_$__cuda_sm10x_tcgen05_guardrail_trap_phase_invalid_during_alloc,($__internal_2_$__cuda_sm10x_tcgen05_guardrail_trap_unallocated_columns_being_dealloced - $__internal_1_$__cuda_sm10x_tcgen05_guardrail_trap_phase_invalid_during_alloc)
$__internal_1_$__cuda_sm10x_tcgen05_guardrail_trap_phase_invalid_during_alloc:
[----:B------:R-:W-:Y:S05]  /*c240*/  BPT.TRAP 0x1 ;  /* 0x000000040000795c */ /* 0x000fea0000300000 */
[----:B------:R-:W-:-:S04]  /*c250*/  MOV R5, 0x0 ;  /* 0x0000000000057802 */ /* 0x000fc80000000f00 */
[----:B------:R-:W-:Y:S05]  /*c260*/  RET.REL.NODEC R4 `(_ZN7cutlass13device_kernelINS_4gemm6kernel13GemmUniversalIN4cute5tupleIJiiiiEEENS1_10collective13CollectiveMmaINS1_46MainloopSm100TmaUmmaWarpSpecializedBlockScaledILi27ELi2ELi2ENS5_IJNS4_1CILi2EEESB_NSA_ILi1EEEEEEEENS5_IJNSA_ILi256EEENSA_ILi128EEENSA_ILi64EEEEEENS5_IJNS_12float_e2m1_tENS_13float_ue4m3_tEEEENS5_IJNS5_IJlSC_lEEENS4_6LayoutINS5_IJNS5_IJNS5_IJNSA_ILi32EEENSA_ILi4EEEEEEiEEENS5_IJNS5_IJNSA_ILi16EEESP_EEEiEEENS5_IJSC_iEEEEEENS5_IJSU_NS5_IJNS5_IJNSA_ILi0EEESC_EEENSA_ILi512EEEEEENS5_IJSX_iEEEEEEEEEEESL_S14_NS4_8TiledMMAINS4_8MMA_AtomIJNS4_23SM100_MMA_MXF4_2x1SM_SSISJ_SJ_fSK_Li256ELi128ELi16ELNS4_4UMMA5MajorE0ELS19_0ELNS18_7ScaleInE0ELS1A_0EEEEEENSN_INS5_IJSC_SC_SC_EEENS5_IJSX_SX_SX_EEEEENS5_IJNS4_10UnderscoreES1G_S1G_EEEEENS5_IJNS4_28SM100_TMA_2SM_LOAD_MULTICASTES1J_EEENS5_IJNS4_14ComposedLayoutINS4_7SwizzleILi1ELi4ELi3EEENS4_18smem_ptr_flag_bitsILi4EEENSN_INS5_IJNSA_ILi8EEESH_EEENS5_IJSH_SC_EEEEEEENSN_INS5_IJNS5_IJNS5_IJSQ_SC_EEEST_EEESC_NS5_IJSC_SC_EEEEEENS5_IJNS5_IJNS5_IJST_SZ_EEESY_EEESX_NS5_IJSP_SZ_EEEEEEEEEEEvNS4_8identityENS5_IJNS4_18SM100_TMA_2SM_LOADES1J_EEES24_vS25_EENS_8epilogue10collective18CollectiveEpilogueINS29_23Sm100TmaWarpSpecializedILi4ELi2ELi32ELb1ELb0EEEJNS5_IJSG_SG_SH_EEENS5_IJNSN_ISG_SC_EENSN_ISO_SC_EEEEENS_10bfloat16_tESM_S2I_SM_NS29_6fusion15FusionCallbacksIS2D_NS2J_17LinearCombinationIS2I_fS2I_fLNS_15FloatRoundStyleE2EEES2E_S2H_JEEENS4_5SM1004TMEM4LOAD26SM100_TMEM_LOAD_32dp32b32xENS4_13SM90_TMA_LOADENS1L_INS1M_ILi2ELi4ELi3EEENS1O_ILi16EEENSN_INS5_IJS1Q_SO_EEENS5_IJSO_SC_EEEEEEENS4_39AutoVectorizingCopyWithAssumedAlignmentILi128EEENS4_14SM90_TMA_STOREES2Z_S31_S31_EEEvvEEEEvNT_6ParamsE) ;  /* 0xffffff3c04647950 */ /* 0x000fea0003c3ffff */
        .weak           $__internal_2_$__cuda_sm10x_tcgen05_guardrail_trap_unallocated_columns_being_dealloced
        .type           $__internal_2_$__cuda_sm10x_tcgen05_guardrail_trap_unallocated_columns_being_dealloced,@function
        .size           $__internal_2_$__cuda_sm10x_tcgen05_guardrail_trap_unallocated_columns_being_dealloced,(.L_x_265 - $__internal_2_$__cuda_sm10x_tcgen05_guardrail_trap_unallocated_columns_being_dealloced)
$__internal_2_$__cuda_sm10x_tcgen05_guardrail_trap_unallocated_columns_being_dealloced:
[----:B------:R-:W-:Y:S05]  /*c270*/  BPT.TRAP 0x1 ;  /* 0x000000040000795c */ /* 0x000fea0000300000 */
[----:B------:R-:W-:-:S04]  /*c280*/  HFMA2 R3, -RZ, RZ, 0, 0 ;  /* 0x00000000ff037431 */ /* 0x000fc800000001ff */
[----:B------:R-:W-:Y:S05]  /*c290*/  RET.REL.NODEC R2 `(_ZN7cutlass13device_kernelINS_4gemm6kernel13GemmUniversalIN4cute5tupleIJiiiiEEENS1_10collective13CollectiveMmaINS1_46MainloopSm100TmaUmmaWarpSpecializedBlockScaledILi27ELi2ELi2ENS5_IJNS4_1CILi2EEESB_NSA_ILi1EEEEEEEENS5_IJNSA_ILi256EEENSA_ILi128EEENSA_ILi64EEEEEENS5_IJNS_12float_e2m1_tENS_13float_ue4m3_tEEEENS5_IJNS5_IJlSC_lEEENS4_6LayoutINS5_IJNS5_IJNS5_IJNSA_ILi32EEENSA_ILi4EEEEEEiEEENS5_IJNS5_IJNSA_ILi16EEESP_EEEiEEENS5_IJSC_iEEEEEENS5_IJSU_NS5_IJNS5_IJNSA_ILi0EEESC_EEENSA_ILi512EEEEEENS5_IJSX_iEEEEEEEEEEESL_S14_NS4_8TiledMMAINS4_8MMA_AtomIJNS4_23SM100_MMA_MXF4_2x1SM_SSISJ_SJ_fSK_Li256ELi128ELi16ELNS4_4UMMA5MajorE0ELS19_0ELNS18_7ScaleInE0ELS1A_0EEEEEENSN_INS5_IJSC_SC_SC_EEENS5_IJSX_SX_SX_EEEEENS5_IJNS4_10UnderscoreES1G_S1G_EEEEENS5_IJNS4_28SM100_TMA_2SM_LOAD_MULTICASTES1J_EEENS5_IJNS4_14ComposedLayoutINS4_7SwizzleILi1ELi4ELi3EEENS4_18smem_ptr_flag_bitsILi4EEENSN_INS5_IJNSA_ILi8EEESH_EEENS5_IJSH_SC_EEEEEEENSN_INS5_IJNS5_IJNS5_IJSQ_SC_EEEST_EEESC_NS5_IJSC_SC_EEEEEENS5_IJNS5_IJNS5_IJST_SZ_EEESY_EEESX_NS5_IJSP_SZ_EEEEEEEEEEEvNS4_8identityENS5_IJNS4_18SM100_TMA_2SM_LOADES1J_EEES24_vS25_EENS_8epilogue10collective18CollectiveEpilogueINS29_23Sm100TmaWarpSpecializedILi4ELi2ELi32ELb1ELb0EEEJNS5_IJSG_SG_SH_EEENS5_IJNSN_ISG_SC_EENSN_ISO_SC_EEEEENS_10bfloat16_tESM_S2I_SM_NS29_6fusion15FusionCallbacksIS2D_NS2J_17LinearCombinationIS2I_fS2I_fLNS_15FloatRoundStyleE2EEES2E_S2H_JEEENS4_5SM1004TMEM4LOAD26SM100_TMEM_LOAD_32dp32b32xENS4_13SM90_TMA_LOADENS1L_INS1M_ILi2ELi4ELi3EEENS1O_ILi16EEENSN_INS5_IJS1Q_SO_EEENS5_IJSO_SC_EEEEEEENS4_39AutoVectorizingCopyWithAssumedAlignmentILi128EEENS4_14SM90_TMA_STOREES2Z_S31_S31_EEEvvEEEEvNT_6ParamsE) ;  /* 0xffffff3c02587950 */ /* 0x000fea0003c3ffff */
.L_x_264:
[----:B------:R-:W-:-:S00]  /*c2a0*/  BRA `(.L_x_264) ;  /* 0xfffffffc00fc7947 */ /* 0x000fc0000383ffff */
[----:B------:R-:W-:-:S00]  /*c2b0*/  NOP ;  /* 0x0000000000007918 */ /* 0x000fc00000000000 */
        /* <DEDUP_REMOVED lines=12> */
.L_x_265:


//--------------------- .nv.global.init           --------------------------
	.section	.nv.global.init,"aw",@progbits
.nv.global.init:
	.type		$str$29,@object
	.size		$str$29,($str$30 - $str$29)
$str$29:
        /*0000*/ 	.byte	0x28, 0x61, 0x64, 0x64, 0x72, 0x65, 0x73, 0x73, 0x20, 0x26, 0x20, 0x6d, 0x61, 0x73, 0x6b, 0x29
        /*0010*/ 	.byte	0x20, 0x3d, 0x3d, 0x20, 0x30, 0x00
	.type		$str$30,@object
	.size		$str$30,($str$26 - $str$30)
$str$30:
        /*0016*/ 	.byte	0x2f, 0x74, 0x6d, 0x70, 0x2f, 0x63, 0x75, 0x74, 0x6c, 0x61, 0x73, 0x73, 0x5f, 0x73, 0x77, 0x65
        /*0026*/ 	.byte	0x65, 0x70, 0x5f, 0x73, 0x72, 0x63, 0x2f, 0x69, 0x6e, 0x63, 0x6c, 0x75, 0x64, 0x65, 0x2f, 0x63
        /*0036*/ 	.byte	0x75, 0x74, 0x65, 0x2f, 0x70, 0x6f, 0x69, 0x6e, 0x74, 0x65, 0x72, 0x5f, 0x66, 0x6c, 0x61, 0x67
        /*0046*/ 	.byte	0x67, 0x65, 0x64, 0x2e, 0x68, 0x70, 0x70, 0x00
	.type		$str$26,@object
	.size		$str$26,($str$25 - $str$26)
$str$26:
        /*004e*/ 	.byte	0x2f, 0x74, 0x6d, 0x70, 0x2f, 0x63, 0x75, 0x74, 0x6c, 0x61, 0x73, 0x73, 0x5f, 0x73, 0x77, 0x65
        /*005e*/ 	.byte	0x65, 0x70, 0x5f, 0x73, 0x72, 0x63, 0x2f, 0x69, 0x6e, 0x63, 0x6c, 0x75, 0x64, 0x65, 0x2f, 0x63
        /*006e*/ 	.byte	0x75, 0x74, 0x65, 0x2f, 0x61, 0x74, 0x6f, 0x6d, 0x2f, 0x63, 0x6f, 0x70, 0x79, 0x5f, 0x74, 0x72
        /*007e*/ 	.byte	0x61, 0x69, 0x74, 0x73, 0x5f, 0x73, 0x6d, 0x31, 0x30, 0x30, 0x2e, 0x68, 0x70, 0x70, 0x00
	.type		$str$25,@object
	.size		$str$25,(__unnamed_1 - $str$25)
$str$25:
        /*008d*/ 	.byte	0x28, 0x28, 0x75, 0x69, 0x6e, 0x74, 0x33, 0x32, 0x5f, 0x74, 0x28, 0x74, 0x68, 0x72, 0x65, 0x61
        /*009d*/ 	.byte	0x64, 0x49, 0x64, 0x78, 0x2e, 0x78, 0x29, 0x20, 0x2f, 0x20, 0x33, 0x32, 0x29, 0x20, 0x25, 0x20
        /*00ad*/ 	.byte	0x34, 0x29, 0x20, 0x3d, 0x3d, 0x20, 0x28, 0x28, 0x28, 0x74, 0x6d, 0x65, 0x6d, 0x5f, 0x61, 0x64
        /*00bd*/ 	.byte	0x64, 0x72, 0x20, 0x3e, 0x3e, 0x20, 0x31, 0x36, 0x29, 0x20, 0x2f, 0x20, 0x33, 0x32, 0x29, 0x20
        /*00cd*/ 	.byte	0x25, 0x20, 0x34, 0x29, 0x00
	.type		__unnamed_1,@object
	.size		__unnamed_1,(__unnamed_2 - __unnamed_1)
__unnamed_1:
        /*00d2*/ 	.byte	0x61, 0x75, 0x74, 0x6f, 0x20, 0x63, 0x75, 0x74, 0x65, 0x3a, 0x3a, 0x61, 0x73, 0x5f, 0x70, 0x6f
        /* <DEDUP_REMOVED lines=24> */
        /*0262*/ 	.byte	0x34, 0x30, 0x39, 0x36, 0x3e, 0x3e, 0x3e, 0x3e, 0x5d, 0x00
	.type		__unnamed_2,@object
	.size		__unnamed_2,(.L_2 - __unnamed_2)
__unnamed_2:
        /* <DEDUP_REMOVED lines=42> */
        /*050c*/ 	.byte	0x3e, 0x3e, 0x5d, 0x00
.L_2:


//--------------------- .nv.shared._ZN7cutlass13device_kernelINS_4gemm6kernel13GemmUniversalIN4cute5tupleIJiiiiEEENS1_10collective13CollectiveMmaINS1_46MainloopSm100TmaUmmaWarpSpecializedBlockScaledILi27ELi2ELi2ENS5_IJNS4_1CILi2EEESB_NSA_ILi1EEEEEEEENS5_IJNSA_ILi256EEENSA_ILi128EEENSA_ILi64EEEEEENS5_IJNS_12float_e2m1_tENS_13float_ue4m3_tEEEENS5_IJNS5_IJlSC_lEEENS4_6LayoutINS5_IJNS5_IJNS5_IJNSA_ILi32EEENSA_ILi4EEEEEEiEEENS5_IJNS5_IJNSA_ILi16EEESP_EEEiEEENS5_IJSC_iEEEEEENS5_IJSU_NS5_IJNS5_IJNSA_ILi0EEESC_EEENSA_ILi512EEEEEENS5_IJSX_iEEEEEEEEEEESL_S14_NS4_8TiledMMAINS4_8MMA_AtomIJNS4_23SM100_MMA_MXF4_2x1SM_SSISJ_SJ_fSK_Li256ELi128ELi16ELNS4_4UMMA5MajorE0ELS19_0ELNS18_7ScaleInE0ELS1A_0EEEEEENSN_INS5_IJSC_SC_SC_EEENS5_IJSX_SX_SX_EEEEENS5_IJNS4_10UnderscoreES1G_S1G_EEEEENS5_IJNS4_28SM100_TMA_2SM_LOAD_MULTICASTES1J_EEENS5_IJNS4_14ComposedLayoutINS4_7SwizzleILi1ELi4ELi3EEENS4_18smem_ptr_flag_bitsILi4EEENSN_INS5_IJNSA_ILi8EEESH_EEENS5_IJSH_SC_EEEEEEENSN_INS5_IJNS5_IJNS5_IJSQ_SC_EEEST_EEESC_NS5_IJSC_SC_EEEEEENS5_IJNS5_IJNS5_IJST_SZ_EEESY_EEESX_NS5_IJSP_SZ_EEEEEEEEEEEvNS4_8identityENS5_IJNS4_18SM100_TMA_2SM_LOADES1J_EEES24_vS25_EENS_8epilogue10collective18CollectiveEpilogueINS29_23Sm100TmaWarpSpecializedILi4ELi2ELi32ELb1ELb0EEEJNS5_IJSG_SG_SH_EEENS5_IJNSN_ISG_SC_EENSN_ISO_SC_EEEEENS_10bfloat16_tESM_S2I_SM_NS29_6fusion15FusionCallbacksIS2D_NS2J_17LinearCombinationIS2I_fS2I_fLNS_15FloatRoundStyleE2EEES2E_S2H_JEEENS4_5SM1004TMEM4LOAD26SM100_TMEM_LOAD_32dp32b32xENS4_13SM90_TMA_LOADENS1L_INS1M_ILi2ELi4ELi3EEENS1O_ILi16EEENSN_INS5_IJS1Q_SO_EEENS5_IJSO_SC_EEEEEEENS4_39AutoVectorizingCopyWithAssumedAlignmentILi128EEENS4_14SM90_TMA_STOREES2Z_S31_S31_EEEvvEEEEvNT_6ParamsE --------------------------
	.section	.nv.shared._ZN7cutlass13device_kernelINS_4gemm6kernel13GemmUniversalIN4cute5tupleIJiiiiEEENS1_10collective13CollectiveMmaINS1_46MainloopSm100TmaUmmaWarpSpecializedBlockScaledILi27ELi2ELi2ENS5_IJNS4_1CILi2EEESB_NSA_ILi1EEEEEEEENS5_IJNSA_ILi256EEENSA_ILi128EEENSA_ILi64EEEEEENS5_IJNS_12float_e2m1_tENS_13float_ue4m3_tEEEENS5_IJNS5_IJlSC_lEEENS4_6LayoutINS5_IJNS5_IJNS5_IJNSA_ILi32EEENSA_ILi4EEEEEEiEEENS5_IJNS5_IJNSA_ILi16EEESP_EEEiEEENS5_IJSC_iEEEEEENS5_IJSU_NS5_IJNS5_IJNSA_ILi0EEESC_EEENSA_ILi512EEEEEENS5_IJSX_iEEEEEEEEEEESL_S14_NS4_8TiledMMAINS4_8MMA_AtomIJNS4_23SM100_MMA_MXF4_2x1SM_SSISJ_SJ_fSK_Li256ELi128ELi16ELNS4_4UMMA5MajorE0ELS19_0ELNS18_7ScaleInE0ELS1A_0EEEEEENSN_INS5_IJSC_SC_SC_EEENS5_IJSX_SX_SX_EEEEENS5_IJNS4_10UnderscoreES1G_S1G_EEEEENS5_IJNS4_28SM100_TMA_2SM_LOAD_MULTICASTES1J_EEENS5_IJNS4_14ComposedLayoutINS4_7SwizzleILi1ELi4ELi3EEENS4_18smem_ptr_flag_bitsILi4EEENSN_INS5_IJNSA_ILi8EEESH_EEENS5_IJSH_SC_EEEEEEENSN_INS5_IJNS5_IJNS5_IJSQ_SC_EEEST_EEESC_NS5_IJSC_SC_EEEEEENS5_IJNS5_IJNS5_IJST_SZ_EEESY_EEESX_NS5_IJSP_SZ_EEEEEEEEEEEvNS4_8identityENS5_IJNS4_18SM100_TMA_2SM_LOADES1J_EEES24_vS25_EENS_8epilogue10collective18CollectiveEpilogueINS29_23Sm100TmaWarpSpecializedILi4ELi2ELi32ELb1ELb0EEEJNS5_IJSG_SG_SH_EEENS5_IJNSN_ISG_SC_EENSN_ISO_SC_EEEEENS_10bfloat16_tESM_S2I_SM_NS29_6fusion15FusionCallbacksIS2D_NS2J_17LinearCombinationIS2I_fS2I_fLNS_15FloatRoundStyleE2EEES2E_S2H_JEEENS4_5SM1004TMEM4LOAD26SM100_TMEM_LOAD_32dp32b32xENS4_13SM90_TMA_LOADENS1L_INS1M_ILi2ELi4ELi3EEENS1O_ILi16EEENSN_INS5_IJS1Q_SO_EEENS5_IJSO_SC_EEEEEEENS4_39AutoVectorizingCopyWithAssumedAlignmentILi128EEENS4_14SM90_TMA_STOREES2Z_S31_S31_EEEvvEEEEvNT_6ParamsE,"aw",@nobits
	.sectionflags	@""
	.align	16
	.zero		1024


//--------------------- .nv.shared.reserved.0     --------------------------
	.section	.nv.shared.reserved.0,"aw",@nobits
	.weak		__nv_reservedSMEM_offset_0_alias
	.size		__nv_reservedSMEM_offset_0_alias, 0, 64
	.other		__nv_reservedSMEM_offset_0_alias,@"STO_CUDA_RESERVED_SHARED STV_DEFAULT"
__nv_reservedSMEM_offset_0_alias:
	.zero		0
.nv.shared.reserved.0:
	.zero		64
	.weak		__nv_reservedSMEM_tcgen05_partition
	.type		__nv_reservedSMEM_tcgen05_partition,@object
	.size		__nv_reservedSMEM_tcgen05_partition,(.L_0 - __nv_reservedSMEM_tcgen05_partition)
__nv_reservedSMEM_tcgen05_partition:
	.zero		32
.L_0:


//--------------------- .nv.global                --------------------------
	.section	.nv.global,"aw",@nobits
.nv.global:
	.type		_ZN40_INTERNAL_20e7f1d0_4_k_cu_247667f1_276414cute1_E,@object
	.size		_ZN40_INTERNAL_20e7f1d0_4_k_cu_247667f1_276414cute1_E,(_ZN40_INTERNAL_20e7f1d0_4_k_cu_247667f1_276414cuda3std3__45__cpo6cbeginE - _ZN40_INTERNAL_20e7f1d0_4_k_cu_247667f1_276414cute1_E)
_ZN40_INTERNAL_20e7f1d0_4_k_cu_247667f1_276414cute1_E:
	.zero		1
	.type		_ZN40_INTERNAL_20e7f1d0_4_k_cu_247667f1_276414cuda3std3__45__cpo6cbeginE,@object
	.size		_ZN40_INTERNAL_20e7f1d0_4_k_cu_247667f1_276414cuda3std3__45__cpo6cbeginE,(_ZN40_INTERNAL_20e7f1d0_4_k_cu_247667f1_276414cuda3std3__48in_placeE - _ZN40_INTERNAL_20e7f1d0_4_k_cu_247667f1_276414cuda3std3__45__cpo6cbeginE)
_ZN40_INTERNAL_20e7f1d0_4_k_cu_247667f1_276414cuda3std3__45__cpo6cbeginE:
	.zero		1
	.type		_ZN40_INTERNAL_20e7f1d0_4_k_cu_247667f1_276414cuda3std3__48in_placeE,@object
	.size		_ZN40_INTERNAL_20e7f1d0_4_k_cu_247667f1_276414cuda3std3__48in_placeE,(_ZN40_INTERNAL_20e7f1d0_4_k_cu_247667f1_276414cuda3std6ranges3__45__cpo9iter_moveE - _ZN40_INTERNAL_20e7f1d0_4_k_cu_247667f1_276414cuda3std3__48in_placeE)
_ZN40_INTERNAL_20e7f1d0_4_k_cu_247667f1_276414cuda3std3__48in_placeE:
	.zero		1
	.type		_ZN40_INTERNAL_20e7f1d0_4_k_cu_247667f1_276414cuda3std6ranges3__45__cpo9iter_moveE,@object
	.size		_ZN40_INTERNAL_20e7f1d0_4_k_cu_247667f1_276414cuda3std6ranges3__45__cpo9iter_moveE,(_ZN40_INTERNAL_20e7f1d0_4_k_cu_247667f1_276414cuda3std3__45__cpo5beginE - _ZN40_INTERNAL_20e7f1d0_4_k_cu_247667f1_276414cuda3std6ranges3__45__cpo9iter_moveE)
_ZN40_INTERNAL_20e7f1d0_4_k_cu_247667f1_276414cuda3std6ranges3__45__cpo9iter_moveE:
	.zero		1
	.type		_ZN40_INTERNAL_20e7f1d0_4_k_cu_247667f1_276414cuda3std3__45__cpo5beginE,@object
	.size		_ZN40_INTERNAL_20e7f1d0_4_k_cu_247667f1_276414cuda3std3__45__cpo5beginE,(_ZN40_INTERNAL_20e7f1d0_4_k_cu_247667f1_276414cuda3std3__442_GLOBAL__N__20e7f1d0_4_k_cu_247667f1_276416ignoreE - _ZN40_INTERNAL_20e7f1d0_4_k_cu_247667f1_276414cuda3std3__45__cpo5beginE)
_ZN40_INTERNAL_20e7f1d0_4_k_cu_247667f1_276414cuda3std3__45__cpo5beginE:
	.zero		1
	.type		_ZN40_INTERNAL_20e7f1d0_4_k_cu_247667f1_276414cuda3std3__442_GLOBAL__N__20e7f1d0_4_k_cu_247667f1_276416ignoreE,@object
	.size		_ZN40_INTERNAL_20e7f1d0_4_k_cu_247667f1_276414cuda3std3__442_GLOBAL__N__20e7f1d0_4_k_cu_247667f1_276416ignoreE,(_ZN40_INTERNAL_20e7f1d0_4_k_cu_247667f1_276414cute7productE - _ZN40_INTERNAL_20e7f1d0_4_k_cu_247667f1_276414cuda3std3__442_GLOBAL__N__20e7f1d0_4_k_cu_247667f1_276416ignoreE)
_ZN40_INTERNAL_20e7f1d0_4_k_cu_247667f1_276414cuda3std3__442_GLOBAL__N__20e7f1d0_4_k_cu_247667f1_276416ignoreE:
	.zero		1
	.type		_ZN40_INTERNAL_20e7f1d0_4_k_cu_247667f1_276414cute7productE,@object
	.size		_ZN40_INTERNAL_20e7f1d0_4_k_cu_247667f1_276414cute7productE,(_ZN40_INTERNAL_20e7f1d0_4_k_cu_247667f1_276414cuda3std3__45__cpo3endE - _ZN40_INTERNAL_20e7f1d0_4_k_cu_247667f1_276414cute7productE)
_ZN40_INTERNAL_20e7f1d0_4_k_cu_247667f1_276414cute7productE:
	.zero		1
	.type		_ZN40_INTERNAL_20e7f1d0_4_k_cu_247667f1_276414cuda3std3__45__cpo3endE,@object
	.size		_ZN40_INTERNAL_20e7f1d0_4_k_cu_247667f1_276414cuda3std3__45__cpo3endE,(_ZN40_INTERNAL_20e7f1d0_4_k_cu_247667f1_276414cuda3std3__419piecewise_constructE - _ZN40_INTERNAL_20e7f1d0_4_k_cu_247667f1_276414cuda3std3__45__cpo3endE)
_ZN40_INTERNAL_20e7f1d0_4_k_cu_247667f1_276414cuda3std3__45__cpo3endE:
	.zero		1
	.type		_ZN40_INTERNAL_20e7f1d0_4_k_cu_247667f1_276414cuda3std3__419piecewise_constructE,@object
	.size		_ZN40_INTERNAL_20e7f1d0_4_k_cu_247667f1_276414cuda3std3__419piecewise_constructE,(_ZN40_INTERNAL_20e7f1d0_4_k_cu_247667f1_276414cuda3std3__45__cpo4cendE - _ZN40_INTERNAL_20e7f1d0_4_k_cu_247667f1_276414cuda3std3__419piecewise_constructE)
_ZN40_INTERNAL_20e7f1d0_4_k_cu_247667f1_276414cuda3std3__419piecewise_constructE:
	.zero		1
	.type		_ZN40_INTERNAL_20e7f1d0_4_k_cu_247667f1_276414cuda3std3__45__cpo4cendE,@object
	.size		_ZN40_INTERNAL_20e7f1d0_4_k_cu_247667f1_276414cuda3std3__45__cpo4cendE,(_ZN40_INTERNAL_20e7f1d0_4_k_cu_247667f1_276414cuda3std6ranges3__45__cpo4swapE - _ZN40_INTERNAL_20e7f1d0_4_k_cu_247667f1_276414cuda3std3__45__cpo4cendE)
_ZN40_INTERNAL_20e7f1d0_4_k_cu_247667f1_276414cuda3std3__45__cpo4cendE:
	.zero		1
	.type		_ZN40_INTERNAL_20e7f1d0_4_k_cu_247667f1_276414cuda3std6ranges3__45__cpo4swapE,@object
	.size		_ZN40_INTERNAL_20e7f1d0_4_k_cu_247667f1_276414cuda3std6ranges3__45__cpo4swapE,(.L_10 - _ZN40_INTERNAL_20e7f1d0_4_k_cu_247667f1_276414cuda3std6ranges3__45__cpo4swapE)
_ZN40_INTERNAL_20e7f1d0_4_k_cu_247667f1_276414cuda3std6ranges3__45__cpo4swapE:
	.zero		1
.L_10:


//--------------------- .nv.constant0._ZN7cutlass13device_kernelINS_4gemm6kernel13GemmUniversalIN4cute5tupleIJiiiiEEENS1_10collective13CollectiveMmaINS1_46MainloopSm100TmaUmmaWarpSpecializedBlockScaledILi27ELi2ELi2ENS5_IJNS4_1CILi2EEESB_NSA_ILi1EEEEEEEENS5_IJNSA_ILi256EEENSA_ILi128EEENSA_ILi64EEEEEENS5_IJNS_12float_e2m1_tENS_13float_ue4m3_tEEEENS5_IJNS5_IJlSC_lEEENS4_6LayoutINS5_IJNS5_IJNS5_IJNSA_ILi32EEENSA_ILi4EEEEEEiEEENS5_IJNS5_IJNSA_ILi16EEESP_EEEiEEENS5_IJSC_iEEEEEENS5_IJSU_NS5_IJNS5_IJNSA_ILi0EEESC_EEENSA_ILi512EEEEEENS5_IJSX_iEEEEEEEEEEESL_S14_NS4_8TiledMMAINS4_8MMA_AtomIJNS4_23SM100_MMA_MXF4_2x1SM_SSISJ_SJ_fSK_Li256ELi128ELi16ELNS4_4UMMA5MajorE0ELS19_0ELNS18_7ScaleInE0ELS1A_0EEEEEENSN_INS5_IJSC_SC_SC_EEENS5_IJSX_SX_SX_EEEEENS5_IJNS4_10UnderscoreES1G_S1G_EEEEENS5_IJNS4_28SM100_TMA_2SM_LOAD_MULTICASTES1J_EEENS5_IJNS4_14ComposedLayoutINS4_7SwizzleILi1ELi4ELi3EEENS4_18smem_ptr_flag_bitsILi4EEENSN_INS5_IJNSA_ILi8EEESH_EEENS5_IJSH_SC_EEEEEEENSN_INS5_IJNS5_IJNS5_IJSQ_SC_EEEST_EEESC_NS5_IJSC_SC_EEEEEENS5_IJNS5_IJNS5_IJST_SZ_EEESY_EEESX_NS5_IJSP_SZ_EEEEEEEEEEEvNS4_8identityENS5_IJNS4_18SM100_TMA_2SM_LOADES1J_EEES24_vS25_EENS_8epilogue10collective18CollectiveEpilogueINS29_23Sm100TmaWarpSpecializedILi4ELi2ELi32ELb1ELb0EEEJNS5_IJSG_SG_SH_EEENS5_IJNSN_ISG_SC_EENSN_ISO_SC_EEEEENS_10bfloat16_tESM_S2I_SM_NS29_6fusion15FusionCallbacksIS2D_NS2J_17LinearCombinationIS2I_fS2I_fLNS_15FloatRoundStyleE2EEES2E_S2H_JEEENS4_5SM1004TMEM4LOAD26SM100_TMEM_LOAD_32dp32b32xENS4_13SM90_TMA_LOADENS1L_INS1M_ILi2ELi4ELi3EEENS1O_ILi16EEENSN_INS5_IJS1Q_SO_EEENS5_IJSO_SC_EEEEEEENS4_39AutoVectorizingCopyWithAssumedAlignmentILi128EEENS4_14SM90_TMA_STOREES2Z_S31_S31_EEEvvEEEEvNT_6ParamsE --------------------------
	.section	.nv.constant0._ZN7cutlass13device_kernelINS_4gemm6kernel13GemmUniversalIN4cute5tupleIJiiiiEEENS1_10collective13CollectiveMmaINS1_46MainloopSm100TmaUmmaWarpSpecializedBlockScaledILi27ELi2ELi2ENS5_IJNS4_1CILi2EEESB_NSA_ILi1EEEEEEEENS5_IJNSA_ILi256EEENSA_ILi128EEENSA_ILi64EEEEEENS5_IJNS_12float_e2m1_tENS_13float_ue4m3_tEEEENS5_IJNS5_IJlSC_lEEENS4_6LayoutINS5_IJNS5_IJNS5_IJNSA_ILi32EEENSA_ILi4EEEEEEiEEENS5_IJNS5_IJNSA_ILi16EEESP_EEEiEEENS5_IJSC_iEEEEEENS5_IJSU_NS5_IJNS5_IJNSA_ILi0EEESC_EEENSA_ILi512EEEEEENS5_IJSX_iEEEEEEEEEEESL_S14_NS4_8TiledMMAINS4_8MMA_AtomIJNS4_23SM100_MMA_MXF4_2x1SM_SSISJ_SJ_fSK_Li256ELi128ELi16ELNS4_4UMMA5MajorE0ELS19_0ELNS18_7ScaleInE0ELS1A_0EEEEEENSN_INS5_IJSC_SC_SC_EEENS5_IJSX_SX_SX_EEEEENS5_IJNS4_10UnderscoreES1G_S1G_EEEEENS5_IJNS4_28SM100_TMA_2SM_LOAD_MULTICASTES1J_EEENS5_IJNS4_14ComposedLayoutINS4_7SwizzleILi1ELi4ELi3EEENS4_18smem_ptr_flag_bitsILi4EEENSN_INS5_IJNSA_ILi8EEESH_EEENS5_IJSH_SC_EEEEEEENSN_INS5_IJNS5_IJNS5_IJSQ_SC_EEEST_EEESC_NS5_IJSC_SC_EEEEEENS5_IJNS5_IJNS5_IJST_SZ_EEESY_EEESX_NS5_IJSP_SZ_EEEEEEEEEEEvNS4_8identityENS5_IJNS4_18SM100_TMA_2SM_LOADES1J_EEES24_vS25_EENS_8epilogue10collective18CollectiveEpilogueINS29_23Sm100TmaWarpSpecializedILi4ELi2ELi32ELb1ELb0EEEJNS5_IJSG_SG_SH_EEENS5_IJNSN_ISG_SC_EENSN_ISO_SC_EEEEENS_10bfloat16_tESM_S2I_SM_NS29_6fusion15FusionCallbacksIS2D_NS2J_17LinearCombinationIS2I_fS2I_fLNS_15FloatRoundStyleE2EEES2E_S2H_JEEENS4_5SM1004TMEM4LOAD26SM100_TMEM_LOAD_32dp32b32xENS4_13SM90_TMA_LOADENS1L_INS1M_ILi2ELi4ELi3EEENS1O_ILi16EEENSN_INS5_IJS1Q_SO_EEENS5_IJSO_SC_EEEEEEENS4_39AutoVectorizingCopyWithAssumedAlignmentILi128EEENS4_14SM90_TMA_STOREES2Z_S31_S31_EEEvvEEEEvNT_6ParamsE,"a",@progbits
	.sectionflags	@""
	.align	4
.nv.constant0._ZN7cutlass13device_kernelINS_4gemm6kernel13GemmUniversalIN4cute5tupleIJiiiiEEENS1_10collective13CollectiveMmaINS1_46MainloopSm100TmaUmmaWarpSpecializedBlockScaledILi27ELi2ELi2ENS5_IJNS4_1CILi2EEESB_NSA_ILi1EEEEEEEENS5_IJNSA_ILi256EEENSA_ILi128EEENSA_ILi64EEEEEENS5_IJNS_12float_e2m1_tENS_13float_ue4m3_tEEEENS5_IJNS5_IJlSC_lEEENS4_6LayoutINS5_IJNS5_IJNS5_IJNSA_ILi32EEENSA_ILi4EEEEEEiEEENS5_IJNS5_IJNSA_ILi16EEESP_EEEiEEENS5_IJSC_iEEEEEENS5_IJSU_NS5_IJNS5_IJNSA_ILi0EEESC_EEENSA_ILi512EEEEEENS5_IJSX_iEEEEEEEEEEESL_S14_NS4_8TiledMMAINS4_8MMA_AtomIJNS4_23SM100_MMA_MXF4_2x1SM_SSISJ_SJ_fSK_Li256ELi128ELi16ELNS4_4UMMA5MajorE0ELS19_0ELNS18_7ScaleInE0ELS1A_0EEEEEENSN_INS5_IJSC_SC_SC_EEENS5_IJSX_SX_SX_EEEEENS5_IJNS4_10UnderscoreES1G_S1G_EEEEENS5_IJNS4_28SM100_TMA_2SM_LOAD_MULTICASTES1J_EEENS5_IJNS4_14ComposedLayoutINS4_7SwizzleILi1ELi4ELi3EEENS4_18smem_ptr_flag_bitsILi4EEENSN_INS5_IJNSA_ILi8EEESH_EEENS5_IJSH_SC_EEEEEEENSN_INS5_IJNS5_IJNS5_IJSQ_SC_EEEST_EEESC_NS5_IJSC_SC_EEEEEENS5_IJNS5_IJNS5_IJST_SZ_EEESY_EEESX_NS5_IJSP_SZ_EEEEEEEEEEEvNS4_8identityENS5_IJNS4_18SM100_TMA_2SM_LOADES1J_EEES24_vS25_EENS_8epilogue10collective18CollectiveEpilogueINS29_23Sm100TmaWarpSpecializedILi4ELi2ELi32ELb1ELb0EEEJNS5_IJSG_SG_SH_EEENS5_IJNSN_ISG_SC_EENSN_ISO_SC_EEEEENS_10bfloat16_tESM_S2I_SM_NS29_6fusion15FusionCallbacksIS2D_NS2J_17LinearCombinationIS2I_fS2I_fLNS_15FloatRoundStyleE2EEES2E_S2H_JEEENS4_5SM1004TMEM4LOAD26SM100_TMEM_LOAD_32dp32b32xENS4_13SM90_TMA_LOADENS1L_INS1M_ILi2ELi4ELi3EEENS1O_ILi16EEENSN_INS5_IJS1Q_SO_EEENS5_IJSO_SC_EEEEEEENS4_39AutoVectorizingCopyWithAssumedAlignmentILi128EEENS4_14SM90_TMA_STOREES2Z_S31_S31_EEEvvEEEEvNT_6ParamsE:
	.zero		3968


//--------------------- SYMBOLS --------------------------

	.type		.nv.reservedSmem.offset0,@object
	.size		.nv.reservedSmem.offset0,0x4
	.type		.nv.reservedSmem.cap,@object
	.size		.nv.reservedSmem.cap,0x4
	.type		__assertfail,@function
